def matmul_kernel(
    a_ptr,
    b_ptr,
    c_ptr,
    M,
    N,
    K,
    stride_am,
    stride_ak,
    stride_bk,
    stride_bn,
    stride_cm,
    stride_cn,
    BLOCK_M: tl.constexpr,
    BLOCK_N: tl.constexpr,
    BLOCK_K: tl.constexpr,
    GROUP_M: tl.constexpr,
):
    pid = tl.program_id(axis=0)
    num_pid_m = tl.cdiv(M, BLOCK_M)
    num_pid_n = tl.cdiv(N, BLOCK_N)
    num_pid_in_group = GROUP_M * num_pid_n
    group_id = pid // num_pid_in_group
    first_pid_m = group_id * GROUP_M
    group_size_m = min(num_pid_m - first_pid_m, GROUP_M)
    pid_m = first_pid_m + ((pid % num_pid_in_group) % group_size_m)
    pid_n = (pid % num_pid_in_group) // group_size_m

    offs_am = (pid_m * BLOCK_M + tl.arange(0, BLOCK_M)) % M
    offs_bn = (pid_n * BLOCK_N + tl.arange(0, BLOCK_N)) % N
    offs_k = tl.arange(0, BLOCK_K)
    a_ptrs = a_ptr + offs_am[:, None] * stride_am + offs_k[None, :] * stride_ak
    b_ptrs = b_ptr + offs_k[:, None] * stride_bk + offs_bn[None, :] * stride_bn

    acc = tl.zeros((BLOCK_M, BLOCK_N), dtype=tl.float32)
    for kk in range(0, tl.cdiv(K, BLOCK_K)):
        a = tl.load(a_ptrs, mask=offs_k[None, :] < K - kk * BLOCK_K, other=0.0)
        b = tl.load(b_ptrs, mask=offs_k[:, None] < K - kk * BLOCK_K, other=0.0)
        acc = tl.dot(a, b, acc)
        a_ptrs += BLOCK_K * stride_ak
        b_ptrs += BLOCK_K * stride_bk

    c = acc.to(c_ptr.dtype.element_ty)
    offs_cm = pid_m * BLOCK_M + tl.arange(0, BLOCK_M)
    offs_cn = pid_n * BLOCK_N + tl.arange(0, BLOCK_N)
    c_ptrs = c_ptr + offs_cm[:, None] * stride_cm + offs_cn[None, :] * stride_cn
    mask = (offs_cm[:, None] < M) & (offs_cn[None, :] < N)
    tl.store(c_ptrs, c, mask=mask)

# config = {"BLOCK_K": 64, "BLOCK_M": 512, "BLOCK_N": 256, "GROUP_M": 8, "arch": "sm_80", "dtype": "fp32", "num_ctas": 1, "num_stages": 3, "num_warps": 2}
# arch = sm_80


// ===== COMPILED SASS (sm_80) =====

	.target	sm_80

	.elftype	@"ET_EXEC"


//--------------------- .note.nv.tkinfo           --------------------------
	.section	.note.nv.tkinfo,"",@"SHT_NOTE"
	.sectionflags	@"SHF_NOTE_NV_TKINFO"
	.tkinfo
        /*0018*/ 	.word	0x00000002
        /*0030*/ 	.string	""
        /*0030*/ 	.string	"ptxas"
        /*0030*/ 	.string	"Cuda compilation tools, release 13.0, V13.0.88"
        /*0030*/ 	.string	"Build cuda_13.0.r13.0/compiler.36424714_0"
        /*0030*/ 	.string	"-v  -suppress-debug-info  -lineinfo  -arch sm_80 "



//--------------------- .note.nv.cuinfo           --------------------------
	.section	.note.nv.cuinfo,"",@"SHT_NOTE"
	.sectionflags	@"SHF_NOTE_NV_CUINFO"
        /*0018*/ 	.short	0x0002
        /*001a*/ 	.short	0x0050
        /*001c*/ 	.short	0x0082
	.zero		2


//--------------------- .nv.info                  --------------------------
	.section	.nv.info,"",@"SHT_CUDA_INFO"
	.align	4


	//----- nvinfo : EIATTR_REGCOUNT
	.align		4
        /*0000*/ 	.byte	0x04, 0x2f
        /*0002*/ 	.short	(.L_1 - .L_0)
	.align		4
.L_0:
        /*0004*/ 	.word	index@(matmul_kernel)
        /*0008*/ 	.word	0x000000ff


	//----- nvinfo : EIATTR_FRAME_SIZE
	.align		4
.L_1:
        /*000c*/ 	.byte	0x04, 0x11
        /*000e*/ 	.short	(.L_3 - .L_2)
	.align		4
.L_2:
        /*0010*/ 	.word	index@(matmul_kernel)
        /*0014*/ 	.word	0x000067f0


	//----- nvinfo : EIATTR_MIN_STACK_SIZE
	.align		4
.L_3:
        /*0018*/ 	.byte	0x04, 0x12
        /*001a*/ 	.short	(.L_5 - .L_4)
	.align		4
.L_4:
        /*001c*/ 	.word	index@(matmul_kernel)
        /*0020*/ 	.word	0x000067f0
.L_5:


//--------------------- .nv.info.matmul_kernel    --------------------------
	.section	.nv.info.matmul_kernel,"",@"SHT_CUDA_INFO"
	.sectionflags	@""
	.align	4


	//----- nvinfo : EIATTR_CUDA_API_VERSION
	.align		4
        /*0000*/ 	.byte	0x04, 0x37
        /*0002*/ 	.short	(.L_7 - .L_6)
.L_6:
        /*0004*/ 	.word	0x00000082


	//----- nvinfo : EIATTR_SW2861232_WAR
	.align		4
.L_7:
        /*0008*/ 	.byte	0x01, 0x35
	.zero		2


	//----- nvinfo : EIATTR_PARAM_CBANK
	.align		4
        /*000c*/ 	.byte	0x04, 0x0a
        /*000e*/ 	.short	(.L_9 - .L_8)
	.align		4
.L_8:
        /*0010*/ 	.word	index@(.nv.constant0.matmul_kernel)
        /*0014*/ 	.short	0x0160
        /*0016*/ 	.short	0x0050


	//----- nvinfo : EIATTR_CBANK_PARAM_SIZE
	.align		4
.L_9:
        /*0018*/ 	.byte	0x03, 0x19
        /*001a*/ 	.short	0x0050


	//----- nvinfo : EIATTR_KPARAM_INFO
	.align		4
        /*001c*/ 	.byte	0x04, 0x17
        /*001e*/ 	.short	(.L_11 - .L_10)
.L_10:
        /*0020*/ 	.word	0x00000000
        /*0024*/ 	.short	0x000d
        /*0026*/ 	.short	0x0048
        /*0028*/ 	.byte	0x00, 0xf4, 0x21, 0x00


	//----- nvinfo : EIATTR_KPARAM_INFO
	.align		4
.L_11:
        /*002c*/ 	.byte	0x04, 0x17
        /*002e*/ 	.short	(.L_13 - .L_12)
.L_12:
        /*0030*/ 	.word	0x00000000
        /*0034*/ 	.short	0x000c
        /*0036*/ 	.short	0x0040
        /*0038*/ 	.byte	0x00, 0xf4, 0x21, 0x00


	//----- nvinfo : EIATTR_KPARAM_INFO
	.align		4
.L_13:
        /*003c*/ 	.byte	0x04, 0x17
        /*003e*/ 	.short	(.L_15 - .L_14)
.L_14:
        /*0040*/ 	.word	0x00000000
        /*0044*/ 	.short	0x000b
        /*0046*/ 	.short	0x0038
        /*0048*/ 	.byte	0x00, 0xf0, 0x11, 0x00


	//----- nvinfo : EIATTR_KPARAM_INFO
	.align		4
.L_15:
        /*004c*/ 	.byte	0x04, 0x17
        /*004e*/ 	.short	(.L_17 - .L_16)
.L_16:
        /*0050*/ 	.word	0x00000000
        /*0054*/ 	.short	0x000a
        /*0056*/ 	.short	0x0034
        /*0058*/ 	.byte	0x00, 0xf0, 0x11, 0x00


	//----- nvinfo : EIATTR_KPARAM_INFO
	.align		4
.L_17:
        /*005c*/ 	.byte	0x04, 0x17
        /*005e*/ 	.short	(.L_19 - .L_18)
.L_18:
        /*0060*/ 	.word	0x00000000
        /*0064*/ 	.short	0x0009
        /*0066*/ 	.short	0x0030
        /*0068*/ 	.byte	0x00, 0xf0, 0x11, 0x00


	//----- nvinfo : EIATTR_KPARAM_INFO
	.align		4
.L_19:
        /*006c*/ 	.byte	0x04, 0x17
        /*006e*/ 	.short	(.L_21 - .L_20)
.L_20:
        /*0070*/ 	.word	0x00000000
        /*0074*/ 	.short	0x0008
        /*0076*/ 	.short	0x002c
        /*0078*/ 	.byte	0x00, 0xf0, 0x11, 0x00


	//----- nvinfo : EIATTR_KPARAM_INFO
	.align		4
.L_21:
        /*007c*/ 	.byte	0x04, 0x17
        /*007e*/ 	.short	(.L_23 - .L_22)
.L_22:
        /*0080*/ 	.word	0x00000000
        /*0084*/ 	.short	0x0007
        /*0086*/ 	.short	0x0028
        /*0088*/ 	.byte	0x00, 0xf0, 0x11, 0x00


	//----- nvinfo : EIATTR_KPARAM_INFO
	.align		4
.L_23:
        /*008c*/ 	.byte	0x04, 0x17
        /*008e*/ 	.short	(.L_25 - .L_24)
.L_24:
        /*0090*/ 	.word	0x00000000
        /*0094*/ 	.short	0x0006
        /*0096*/ 	.short	0x0024
        /*0098*/ 	.byte	0x00, 0xf0, 0x11, 0x00


	//----- nvinfo : EIATTR_KPARAM_INFO
	.align		4
.L_25:
        /*009c*/ 	.byte	0x04, 0x17
        /*009e*/ 	.short	(.L_27 - .L_26)
.L_26:
        /*00a0*/ 	.word	0x00000000
        /*00a4*/ 	.short	0x0005
        /*00a6*/ 	.short	0x0020
        /*00a8*/ 	.byte	0x00, 0xf0, 0x11, 0x00


	//----- nvinfo : EIATTR_KPARAM_INFO
	.align		4
.L_27:
        /*00ac*/ 	.byte	0x04, 0x17
        /*00ae*/ 	.short	(.L_29 - .L_28)
.L_28:
        /*00b0*/ 	.word	0x00000000
        /*00b4*/ 	.short	0x0004
        /*00b6*/ 	.short	0x001c
        /*00b8*/ 	.byte	0x00, 0xf0, 0x11, 0x00


	//----- nvinfo : EIATTR_KPARAM_INFO
	.align		4
.L_29:
        /*00bc*/ 	.byte	0x04, 0x17
        /*00be*/ 	.short	(.L_31 - .L_30)
.L_30:
        /*00c0*/ 	.word	0x00000000
        /*00c4*/ 	.short	0x0003
        /*00c6*/ 	.short	0x0018
        /*00c8*/ 	.byte	0x00, 0xf0, 0x11, 0x00


	//----- nvinfo : EIATTR_KPARAM_INFO
	.align		4
.L_31:
        /*00cc*/ 	.byte	0x04, 0x17
        /*00ce*/ 	.short	(.L_33 - .L_32)
.L_32:
        /*00d0*/ 	.word	0x00000000
        /*00d4*/ 	.short	0x0002
        /*00d6*/ 	.short	0x0010
        /*00d8*/ 	.byte	0x00, 0xf4, 0x21, 0x00


	//----- nvinfo : EIATTR_KPARAM_INFO
	.align		4
.L_33:
        /*00dc*/ 	.byte	0x04, 0x17
        /*00de*/ 	.short	(.L_35 - .L_34)
.L_34:
        /*00e0*/ 	.word	0x00000000
        /*00e4*/ 	.short	0x0001
        /*00e6*/ 	.short	0x0008
        /*00e8*/ 	.byte	0x00, 0xf4, 0x21, 0x00


	//----- nvinfo : EIATTR_KPARAM_INFO
	.align		4
.L_35:
        /*00ec*/ 	.byte	0x04, 0x17
        /*00ee*/ 	.short	(.L_37 - .L_36)
.L_36:
        /*00f0*/ 	.word	0x00000000
        /*00f4*/ 	.short	0x0000
        /*00f6*/ 	.short	0x0000
        /*00f8*/ 	.byte	0x00, 0xf4, 0x21, 0x00


	//----- nvinfo : EIATTR_MAXREG_COUNT
	.align		4
.L_37:
        /*00fc*/ 	.byte	0x03, 0x1b
        /*00fe*/ 	.short	0x00ff


	//----- nvinfo : EIATTR_NUM_BARRIERS
	.align		4
        /*0100*/ 	.byte	0x02, 0x4c
        /*0102*/ 	.byte	0x01
	.zero		1


	//----- nvinfo : EIATTR_ANNOTATIONS
	.align		4
        /*0104*/ 	.byte	0x04, 0x55
        /*0106*/ 	.short	(.L_39 - .L_38)


	//   ....[0]....
.L_38:
        /*0108*/ 	.word	0x00000001
        /*010c*/ 	.byte	0x00, 0x06, 0x00, 0x00, 0x01, 0x00, 0x00, 0x00, 0x40, 0x06, 0x00, 0x00, 0x01, 0x00, 0x00, 0x00
        /* <DEDUP_REMOVED lines=3864> */
        /*f29c*/ 	.byte	0x60, 0xc9, 0x03, 0x00


	//----- nvinfo : EIATTR_MERCURY_ISA_VERSION
	.align		4
.L_39:
        /*f2a0*/ 	.byte	0x03, 0x5f
        /*f2a2*/ 	.short	0x0000


	//----- nvinfo : EIATTR_EXIT_INSTR_OFFSETS
	.align		4
        /*f2a4*/ 	.byte	0x04, 0x1c
        /*f2a6*/ 	.short	(.L_41 - .L_40)


	//   ....[0]....
.L_40:
        /*f2a8*/ 	.word	0x0010c380


	//   ....[1]....
        /*f2ac*/ 	.word	0x0010c3a0


	//----- nvinfo : EIATTR_REQNTID
	.align		4
.L_41:
        /*f2b0*/ 	.byte	0x04, 0x10
        /*f2b2*/ 	.short	(.L_43 - .L_42)
.L_42:
        /*f2b4*/ 	.word	0x00000040
        /*f2b8*/ 	.word	0x00000001
        /*f2bc*/ 	.word	0x00000001
.L_43:


//--------------------- .nv.callgraph             --------------------------
	.section	.nv.callgraph,"",@"SHT_CUDA_CALLGRAPH"
	.align	4
	.sectionentsize	8
	.align		4
        /*0000*/ 	.word	0x00000000
	.align		4
        /*0004*/ 	.word	0xffffffff
	.align		4
        /*0008*/ 	.word	0x00000000
	.align		4
        /*000c*/ 	.word	0xfffffffe
	.align		4
        /*0010*/ 	.word	0x00000000
	.align		4
        /*0014*/ 	.word	0xfffffffd
	.align		4
        /*0018*/ 	.word	0x00000000
	.align		4
        /*001c*/ 	.word	0xfffffffc


//--------------------- .nv.rel.action            --------------------------
	.section	.nv.rel.action,"",@"SHT_CUDA_RELOCINFO"
	.align	8
	.sectionentsize	8
        /*0000*/ 	.byte	0x73, 0x00, 0x00, 0x00, 0x00, 0x00, 0x00, 0x00, 0x00, 0x00, 0x00, 0x11, 0x25, 0x00, 0x05, 0x36


//--------------------- .nv.constant0.matmul_kernel --------------------------
	.section	.nv.constant0.matmul_kernel,"a",@progbits
	.sectionflags	@""
	.align	4
.nv.constant0.matmul_kernel:
	.zero		432


//--------------------- .text.matmul_kernel       --------------------------
	.section	.text.matmul_kernel,"ax",@progbits
	.sectioninfo	@"SHI_REGISTERS=255"
	.align	128
        .global         matmul_kernel
        .type           matmul_kernel,@function
        .size           matmul_kernel,(.L_x_3 - matmul_kernel)
        .other          matmul_kernel,@"STO_CUDA_ENTRY STV_DEFAULT"
matmul_kernel:
.text.matmul_kernel:
[----:B------:R-:W-:Y:S02]  /*0000*/  IMAD.MOV.U32 R1, RZ, RZ, c[0x0][0x28] ;  /* 0x00000a00ff017624 */ /* 0x000fe400078e00ff */
[----:B------:R-:W-:Y:S01]  /*0010*/  IMAD.MOV.U32 R0, RZ, RZ, c[0x0][0x17c] ;  /* 0x00005f00ff007624 */ /* 0x000fe200078e00ff */
[----:B------:R-:W1:Y:S01]  /*0020*/  S2R R5, SR_CTAID.X ;  /* 0x0000000000057919 */ /* 0x000e620000002500 */
[----:B------:R-:W-:Y:S01]  /*0030*/  IABS R89, c[0x0][0x17c] ;  /* 0x00005f0000597a13 */ /* 0x000fe20000000000 */
[----:B------:R-:W-:Y:S01]  /*0040*/  IMAD.MOV.U32 R12, RZ, RZ, c[0x0][0x180] ;  /* 0x00006000ff0c7624 */ /* 0x000fe200078e00ff */
[----:B------:R-:W-:Y:S02]  /*0050*/  IADD3 R1, R1, -0x67f0, RZ ;  /* 0xffff981001017810 */ /* 0x000fe40007ffe0ff */
[----:B------:R-:W-:-:S04]  /*0060*/  IADD3 R0, R0, 0xff, RZ ;  /* 0x000000ff00007810 */ /* 0x000fc80007ffe0ff */
[----:B------:R-:W-:-:S04]  /*0070*/  SHF.R.S32.HI R3, RZ, 0x1f, R0 ;  /* 0x0000001fff037819 */ /* 0x000fc80000011400 */
[----:B------:R-:W-:-:S04]  /*0080*/  LEA.HI R3, R3, R0, RZ, 0x8 ;  /* 0x0000000003037211 */ /* 0x000fc800078f40ff */
[----:B------:R-:W-:-:S05]  /*0090*/  SHF.R.S32.HI R3, RZ, 0x8, R3 ;  /* 0x00000008ff037819 */ /* 0x000fca0000011403 */
[----:B------:R-:W-:Y:S01]  /*00a0*/  IMAD.SHL.U32 R4, R3, 0x8, RZ ;  /* 0x0000000803047824 */ /* 0x000fe200078e00ff */
[----:B-1----:R-:W-:-:S04]  /*00b0*/  IABS R8, R5 ;  /* 0x0000000500087213 */ /* 0x002fc80000000000 */
[-C--:B------:R-:W-:Y:S02]  /*00c0*/  IABS R7, R4.reuse ;  /* 0x0000000400077213 */ /* 0x080fe40000000000 */
[----:B------:R-:W-:Y:S02]  /*00d0*/  IABS R10, R4 ;  /* 0x00000004000a7213 */ /* 0x000fe40000000000 */
[----:B------:R-:W1:Y:S08]  /*00e0*/  I2F.RP R0, R7 ;  /* 0x0000000700007306 */ /* 0x000e700000209400 */
[----:B-1----:R-:W1:Y:S02]  /*00f0*/  MUFU.RCP R0, R0 ;  /* 0x0000000000007308 */ /* 0x002e640000001000 */
[----:B-1----:R-:W-:Y:S01]  /*0100*/  IADD3 R2, R0, 0xffffffe, RZ ;  /* 0x0ffffffe00027810 */ /* 0x002fe20007ffe0ff */
[----:B------:R-:W-:-:S05]  /*0110*/  IMAD.MOV R0, RZ, RZ, -R10 ;  /* 0x000000ffff007224 */ /* 0x000fca00078e0a0a */
[----:B------:R1:W2:Y:S02]  /*0120*/  F2I.FTZ.U32.TRUNC.NTZ R3, R2 ;  /* 0x0000000200037305 */ /* 0x0002a4000021f000 */
[----:B-1----:R-:W-:Y:S01]  /*0130*/  IMAD.MOV.U32 R2, RZ, RZ, RZ ;  /* 0x000000ffff027224 */ /* 0x002fe200078e00ff */
[----:B--2---:R-:W-:-:S05]  /*0140*/  IADD3 R6, RZ, -R3, RZ ;  /* 0x80000003ff067210 */ /* 0x004fca0007ffe0ff */
[----:B------:R-:W-:Y:S02]  /*0150*/  IMAD R9, R6, R7, RZ ;  /* 0x0000000706097224 */ /* 0x000fe400078e02ff */
[----:B------:R-:W-:Y:S02]  /*0160*/  IMAD.MOV.U32 R6, RZ, RZ, R8 ;  /* 0x000000ffff067224 */ /* 0x000fe400078e0008 */
[----:B------:R-:W-:-:S06]  /*0170*/  IMAD.HI.U32 R3, R3, R9, R2 ;  /* 0x0000000903037227 */ /* 0x000fcc00078e0002 */
[----:B------:R-:W-:-:S04]  /*0180*/  IMAD.HI.U32 R3, R3, R6, RZ ;  /* 0x0000000603037227 */ /* 0x000fc800078e00ff */
[----:B------:R-:W-:-:S05]  /*0190*/  IMAD R0, R3, R0, R6 ;  /* 0x0000000003007224 */ /* 0x000fca00078e0206 */
[----:B------:R-:W-:-:S13]  /*01a0*/  ISETP.GT.U32.AND P1, PT, R7, R0, PT ;  /* 0x000000000700720c */ /* 0x000fda0003f24070 */
[-C--:B------:R-:W-:Y:S02]  /*01b0*/  @!P1 IADD3 R0, R0, -R7.reuse, RZ ;  /* 0x8000000700009210 */ /* 0x080fe40007ffe0ff */
[----:B------:R-:W-:Y:S02]  /*01c0*/  @!P1 IADD3 R3, R3, 0x1, RZ ;  /* 0x0000000103039810 */ /* 0x000fe40007ffe0ff */
[----:B------:R-:W-:Y:S02]  /*01d0*/  ISETP.GE.U32.AND P0, PT, R0, R7, PT ;  /* 0x000000070000720c */ /* 0x000fe40003f06070 */
[----:B------:R-:W-:Y:S02]  /*01e0*/  LOP3.LUT R0, R5, R4, RZ, 0x3c, !PT ;  /* 0x0000000405007212 */ /* 0x000fe400078e3cff */
[----:B------:R-:W-:Y:S02]  /*01f0*/  ISETP.NE.AND P1, PT, R4, RZ, PT ;  /* 0x000000ff0400720c */ /* 0x000fe40003f25270 */
[----:B------:R-:W-:Y:S01]  /*0200*/  ISETP.GE.AND P2, PT, R0, RZ, PT ;  /* 0x000000ff0000720c */ /* 0x000fe20003f46270 */
[----:B------:R-:W-:-:S05]  /*0210*/  IMAD.MOV.U32 R0, RZ, RZ, c[0x0][0x178] ;  /* 0x00005e00ff007624 */ /* 0x000fca00078e00ff */
[----:B------:R-:W-:Y:S02]  /*0220*/  IADD3 R0, R0, 0x1ff, RZ ;  /* 0x000001ff00007810 */ /* 0x000fe40007ffe0ff */
[----:B------:R-:W-:-:S05]  /*0230*/  @P0 IADD3 R3, R3, 0x1, RZ ;  /* 0x0000000103030810 */ /* 0x000fca0007ffe0ff */
[----:B------:R-:W-:Y:S01]  /*0240*/  IMAD.MOV.U32 R2, RZ, RZ, R3 ;  /* 0x000000ffff027224 */ /* 0x000fe200078e0003 */
[----:B------:R-:W-:-:S03]  /*0250*/  SHF.R.S32.HI R3, RZ, 0x1f, R0 ;  /* 0x0000001fff037819 */ /* 0x000fc60000011400 */
[----:B------:R-:W-:Y:S01]  /*0260*/  @!P2 IMAD.MOV R2, RZ, RZ, -R2 ;  /* 0x000000ffff02a224 */ /* 0x000fe200078e0a02 */
[----:B------:R-:W-:Y:S02]  /*0270*/  @!P1 LOP3.LUT R2, RZ, R4, RZ, 0x33, !PT ;  /* 0x00000004ff029212 */ /* 0x000fe400078e33ff */
[----:B------:R-:W-:Y:S02]  /*0280*/  LEA.HI R3, R3, R0, RZ, 0x9 ;  /* 0x0000000003037211 */ /* 0x000fe400078f48ff */
[----:B------:R-:W-:Y:S01]  /*0290*/  SHF.L.U32 R8, R2, 0x3, RZ ;  /* 0x0000000302087819 */ /* 0x000fe200000006ff */
[----:B------:R-:W-:-:S03]  /*02a0*/  IMAD.MOV R2, RZ, RZ, -R2 ;  /* 0x000000ffff027224 */ /* 0x000fc600078e0a02 */
[----:B------:R-:W-:Y:S01]  /*02b0*/  LEA.HI.SX32 R3, R3, -R8, 0x17 ;  /* 0x8000000803037211 */ /* 0x000fe200078fbaff */
[----:B------:R-:W-:Y:S01]  /*02c0*/  IMAD R11, R4, R2, R5 ;  /* 0x00000002040b7224 */ /* 0x000fe200078e0205 */
[----:B------:R-:W-:Y:S01]  /*02d0*/  IABS R4, c[0x0][0x178] ;  /* 0x00005e0000047a13 */ /* 0x000fe20000000000 */
[----:B------:R-:W-:Y:S01]  /*02e0*/  IMAD.MOV.U32 R2, RZ, RZ, RZ ;  /* 0x000000ffff027224 */ /* 0x000fe200078e00ff */
[----:B------:R-:W-:Y:S02]  /*02f0*/  IMNMX R10, R3, 0x8, PT ;  /* 0x00000008030a7817 */ /* 0x000fe40003800200 */
[----:B------:R-:W-:Y:S02]  /*0300*/  IABS R9, R11 ;  /* 0x0000000b00097213 */ /* 0x000fe40000000000 */
[----:B------:R-:W-:-:S04]  /*0310*/  IABS R7, R10 ;  /* 0x0000000a00077213 */ /* 0x000fc80000000000 */
[----:B------:R-:W1:Y:S08]  /*0320*/  I2F.RP R0, R7 ;  /* 0x0000000700007306 */ /* 0x000e700000209400 */
[----:B-1----:R-:W1:Y:S02]  /*0330*/  MUFU.RCP R0, R0 ;  /* 0x0000000000007308 */ /* 0x002e640000001000 */
[----:B-1----:R-:W-:-:S02]  /*0340*/  IADD3 R3, R0, 0xffffffe, RZ ;  /* 0x0ffffffe00037810 */ /* 0x002fc40007ffe0ff */
[----:B------:R-:W-:-:S04]  /*0350*/  IABS R0, R10 ;  /* 0x0000000a00007213 */ /* 0x000fc80000000000 */
[----:B------:R-:W1:Y:S01]  /*0360*/  F2I.FTZ.U32.TRUNC.NTZ R3, R3 ;  /* 0x0000000300037305 */ /* 0x000e62000021f000 */
[----:B------:R-:W-:Y:S01]  /*0370*/  IADD3 R0, RZ, -R0, RZ ;  /* 0x80000000ff007210 */ /* 0x000fe20007ffe0ff */
[----:B-1----:R-:W-:-:S04]  /*0380*/  IMAD.MOV R6, RZ, RZ, -R3 ;  /* 0x000000ffff067224 */ /* 0x002fc800078e0a03 */
[----:B------:R-:W-:-:S04]  /*0390*/  IMAD R5, R6, R7, RZ ;  /* 0x0000000706057224 */ /* 0x000fc800078e02ff */
[----:B------:R-:W-:Y:S02]  /*03a0*/  IMAD.HI.U32 R2, R3, R5, R2 ;  /* 0x0000000503027227 */ /* 0x000fe400078e0002 */
[----:B------:R-:W1:Y:S04]  /*03b0*/  I2F.RP R5, R89 ;  /* 0x0000005900057306 */ /* 0x000e680000209400 */
[----:B------:R-:W-:-:S04]  /*03c0*/  IMAD.HI.U32 R2, R2, R9, RZ ;  /* 0x0000000902027227 */ /* 0x000fc800078e00ff */
[----:B------:R-:W-:Y:S01]  /*03d0*/  IMAD R0, R2, R0, R9 ;  /* 0x0000000002007224 */ /* 0x000fe200078e0209 */
[----:B------:R-:W2:Y:S04]  /*03e0*/  I2F.RP R3, R4 ;  /* 0x0000000400037306 */ /* 0x000ea80000209400 */
[----:B------:R-:W-:-:S04]  /*03f0*/  ISETP.GT.U32.AND P1, PT, R7, R0, PT ;  /* 0x000000000700720c */ /* 0x000fc80003f24070 */
[----:B-1----:R-:W1:Y:S08]  /*0400*/  MUFU.RCP R5, R5 ;  /* 0x0000000500057308 */ /* 0x002e700000001000 */
[----:B--2---:R-:W2:Y:S01]  /*0410*/  MUFU.RCP R3, R3 ;  /* 0x0000000300037308 */ /* 0x004ea20000001000 */
[----:B------:R-:W-:Y:S01]  /*0420*/  @!P1 IMAD.IADD R0, R0, 0x1, -R7 ;  /* 0x0000000100009824 */ /* 0x000fe200078e0a07 */
[----:B------:R-:W-:-:S02]  /*0430*/  @!P1 IADD3 R2, R2, 0x1, RZ ;  /* 0x0000000102029810 */ /* 0x000fc40007ffe0ff */
[----:B------:R-:W-:Y:S02]  /*0440*/  ISETP.NE.AND P1, PT, R10, RZ, PT ;  /* 0x000000ff0a00720c */ /* 0x000fe40003f25270 */
[----:B------:R-:W-:Y:S02]  /*0450*/  ISETP.GE.U32.AND P0, PT, R0, R7, PT ;  /* 0x000000070000720c */ /* 0x000fe40003f06070 */
[----:B-1----:R-:W-:Y:S02]  /*0460*/  IADD3 R6, R5, 0xffffffe, RZ ;  /* 0x0ffffffe05067810 */ /* 0x002fe40007ffe0ff */
[----:B------:R-:W-:Y:S02]  /*0470*/  LOP3.LUT R0, R11, R10, RZ, 0x3c, !PT ;  /* 0x0000000a0b007212 */ /* 0x000fe400078e3cff */
[----:B------:R-:W1:Y:S02]  /*0480*/  F2I.FTZ.U32.TRUNC.NTZ R7, R6 ;  /* 0x0000000600077305 */ /* 0x000e64000021f000 */
[----:B------:R-:W-:-:S02]  /*0490*/  ISETP.GE.AND P2, PT, R0, RZ, PT ;  /* 0x000000ff0000720c */ /* 0x000fc40003f46270 */
[----:B--2---:R-:W-:-:S03]  /*04a0*/  IADD3 R0, R3, 0xffffffe, RZ ;  /* 0x0ffffffe03007810 */ /* 0x004fc60007ffe0ff */
[----:B------:R-:W-:Y:S01]  /*04b0*/  @P0 IADD3 R2, R2, 0x1, RZ ;  /* 0x0000000102020810 */ /* 0x000fe20007ffe0ff */
[----:B------:R2:W3:Y:S04]  /*04c0*/  F2I.FTZ.U32.TRUNC.NTZ R3, R0 ;  /* 0x0000000000037305 */ /* 0x0004e8000021f000 */
[----:B------:R-:W-:Y:S01]  /*04d0*/  IMAD.MOV.U32 R35, RZ, RZ, R2 ;  /* 0x000000ffff237224 */ /* 0x000fe200078e0002 */
[----:B------:R-:W-:Y:S01]  /*04e0*/  IADD3 R2, R12, -0x1, RZ ;  /* 0xffffffff0c027810 */ /* 0x000fe20007ffe0ff */
[----:B-1----:R-:W-:-:S03]  /*04f0*/  IMAD.MOV R6, RZ, RZ, -R7 ;  /* 0x000000ffff067224 */ /* 0x002fc600078e0a07 */
[----:B------:R-:W-:Y:S02]  /*0500*/  @!P2 IADD3 R35, -R35, RZ, RZ ;  /* 0x000000ff2323a210 */ /* 0x000fe40007ffe1ff */
[----:B------:R-:W-:Y:S01]  /*0510*/  @!P1 LOP3.LUT R35, RZ, R10, RZ, 0x33, !PT ;  /* 0x0000000aff239212 */ /* 0x000fe200078e33ff */
[----:B------:R-:W-:Y:S01]  /*0520*/  IMAD R5, R6, R89, RZ ;  /* 0x0000005906057224 */ /* 0x000fe200078e02ff */
[----:B------:R-:W-:Y:S02]  /*0530*/  MOV R6, RZ ;  /* 0x000000ff00067202 */ /* 0x000fe40000000f00 */
[----:B------:R-:W-:Y:S01]  /*0540*/  ISETP.GE.U32.AND P1, PT, R2, 0x7fffffc0, PT ;  /* 0x7fffffc00200780c */ /* 0x000fe20003f26070 */
[----:B------:R-:W-:Y:S02]  /*0550*/  IMAD.SHL.U32 R237, R35, 0x100, RZ ;  /* 0x0000010023ed7824 */ /* 0x000fe400078e00ff */
[----:B--2---:R-:W-:-:S03]  /*0560*/  IMAD.HI.U32 R0, R7, R5, R6 ;  /* 0x0000000507007227 */ /* 0x004fc600078e0006 */
[----:B------:R-:W-:Y:S01]  /*0570*/  IABS R29, R237 ;  /* 0x000000ed001d7213 */ /* 0x000fe20000000000 */
[--C-:B---3--:R-:W-:Y:S01]  /*0580*/  IMAD.MOV R31, RZ, RZ, -R3.reuse ;  /* 0x000000ffff1f7224 */ /* 0x108fe200078e0a03 */
[C---:B------:R-:W-:Y:S01]  /*0590*/  IADD3 R241, R237.reuse, 0xff, RZ ;  /* 0x000000ffedf17810 */ /* 0x040fe20007ffe0ff */
[----:B------:R-:W-:Y:S01]  /*05a0*/  IMAD.MOV.U32 R2, RZ, RZ, RZ ;  /* 0x000000ffff027224 */ /* 0x000fe200078e00ff */
[----:B------:R-:W-:Y:S01]  /*05b0*/  IADD3 R12, R237, 0x1, RZ ;  /* 0x00000001ed0c7810 */ /* 0x000fe20007ffe0ff */
[----:B------:R-:W-:Y:S01]  /*05c0*/  IMAD R31, R31, R4, RZ ;  /* 0x000000041f1f7224 */ /* 0x000fe200078e02ff */
[----:B------:R-:W-:Y:S01]  /*05d0*/  IABS R100, R241 ;  /* 0x000000f100647213 */ /* 0x000fe20000000000 */
[C---:B------:R-:W-:Y:S01]  /*05e0*/  IMAD.HI.U32 R5, R0.reuse, R29, RZ ;  /* 0x0000001d00057227 */ /* 0x040fe200078e00ff */
[----:B------:R-:W-:Y:S01]  /*05f0*/  IABS R27, R12 ;  /* 0x0000000c001b7213 */ /* 0x000fe20000000000 */
[----:B------:R-:W-:Y:S01]  /*0600*/  STL [R1+0x33dc], R237 ;  /* 0x0033dced01007387 */ /* 0x000fe20000100800 */
[----:B------:R-:W-:Y:S01]  /*0610*/  IADD3 R9, R237, 0x2, RZ ;  /* 0x00000002ed097810 */ /* 0x000fe20007ffe0ff */
[----:B------:R-:W-:Y:S01]  /*0620*/  IMAD.HI.U32 R31, R3, R31, R2 ;  /* 0x0000001f031f7227 */ /* 0x000fe200078e0002 */
[C---:B------:R-:W-:Y:S01]  /*0630*/  IADD3 R243, R237.reuse, 0x5, RZ ;  /* 0x00000005edf37810 */ /* 0x040fe20007ffe0ff */
[----:B------:R-:W-:Y:S01]  /*0640*/  STL [R1+0x5014], R241 ;  /* 0x005014f101007387 */ /* 0x000fe20000100800 */
[----:B------:R-:W-:Y:S01]  /*0650*/  IABS R25, R9 ;  /* 0x0000000900197213 */ /* 0x000fe20000000000 */
[----:B------:R-:W-:Y:S01]  /*0660*/  IMAD.MOV R6, RZ, RZ, -R5 ;  /* 0x000000ffff067224 */ /* 0x000fe200078e0a05 */
[C---:B------:R-:W-:Y:S01]  /*0670*/  IADD3 R5, R237.reuse, 0x4, RZ ;  /* 0x00000004ed057810 */ /* 0x040fe20007ffe0ff */
[----:B------:R-:W-:Y:S01]  /*0680*/  IMAD.HI.U32 R2, R0, R100, RZ ;  /* 0x0000006400027227 */ /* 0x000fe200078e00ff */
[----:B------:R-:W-:Y:S01]  /*0690*/  STL [R1+0x4c0c], R12 ;  /* 0x004c0c0c01007387 */ /* 0x000fe20000100800 */
[----:B------:R-:W-:-:S02]  /*06a0*/  IADD3 R7, R237, 0x6, RZ ;  /* 0x00000006ed077810 */ /* 0x000fc40007ffe0ff */
[----:B------:R-:W-:Y:S01]  /*06b0*/  IMAD R29, R89, R6, R29 ;  /* 0x00000006591d7224 */ /* 0x000fe200078e021d */
[----:B------:R-:W-:Y:S01]  /*06c0*/  IADD3 R6, R237, 0x3, RZ ;  /* 0x00000003ed067810 */ /* 0x000fe20007ffe0ff */
[----:B------:R-:W-:Y:S01]  /*06d0*/  IMAD.MOV R3, RZ, RZ, -R2 ;  /* 0x000000ffff037224 */ /* 0x000fe200078e0a02 */
[----:B------:R-:W-:Y:S01]  /*06e0*/  STL [R1+0x4c20], R9 ;  /* 0x004c200901007387 */ /* 0x000fe20000100800 */
[C---:B------:R-:W-:Y:S01]  /*06f0*/  IMAD.HI.U32 R2, R0.reuse, R27, RZ ;  /* 0x0000001b00027227 */ /* 0x040fe200078e00ff */
[----:B------:R-:W-:Y:S02]  /*0700*/  IABS R23, R6 ;  /* 0x0000000600177213 */ /* 0x000fe40000000000 */
[----:B------:R-:W-:Y:S01]  /*0710*/  IABS R21, R5 ;  /* 0x0000000500157213 */ /* 0x000fe20000000000 */
[----:B------:R-:W-:Y:S01]  /*0720*/  IMAD R100, R89, R3, R100 ;  /* 0x0000000359647224 */ /* 0x000fe200078e0264 */
[----:B------:R1:W-:Y:S01]  /*0730*/  STL [R1+0x4c24], R6 ;  /* 0x004c240601007387 */ /* 0x0003e20000100800 */
[----:B------:R-:W-:Y:S01]  /*0740*/  IMAD.MOV R2, RZ, RZ, -R2 ;  /* 0x000000ffff027224 */ /* 0x000fe200078e0a02 */
[----:B------:R-:W-:Y:S01]  /*0750*/  IABS R19, R243 ;  /* 0x000000f300137213 */ /* 0x000fe20000000000 */
[----:B------:R-:W-:Y:S01]  /*0760*/  IMAD.HI.U32 R3, R0, R25, RZ ;  /* 0x0000001900037227 */ /* 0x000fe200078e00ff */
[----:B------:R2:W-:Y:S01]  /*0770*/  STL [R1+0x4c28], R5 ;  /* 0x004c280501007387 */ /* 0x0005e20000100800 */
[----:B------:R-:W-:-:S02]  /*0780*/  IABS R17, R7 ;  /* 0x0000000700117213 */ /* 0x000fc40000000000 */
[----:B------:R-:W-:Y:S01]  /*0790*/  IMAD.MOV R35, RZ, RZ, -R35 ;  /* 0x000000ffff237224 */ /* 0x000fe200078e0a23 */
[----:B------:R-:W-:Y:S01]  /*07a0*/  STL [R1+0x4c2c], R243 ;  /* 0x004c2cf301007387 */ /* 0x000fe20000100800 */
[----:B------:R-:W-:Y:S01]  /*07b0*/  IMAD R27, R89, R2, R27 ;  /* 0x00000002591b7224 */ /* 0x000fe200078e021b */
[C---:B------:R-:W-:Y:S01]  /*07c0*/  IADD3 R245, R237.reuse, 0xa, RZ ;  /* 0x0000000aedf57810 */ /* 0x040fe20007ffe0ff */
[----:B-1----:R-:W-:Y:S01]  /*07d0*/  IMAD.MOV R6, RZ, RZ, -R3 ;  /* 0x000000ffff067224 */ /* 0x002fe200078e0a03 */
[----:B------:R1:W-:Y:S01]  /*07e0*/  STL [R1+0x4c30], R7 ;  /* 0x004c300701007387 */ /* 0x0003e20000100800 */
[----:B------:R-:W-:Y:S01]  /*07f0*/  IMAD.HI.U32 R2, R0, R23, RZ ;  /* 0x0000001700027227 */ /* 0x000fe200078e00ff */
[C---:B--2---:R-:W-:Y:S02]  /*0800*/  IADD3 R5, R237.reuse, 0x7, RZ ;  /* 0x00000007ed057810 */ /* 0x044fe40007ffe0ff */
[----:B------:R-:W-:Y:S01]  /*0810*/  IABS R9, R245 ;  /* 0x000000f500097213 */ /* 0x000fe20000000000 */
[----:B------:R-:W-:Y:S01]  /*0820*/  IMAD R35, R10, R35, R11 ;  /* 0x000000230a237224 */ /* 0x000fe200078e020b */
[----:B------:R-:W-:Y:S01]  /*0830*/  IABS R15, R5 ;  /* 0x00000005000f7213 */ /* 0x000fe20000000000 */
[----:B------:R-:W-:Y:S01]  /*0840*/  IMAD.HI.U32 R3, R0, R21, RZ ;  /* 0x0000001500037227 */ /* 0x000fe200078e00ff */
[----:B------:R2:W-:Y:S01]  /*0850*/  STL [R1+0x4c34], R5 ;  /* 0x004c340501007387 */ /* 0x0005e20000100800 */
[----:B------:R-:W-:-:S02]  /*0860*/  IADD3 R247, R237, 0xf, RZ ;  /* 0x0000000fedf77810 */ /* 0x000fc40007ffe0ff */
[----:B------:R-:W-:Y:S01]  /*0870*/  IMAD R25, R89, R6, R25 ;  /* 0x0000000659197224 */ /* 0x000fe200078e0219 */
[----:B------:R-:W-:Y:S01]  /*0880*/  IADD3 R6, -R2, RZ, RZ ;  /* 0x000000ff02067210 */ /* 0x000fe20007ffe1ff */
[----:B------:R-:W-:Y:S01]  /*0890*/  IMAD.HI.U32 R2, R0, R19, RZ ;  /* 0x0000001300027227 */ /* 0x000fe200078e00ff */
[----:B------:R-:W-:Y:S02]  /*08a0*/  IADD3 R35, R8, R35, RZ ;  /* 0x0000002308237210 */ /* 0x000fe40007ffe0ff */
[C---:B-1----:R-:W-:Y:S01]  /*08b0*/  IADD3 R7, R237.reuse, 0xb, RZ ;  /* 0x0000000bed077810 */ /* 0x042fe20007ffe0ff */
[----:B------:R-:W-:Y:S01]  /*08c0*/  IMAD.MOV R8, RZ, RZ, -R3 ;  /* 0x000000ffff087224 */ /* 0x000fe200078e0a03 */
[----:B--2---:R-:W-:Y:S01]  /*08d0*/  IADD3 R5, R237, 0x8, RZ ;  /* 0x00000008ed057810 */ /* 0x004fe20007ffe0ff */
[----:B------:R-:W-:Y:S01]  /*08e0*/  IMAD R23, R89, R6, R23 ;  /* 0x0000000659177224 */ /* 0x000fe200078e0217 */
[----:B------:R-:W-:Y:S01]  /*08f0*/  IADD3 R3, R237, 0x9, RZ ;  /* 0x00000009ed037810 */ /* 0x000fe20007ffe0ff */
[----:B------:R-:W-:Y:S01]  /*0900*/  IMAD.MOV R6, RZ, RZ, -R2 ;  /* 0x000000ffff067224 */ /* 0x000fe200078e0a02 */
[----:B------:R-:W-:Y:S01]  /*0910*/  IABS R13, R5 ;  /* 0x00000005000d7213 */ /* 0x000fe20000000000 */
[----:B------:R-:W-:Y:S01]  /*0920*/  IMAD.HI.U32 R2, R0, R17, RZ ;  /* 0x0000001100027227 */ /* 0x000fe200078e00ff */
[----:B------:R1:W-:Y:S01]  /*0930*/  STL [R1+0x4c38], R5 ;  /* 0x004c380501007387 */ /* 0x0003e20000100800 */
[----:B------:R-:W-:-:S02]  /*0940*/  IABS R11, R3 ;  /* 0x00000003000b7213 */ /* 0x000fc40000000000 */
[----:B------:R-:W-:Y:S01]  /*0950*/  IMAD.MOV R2, RZ, RZ, -R2 ;  /* 0x000000ffff027224 */ /* 0x000fe200078e0a02 */
[----:B------:R2:W-:Y:S01]  /*0960*/  STL [R1+0x4c3c], R3 ;  /* 0x004c3c0301007387 */ /* 0x0005e20000100800 */
[C---:B------:R-:W-:Y:S01]  /*0970*/  IMAD R19, R89.reuse, R6, R19 ;  /* 0x0000000659137224 */ /* 0x040fe200078e0213 */
[----:B------:R-:W-:Y:S01]  /*0980*/  IABS R230, R247 ;  /* 0x000000f700e67213 */ /* 0x000fe20000000000 */
[----:B------:R-:W-:Y:S01]  /*0990*/  IMAD R17, R89, R2, R17 ;  /* 0x0000000259117224 */ /* 0x000fe200078e0211 */
[----:B------:R-:W-:Y:S01]  /*09a0*/  STL [R1+0x4c40], R245 ;  /* 0x004c40f501007387 */ /* 0x000fe20000100800 */
[C---:B------:R-:W-:Y:S01]  /*09b0*/  IMAD.HI.U32 R2, R0.reuse, R13, RZ ;  /* 0x0000000d00027227 */ /* 0x040fe200078e00ff */
[----:B-1----:R-:W-:Y:S02]  /*09c0*/  IADD3 R5, R237, 0xc, RZ ;  /* 0x0000000ced057810 */ /* 0x002fe40007ffe0ff */
[----:B------:R1:W-:Y:S01]  /*09d0*/  STL [R1+0x4c44], R7 ;  /* 0x004c440701007387 */ /* 0x0003e20000100800 */
[----:B------:R-:W-:Y:S01]  /*09e0*/  IMAD R21, R89, R8, R21 ;  /* 0x0000000859157224 */ /* 0x000fe200078e0215 */
[----:B------:R-:W-:Y:S01]  /*09f0*/  IABS R107, R5 ;  /* 0x00000005006b7213 */ /* 0x000fe20000000000 */
[----:B--2---:R-:W-:Y:S01]  /*0a00*/  IMAD.HI.U32 R3, R0, R15, RZ ;  /* 0x0000000f00037227 */ /* 0x004fe200078e00ff */
[----:B------:R2:W-:Y:S01]  /*0a10*/  STL [R1+0x4c48], R5 ;  /* 0x004c480501007387 */ /* 0x0005e20000100800 */
[----:B------:R-:W-:-:S02]  /*0a20*/  IADD3 R10, R237, 0x10, RZ ;  /* 0x00000010ed0a7810 */ /* 0x000fc40007ffe0ff */
[----:B------:R-:W-:Y:S02]  /*0a30*/  IADD3 R249, R237, 0x13, RZ ;  /* 0x00000013edf97810 */ /* 0x000fe40007ffe0ff */
[----:B------:R-:W-:Y:S01]  /*0a40*/  IADD3 R6, -R3, RZ, RZ ;  /* 0x000000ff03067210 */ /* 0x000fe20007ffe1ff */
[C---:B------:R-:W-:Y:S01]  /*0a50*/  IMAD.HI.U32 R3, R0.reuse, R11, RZ ;  /* 0x0000000b00037227 */ /* 0x040fe200078e00ff */
[----:B-1----:R-:W-:Y:S02]  /*0a60*/  IABS R7, R7 ;  /* 0x0000000700077213 */ /* 0x002fe40000000000 */
[----:B------:R-:W-:Y:S01]  /*0a70*/  IABS R111, R10 ;  /* 0x0000000a006f7213 */ /* 0x000fe20000000000 */
[----:B------:R-:W-:Y:S01]  /*0a80*/  IMAD R15, R89, R6, R15 ;  /* 0x00000006590f7224 */ /* 0x000fe200078e020f */
[C---:B--2---:R-:W-:Y:S01]  /*0a90*/  IADD3 R5, R237.reuse, 0xd, RZ ;  /* 0x0000000ded057810 */ /* 0x044fe20007ffe0ff */
[----:B------:R-:W-:Y:S01]  /*0aa0*/  IMAD.MOV R6, RZ, RZ, -R2 ;  /* 0x000000ffff067224 */ /* 0x000fe200078e0a02 */
[----:B------:R-:W-:Y:S01]  /*0ab0*/  IABS R232, R249 ;  /* 0x000000f900e87213 */ /* 0x000fe20000000000 */
[C---:B------:R-:W-:Y:S01]  /*0ac0*/  IMAD.HI.U32 R2, R0.reuse, R9, RZ ;  /* 0x0000000900027227 */ /* 0x040fe200078e00ff */
[----:B------:R-:W-:Y:S01]  /*0ad0*/  IABS R71, R5 ;  /* 0x0000000500477213 */ /* 0x000fe20000000000 */
[----:B------:R1:W-:Y:S01]  /*0ae0*/  STL [R1+0x4c4c], R5 ;  /* 0x004c4c0501007387 */ /* 0x0003e20000100800 */
[----:B------:R-:W-:Y:S01]  /*0af0*/  IADD3 R74, R237, 0x14, RZ ;  /* 0x00000014ed4a7810 */ /* 0x000fe20007ffe0ff */
[----:B------:R-:W-:Y:S01]  /*0b00*/  IMAD R13, R89, R6, R13 ;  /* 0x00000006590d7224 */ /* 0x000fe200078e020d */
[C---:B------:R-:W-:Y:S01]  /*0b10*/  IADD3 R101, R237.reuse, 0x1e, RZ ;  /* 0x0000001eed657810 */ /* 0x040fe20007ffe0ff */
[----:B------:R-:W-:Y:S01]  /*0b20*/  IMAD.MOV R8, RZ, RZ, -R3 ;  /* 0x000000ffff087224 */ /* 0x000fe200078e0a03 */
[C---:B------:R-:W-:Y:S01]  /*0b30*/  IADD3 R3, R237.reuse, 0xe, RZ ;  /* 0x0000000eed037810 */ /* 0x040fe20007ffe0ff */
[----:B------:R-:W-:Y:S01]  /*0b40*/  IMAD.MOV R6, RZ, RZ, -R2 ;  /* 0x000000ffff067224 */ /* 0x000fe200078e0a02 */
[----:B------:R-:W-:Y:S01]  /*0b50*/  IABS R115, R74 ;  /* 0x0000004a00737213 */ /* 0x000fe20000000000 */
[----:B------:R-:W-:Y:S01]  /*0b60*/  IMAD.HI.U32 R2, R0, R7, RZ ;  /* 0x0000000700027227 */ /* 0x000fe200078e00ff */
[----:B------:R-:W-:Y:S01]  /*0b70*/  IABS R109, R3 ;  /* 0x00000003006d7213 */ /* 0x000fe20000000000 */
[----:B------:R2:W-:Y:S01]  /*0b80*/  STL [R1+0x4c50], R3 ;  /* 0x004c500301007387 */ /* 0x0005e20000100800 */
[----:B-1----:R-:W-:Y:S01]  /*0b90*/  IADD3 R5, R237, 0x11, RZ ;  /* 0x00000011ed057810 */ /* 0x002fe20007ffe0ff */
[C---:B------:R-:W-:Y:S01]  /*0ba0*/  IMAD R9, R89.reuse, R6, R9 ;  /* 0x0000000659097224 */ /* 0x040fe200078e0209 */
[----:B------:R-:W-:Y:S01]  /*0bb0*/  IADD3 R2, -R2, RZ, RZ ;  /* 0x000000ff02027210 */ /* 0x000fe20007ffe1ff */
[----:B------:R-:W-:Y:S01]  /*0bc0*/  IMAD R11, R89, R8, R11 ;  /* 0x00000008590b7224 */ /* 0x000fe200078e020b */
[----:B------:R-:W-:Y:S01]  /*0bd0*/  STL [R1+0x4c54], R247 ;  /* 0x004c54f701007387 */ /* 0x000fe20000100800 */
[----:B------:R-:W-:-:S02]  /*0be0*/  IABS R41, R5 ;  /* 0x0000000500297213 */ /* 0x000fc40000000000 */
[----:B------:R-:W-:Y:S01]  /*0bf0*/  IMAD R7, R89, R2, R7 ;  /* 0x0000000259077224 */ /* 0x000fe200078e0207 */
[----:B------:R1:W-:Y:S01]  /*0c00*/  STL [R1+0x4c58], R10 ;  /* 0x004c580a01007387 */ /* 0x0003e20000100800 */
[C---:B--2---:R-:W-:Y:S01]  /*0c10*/  IMAD.HI.U32 R3, R0.reuse, R107, RZ ;  /* 0x0000006b00037227 */ /* 0x044fe200078e00ff */
[----:B------:R-:W-:Y:S02]  /*0c20*/  IABS R125, R101 ;  /* 0x00000065007d7213 */ /* 0x000fe40000000000 */
[----:B------:R2:W-:Y:S01]  /*0c30*/  STL [R1+0x4c5c], R5 ;  /* 0x004c5c0501007387 */ /* 0x0005e20000100800 */
[----:B------:R-:W-:Y:S01]  /*0c40*/  IMAD.MOV R6, RZ, RZ, -R3 ;  /* 0x000000ffff067224 */ /* 0x000fe200078e0a03 */
[C---:B------:R-:W-:Y:S01]  /*0c50*/  IADD3 R12, R237.reuse, 0x1f, RZ ;  /* 0x0000001fed0c7810 */ /* 0x040fe20007ffe0ff */
[C---:B------:R-:W-:Y:S01]  /*0c60*/  IMAD.HI.U32 R2, R0.reuse, R71, RZ ;  /* 0x0000004700027227 */ /* 0x040fe200078e00ff */
[C---:B------:R-:W-:Y:S02]  /*0c70*/  IADD3 R76, R237.reuse, 0x2d, RZ ;  /* 0x0000002ded4c7810 */ /* 0x040fe40007ffe0ff */
[----:B-1----:R-:W-:Y:S01]  /*0c80*/  IADD3 R10, R237, 0x1a, RZ ;  /* 0x0000001aed0a7810 */ /* 0x002fe20007ffe0ff */
[----:B------:R-:W-:Y:S01]  /*0c90*/  IMAD R107, R89, R6, R107 ;  /* 0x00000006596b7224 */ /* 0x000fe200078e026b */
[----:B------:R-:W-:Y:S01]  /*0ca0*/  IABS R238, R12 ;  /* 0x0000000c00ee7213 */ /* 0x000fe20000000000 */
[----:B------:R-:W-:Y:S01]  /*0cb0*/  IMAD.MOV R6, RZ, RZ, -R2 ;  /* 0x000000ffff067224 */ /* 0x000fe200078e0a02 */
[----:B--2---:R-:W-:Y:S01]  /*0cc0*/  IADD3 R5, R237, 0x12, RZ ;  /* 0x00000012ed057810 */ /* 0x004fe20007ffe0ff */
[----:B------:R-:W-:Y:S01]  /*0cd0*/  IMAD.HI.U32 R3, R0, R109, RZ ;  /* 0x0000006d00037227 */ /* 0x000fe200078e00ff */
[----:B------:R-:W-:-:S02]  /*0ce0*/  IABS R121, R10 ;  /* 0x0000000a00797213 */ /* 0x000fc40000000000 */
[----:B------:R-:W-:Y:S01]  /*0cf0*/  IABS R113, R5 ;  /* 0x0000000500717213 */ /* 0x000fe20000000000 */
[----:B------:R-:W-:Y:S01]  /*0d00*/  IMAD.HI.U32 R2, R0, R230, RZ ;  /* 0x000000e600027227 */ /* 0x000fe200078e00ff */
[----:B------:R1:W-:Y:S01]  /*0d10*/  STL [R1+0x4c60], R5 ;  /* 0x004c600501007387 */ /* 0x0003e20000100800 */
[----:B------:R-:W-:Y:S02]  /*0d20*/  IABS R75, R76 ;  /* 0x0000004c004b7213 */ /* 0x000fe40000000000 */
[----:B------:R-:W-:Y:S01]  /*0d30*/  IMAD.MOV R8, RZ, RZ, -R3 ;  /* 0x000000ffff087224 */ /* 0x000fe200078e0a03 */
[----:B------:R-:W-:Y:S01]  /*0d40*/  IADD3 R3, -R2, RZ, RZ ;  /* 0x000000ff02037210 */ /* 0x000fe20007ffe1ff */
[C---:B------:R-:W-:Y:S01]  /*0d50*/  IMAD.HI.U32 R2, R0.reuse, R111, RZ ;  /* 0x0000006f00027227 */ /* 0x040fe200078e00ff */
[----:B------:R-:W-:Y:S01]  /*0d60*/  STL [R1+0x4c64], R249 ;  /* 0x004c64f901007387 */ /* 0x000fe20000100800 */
[----:B------:R-:W-:Y:S02]  /*0d70*/  IADD3 R81, R237, 0x46, RZ ;  /* 0x00000046ed517810 */ /* 0x000fe40007ffe0ff */
[----:B------:R-:W-:Y:S01]  /*0d80*/  IMAD R230, R89, R3, R230 ;  /* 0x0000000359e67224 */ /* 0x000fe200078e02e6 */
[----:B-1----:R-:W-:Y:S01]  /*0d90*/  IADD3 R5, R237, 0x16, RZ ;  /* 0x00000016ed057810 */ /* 0x002fe20007ffe0ff */
[----:B------:R-:W-:Y:S01]  /*0da0*/  IMAD.HI.U32 R3, R0, R41, RZ ;  /* 0x0000002900037227 */ /* 0x000fe200078e00ff */
[----:B------:R-:W-:Y:S01]  /*0db0*/  STL [R1+0x4c68], R74 ;  /* 0x004c684a01007387 */ /* 0x000fe20000100800 */
[----:B------:R-:W-:-:S02]  /*0dc0*/  IABS R165, R81 ;  /* 0x0000005100a57213 */ /* 0x000fc40000000000 */
[----:B------:R-:W-:Y:S01]  /*0dd0*/  IMAD.MOV R2, RZ, RZ, -R2 ;  /* 0x000000ffff027224 */ /* 0x000fe200078e0a02 */
[----:B------:R-:W-:Y:S01]  /*0de0*/  IABS R117, R5 ;  /* 0x0000000500757213 */ /* 0x000fe20000000000 */
[----:B------:R-:W-:Y:S01]  /*0df0*/  IMAD R71, R89, R6, R71 ;  /* 0x0000000659477224 */ /* 0x000fe200078e0247 */
[C---:B------:R-:W-:Y:S01]  /*0e00*/  IADD3 R16, R237.reuse, 0x49, RZ ;  /* 0x00000049ed107810 */ /* 0x040fe20007ffe0ff */
[----:B------:R-:W-:Y:S01]  /*0e10*/  IMAD.MOV R6, RZ, RZ, -R3 ;  /* 0x000000ffff067224 */ /* 0x000fe200078e0a03 */
[C---:B------:R-:W-:Y:S01]  /*0e20*/  IADD3 R79, R237.reuse, 0x4b, RZ ;  /* 0x0000004bed4f7810 */ /* 0x040fe20007ffe0ff */
[C---:B------:R-:W-:Y:S01]  /*0e30*/  IMAD.HI.U32 R3, R0.reuse, R232, RZ ;  /* 0x000000e800037227 */ /* 0x040fe200078e00ff */
[----:B------:R-:W-:Y:S02]  /*0e40*/  IABS R55, R16 ;  /* 0x0000001000377213 */ /* 0x000fe40000000000 */
[----:B------:R-:W-:Y:S01]  /*0e50*/  IADD3 R18, R237, 0x4c, RZ ;  /* 0x0000004ced127810 */ /* 0x000fe20007ffe0ff */
[----:B------:R-:W-:Y:S01]  /*0e60*/  IMAD R111, R89, R2, R111 ;  /* 0x00000002596f7224 */ /* 0x000fe200078e026f */
[----:B------:R-:W-:Y:S01]  /*0e70*/  IADD3 R3, -R3, RZ, RZ ;  /* 0x000000ff03037210 */ /* 0x000fe20007ffe1ff */
[----:B------:R-:W-:Y:S01]  /*0e80*/  IMAD R109, R89, R8, R109 ;  /* 0x00000008596d7224 */ /* 0x000fe200078e026d */
[----:B------:R-:W-:Y:S01]  /*0e90*/  IADD3 R8, R237, 0x15, RZ ;  /* 0x00000015ed087810 */ /* 0x000fe20007ffe0ff */
[----:B------:R-:W-:Y:S01]  /*0ea0*/  IMAD.HI.U32 R2, R0, R113, RZ ;  /* 0x0000007100027227 */ /* 0x000fe200078e00ff */
[----:B------:R-:W-:-:S02]  /*0eb0*/  IABS R171, R18 ;  /* 0x0000001200ab7213 */ /* 0x000fc40000000000 */
[----:B------:R-:W-:Y:S01]  /*0ec0*/  IABS R88, R8 ;  /* 0x0000000800587213 */ /* 0x000fe20000000000 */
[----:B------:R-:W-:Y:S01]  /*0ed0*/  IMAD R41, R89, R6, R41 ;  /* 0x0000000659297224 */ /* 0x000fe200078e0229 */
[----:B------:R1:W-:Y:S01]  /*0ee0*/  STL [R1+0x4c6c], R8 ;  /* 0x004c6c0801007387 */ /* 0x0003e20000100800 */
[----:B------:R-:W-:Y:S01]  /*0ef0*/  IMAD.MOV R6, RZ, RZ, -R2 ;  /* 0x000000ffff067224 */ /* 0x000fe200078e0a02 */
[C---:B------:R-:W-:Y:S01]  /*0f00*/  IADD3 R20, R237.reuse, 0x51, RZ ;  /* 0x00000051ed147810 */ /* 0x040fe20007ffe0ff */
[C---:B------:R-:W-:Y:S01]  /*0f10*/  IMAD.HI.U32 R2, R0.reuse, R115, RZ ;  /* 0x0000007300027227 */ /* 0x040fe200078e00ff */
[----:B------:R2:W-:Y:S01]  /*0f20*/  STL [R1+0x4c70], R5 ;  /* 0x004c700501007387 */ /* 0x0005e20000100800 */
[----:B------:R-:W-:Y:S02]  /*0f30*/  IADD3 R24, R237, 0x5c, RZ ;  /* 0x0000005ced187810 */ /* 0x000fe40007ffe0ff */
[C---:B------:R-:W-:Y:S01]  /*0f40*/  IMAD R113, R89.reuse, R6, R113 ;  /* 0x0000000659717224 */ /* 0x040fe200078e0271 */
[----:B------:R-:W-:Y:S01]  /*0f50*/  IABS R57, R20 ;  /* 0x0000001400397213 */ /* 0x000fe20000000000 */
[----:B------:R-:W-:Y:S01]  /*0f60*/  IMAD R232, R89, R3, R232 ;  /* 0x0000000359e87224 */ /* 0x000fe200078e02e8 */
[C---:B------:R-:W-:Y:S01]  /*0f70*/  IADD3 R3, R237.reuse, 0x18, RZ ;  /* 0x00000018ed037810 */ /* 0x040fe20007ffe0ff */
[----:B------:R-:W-:Y:S01]  /*0f80*/  IMAD.MOV R6, RZ, RZ, -R2 ;  /* 0x000000ffff067224 */ /* 0x000fe200078e0a02 */
[C---:B-1----:R-:W-:Y:S01]  /*0f90*/  IADD3 R8, R237.reuse, 0x1b, RZ ;  /* 0x0000001bed087810 */ /* 0x042fe20007ffe0ff */
[----:B------:R-:W-:Y:S01]  /*0fa0*/  IMAD.HI.U32 R2, R0, R88, RZ ;  /* 0x0000005800027227 */ /* 0x000fe200078e00ff */
[----:B--2---:R-:W-:-:S02]  /*0fb0*/  IADD3 R5, R237, 0x17, RZ ;  /* 0x00000017ed057810 */ /* 0x004fc40007ffe0ff */
[----:B------:R-:W-:Y:S01]  /*0fc0*/  IABS R119, R3 ;  /* 0x0000000300777213 */ /* 0x000fe20000000000 */
[----:B------:R-:W-:Y:S01]  /*0fd0*/  IMAD.MOV R2, RZ, RZ, -R2 ;  /* 0x000000ffff027224 */ /* 0x000fe200078e0a02 */
[----:B------:R-:W-:Y:S01]  /*0fe0*/  IABS R234, R5 ;  /* 0x0000000500ea7213 */ /* 0x000fe20000000000 */
[----:B------:R1:W-:Y:S01]  /*0ff0*/  STL [R1+0x4c74], R5 ;  /* 0x004c740501007387 */ /* 0x0003e20000100800 */
[C---:B------:R-:W-:Y:S01]  /*1000*/  IMAD R115, R89.reuse, R6, R115 ;  /* 0x0000000659737224 */ /* 0x040fe200078e0273 */
[----:B------:R-:W-:Y:S01]  /*1010*/  IABS R236, R8 ;  /* 0x0000000800ec7213 */ /* 0x000fe20000000000 */
[----:B------:R-:W-:Y:S01]  /*1020*/  IMAD R88, R89, R2, R88 ;  /* 0x0000000259587224 */ /* 0x000fe200078e0258 */
[----:B------:R2:W-:Y:S01]  /*1030*/  STL [R1+0x4c78], R3 ;  /* 0x004c780301007387 */ /* 0x0005e20000100800 */
[----:B------:R-:W-:Y:S01]  /*1040*/  IMAD.HI.U32 R2, R0, R234, RZ ;  /* 0x000000ea00027227 */ /* 0x000fe200078e00ff */
[----:B------:R-:W-:Y:S02]  /*1050*/  IABS R187, R24 ;  /* 0x0000001800bb7213 */ /* 0x000fe40000000000 */
[----:B------:R-:W-:-:S02]  /*1060*/  IADD3 R26, R237, 0x5d, RZ ;  /* 0x0000005ded1a7810 */ /* 0x000fc40007ffe0ff */
[C---:B-1----:R-:W-:Y:S02]  /*1070*/  IADD3 R5, R237.reuse, 0x19, RZ ;  /* 0x00000019ed057810 */ /* 0x042fe40007ffe0ff */
[----:B------:R-:W-:Y:S01]  /*1080*/  IABS R82, R26 ;  /* 0x0000001a00527213 */ /* 0x000fe20000000000 */
[C---:B--2---:R-:W-:Y:S01]  /*1090*/  IMAD.HI.U32 R3, R0.reuse, R117, RZ ;  /* 0x0000007500037227 */ /* 0x044fe200078e00ff */
[----:B------:R-:W-:Y:S01]  /*10a0*/  IABS R43, R5 ;  /* 0x00000005002b7213 */ /* 0x000fe20000000000 */
[----:B------:R1:W-:Y:S01]  /*10b0*/  STL [R1+0x4c7c], R5 ;  /* 0x004c7c0501007387 */ /* 0x0003e20000100800 */
[C---:B------:R-:W-:Y:S01]  /*10c0*/  IADD3 R28, R237.reuse, 0x60, RZ ;  /* 0x00000060ed1c7810 */ /* 0x040fe20007ffe0ff */
[----:B------:R-:W-:Y:S01]  /*10d0*/  IMAD.MOV R6, RZ, RZ, -R3 ;  /* 0x000000ffff067224 */ /* 0x000fe200078e0a03 */
[----:B------:R-:W-:Y:S01]  /*10e0*/  IADD3 R32, R237, 0x6a, RZ ;  /* 0x0000006aed207810 */ /* 0x000fe20007ffe0ff */
[----:B------:R-:W-:Y:S01]  /*10f0*/  IMAD.HI.U32 R3, R0, R119, RZ ;  /* 0x0000007700037227 */ /* 0x000fe200078e00ff */
[----:B------:R2:W-:Y:S01]  /*1100*/  STL [R1+0x4c80], R10 ;  /* 0x004c800a01007387 */ /* 0x0005e20000100800 */
[----:B------:R-:W-:-:S02]  /*1110*/  IABS R191, R28 ;  /* 0x0000001c00bf7213 */ /* 0x000fc40000000000 */
[----:B------:R-:W-:Y:S01]  /*1120*/  IMAD R117, R89, R6, R117 ;  /* 0x0000000659757224 */ /* 0x000fe200078e0275 */
[----:B------:R-:W-:Y:S01]  /*1130*/  STL [R1+0x4c84], R8 ;  /* 0x004c840801007387 */ /* 0x000fe20000100800 */
[----:B-1----:R-:W-:Y:S01]  /*1140*/  IADD3 R5, -R2, RZ, RZ ;  /* 0x000000ff02057210 */ /* 0x002fe20007ffe1ff */
[----:B------:R-:W-:Y:S01]  /*1150*/  IMAD.MOV R6, RZ, RZ, -R3 ;  /* 0x000000ffff067224 */ /* 0x000fe200078e0a03 */
[----:B------:R-:W-:Y:S01]  /*1160*/  IADD3 R3, R237, 0x1d, RZ ;  /* 0x0000001ded037810 */ /* 0x000fe20007ffe0ff */
[C---:B------:R-:W-:Y:S01]  /*1170*/  IMAD.HI.U32 R2, R0.reuse, R43, RZ ;  /* 0x0000002b00027227 */ /* 0x040fe200078e00ff */
[----:B------:R-:W-:Y:S02]  /*1180*/  IABS R201, R32 ;  /* 0x0000002000c97213 */ /* 0x000fe40000000000 */
[----:B------:R-:W-:Y:S01]  /*1190*/  IABS R73, R3 ;  /* 0x0000000300497213 */ /* 0x000fe20000000000 */
[----:B------:R-:W-:Y:S01]  /*11a0*/  IMAD R119, R89, R6, R119 ;  /* 0x0000000659777224 */ /* 0x000fe200078e0277 */
[----:B--2---:R-:W-:Y:S01]  /*11b0*/  IADD3 R10, R237, 0x20, RZ ;  /* 0x00000020ed0a7810 */ /* 0x004fe20007ffe0ff */
[----:B------:R-:W-:Y:S01]  /*11c0*/  IMAD R234, R89, R5, R234 ;  /* 0x0000000559ea7224 */ /* 0x000fe200078e02ea */
[C---:B------:R-:W-:Y:S01]  /*11d0*/  IADD3 R5, R237.reuse, 0x1c, RZ ;  /* 0x0000001ced057810 */ /* 0x040fe20007ffe0ff */
[----:B------:R-:W-:Y:S01]  /*11e0*/  IMAD.MOV R6, RZ, RZ, -R2 ;  /* 0x000000ffff067224 */ /* 0x000fe200078e0a02 */
[----:B------:R-:W-:Y:S01]  /*11f0*/  IABS R127, R10 ;  /* 0x0000000a007f7213 */ /* 0x000fe20000000000 */
[C---:B------:R-:W-:Y:S01]  /*1200*/  IMAD.HI.U32 R2, R0.reuse, R121, RZ ;  /* 0x0000007900027227 */ /* 0x040fe200078e00ff */
[----:B------:R-:W-:Y:S01]  /*1210*/  IABS R123, R5 ;  /* 0x00000005007b7213 */ /* 0x000fe20000000000 */
[----:B------:R-:W-:Y:S01]  /*1220*/  STL [R1+0x4c88], R5 ;  /* 0x004c880501007387 */ /* 0x000fe20000100800 */
[C---:B------:R-:W-:Y:S01]  /*1230*/  IADD3 R33, R237.reuse, 0x70, RZ ;  /* 0x00000070ed217810 */ /* 0x040fe20007ffe0ff */
[----:B------:R-:W-:Y:S01]  /*1240*/  IMAD.MOV R2, RZ, RZ, -R2 ;  /* 0x000000ffff027224 */ /* 0x000fe200078e0a02 */
[----:B------:R-:W-:Y:S01]  /*1250*/  IADD3 R34, R237, 0x71, RZ ;  /* 0x00000071ed227810 */ /* 0x000fe20007ffe0ff */
[----:B------:R1:W-:Y:S01]  /*1260*/  STL [R1+0x4c8c], R3 ;  /* 0x004c8c0301007387 */ /* 0x0003e20000100800 */
[C---:B------:R-:W-:Y:S01]  /*1270*/  IMAD R43, R89.reuse, R6, R43 ;  /* 0x00000006592b7224 */ /* 0x040fe200078e022b */
[----:B------:R-:W-:Y:S01]  /*1280*/  IABS R207, R33 ;  /* 0x0000002100cf7213 */ /* 0x000fe20000000000 */
[----:B------:R-:W-:Y:S01]  /*1290*/  IMAD R121, R89, R2, R121 ;  /* 0x0000000259797224 */ /* 0x000fe200078e0279 */
[----:B------:R-:W-:Y:S01]  /*12a0*/  STL [R1+0x4c90], R101 ;  /* 0x004c906501007387 */ /* 0x000fe20000100800 */
[----:B------:R-:W-:Y:S01]  /*12b0*/  IMAD.HI.U32 R2, R0, R123, RZ ;  /* 0x0000007b00027227 */ /* 0x000fe200078e00ff */
[----:B------:R-:W-:-:S02]  /*12c0*/  IABS R65, R34 ;  /* 0x0000002200417213 */ /* 0x000fc40000000000 */
[----:B------:R2:W-:Y:S01]  /*12d0*/  STL [R1+0x4c94], R12 ;  /* 0x004c940c01007387 */ /* 0x0005e20000100800 */
[----:B------:R-:W-:Y:S01]  /*12e0*/  IMAD.MOV R6, RZ, RZ, -R2 ;  /* 0x000000ffff067224 */ /* 0x000fe200078e0a02 */
[C---:B------:R-:W-:Y:S01]  /*12f0*/  IADD3 R83, R237.reuse, 0x73, RZ ;  /* 0x00000073ed537810 */ /* 0x040fe20007ffe0ff */
[C---:B-1----:R-:W-:Y:S01]  /*1300*/  IMAD.HI.U32 R3, R0.reuse, R236, RZ ;  /* 0x000000ec00037227 */ /* 0x042fe200078e00ff */
[----:B------:R1:W-:Y:S01]  /*1310*/  STL [R1+0x4c98], R10 ;  /* 0x004c980a01007387 */ /* 0x0003e20000100800 */
[----:B------:R-:W-:Y:S02]  /*1320*/  IADD3 R40, R237, 0x76, RZ ;  /* 0x00000076ed287810 */ /* 0x000fe40007ffe0ff */
[C---:B------:R-:W-:Y:S01]  /*1330*/  IMAD.HI.U32 R2, R0.reuse, R125, RZ ;  /* 0x0000007d00027227 */ /* 0x040fe200078e00ff */
[----:B------:R-:W-:Y:S02]  /*1340*/  IADD3 R5, -R3, RZ, RZ ;  /* 0x000000ff03057210 */ /* 0x000fe40007ffe1ff */
[----:B--2---:R-:W-:Y:S01]  /*1350*/  IADD3 R12, R237, 0x33, RZ ;  /* 0x00000033ed0c7810 */ /* 0x004fe20007ffe0ff */
[----:B------:R-:W-:Y:S01]  /*1360*/  IMAD.HI.U32 R3, R0, R73, RZ ;  /* 0x0000004900037227 */ /* 0x000fe200078e00ff */
[----:B------:R-:W-:-:S02]  /*1370*/  IABS R45, R83 ;  /* 0x00000053002d7213 */ /* 0x000fc40000000000 */
[----:B-1----:R-:W-:Y:S01]  /*1380*/  IADD3 R10, R237, 0x24, RZ ;  /* 0x00000024ed0a7810 */ /* 0x002fe20007ffe0ff */
[----:B------:R-:W-:Y:S01]  /*1390*/  IMAD R236, R89, R5, R236 ;  /* 0x0000000559ec7224 */ /* 0x000fe200078e02ec */
[----:B------:R-:W-:Y:S01]  /*13a0*/  IADD3 R5, R237, 0x21, RZ ;  /* 0x00000021ed057810 */ /* 0x000fe20007ffe0ff */
[----:B------:R-:W-:Y:S01]  /*13b0*/  IMAD R123, R89, R6, R123 ;  /* 0x00000006597b7224 */ /* 0x000fe200078e027b */
[----:B------:R-:W-:Y:S01]  /*13c0*/  IABS R131, R10 ;  /* 0x0000000a00837213 */ /* 0x000fe20000000000 */
[----:B------:R-:W-:Y:S01]  /*13d0*/  IMAD.MOV R8, RZ, RZ, -R3 ;  /* 0x000000ffff087224 */ /* 0x000fe200078e0a03 */
[----:B------:R-:W-:Y:S01]  /*13e0*/  IADD3 R3, R237, 0x22, RZ ;  /* 0x00000022ed037810 */ /* 0x000fe20007ffe0ff */
[----:B------:R-:W-:Y:S01]  /*13f0*/  IMAD.MOV R6, RZ, RZ, -R2 ;  /* 0x000000ffff067224 */ /* 0x000fe200078e0a02 */
[----:B------:R1:W-:Y:S01]  /*1400*/  STL [R1+0x4c9c], R5 ;  /* 0x004c9c0501007387 */ /* 0x0003e20000100800 */
[----:B------:R-:W-:Y:S01]  /*1410*/  IMAD.HI.U32 R2, R0, R238, RZ ;  /* 0x000000ee00027227 */ /* 0x000fe200078e00ff */
[----:B------:R-:W-:-:S02]  /*1420*/  IABS R129, R3 ;  /* 0x0000000300817213 */ /* 0x000fc40000000000 */
[----:B------:R2:W-:Y:S01]  /*1430*/  STL [R1+0x4ca0], R3 ;  /* 0x004ca00301007387 */ /* 0x0005e20000100800 */
[----:B------:R-:W-:Y:S01]  /*1440*/  IABS R61, R5 ;  /* 0x00000005003d7213 */ /* 0x000fe20000000000 */
[C---:B------:R-:W-:Y:S01]  /*1450*/  IMAD R125, R89.reuse, R6, R125 ;  /* 0x00000006597d7224 */ /* 0x040fe200078e027d */
[----:B------:R-:W-:Y:S01]  /*1460*/  IADD3 R2, -R2, RZ, RZ ;  /* 0x000000ff02027210 */ /* 0x000fe20007ffe1ff */
[----:B------:R-:W-:Y:S01]  /*1470*/  IMAD R73, R89, R8, R73 ;  /* 0x0000000859497224 */ /* 0x000fe200078e0249 */
[----:B------:R-:W-:Y:S02]  /*1480*/  IABS R248, R12 ;  /* 0x0000000c00f87213 */ /* 0x000fe40000000000 */
[----:B-1----:R-:W-:Y:S01]  /*1490*/  IADD3 R5, R237, 0x23, RZ ;  /* 0x00000023ed057810 */ /* 0x002fe20007ffe0ff */
[----:B------:R-:W-:Y:S01]  /*14a0*/  IMAD R238, R89, R2, R238 ;  /* 0x0000000259ee7224 */ /* 0x000fe200078e02ee */
[C---:B------:R-:W-:Y:S01]  /*14b0*/  IADD3 R93, R237.reuse, 0x77, RZ ;  /* 0x00000077ed5d7810 */ /* 0x040fe20007ffe0ff */
[C---:B--2---:R-:W-:Y:S01]  /*14c0*/  IMAD.HI.U32 R3, R0.reuse, R127, RZ ;  /* 0x0000007f00037227 */ /* 0x044fe200078e00ff */
[----:B------:R-:W-:Y:S01]  /*14d0*/  IABS R240, R5 ;  /* 0x0000000500f07213 */ /* 0x000fe20000000000 */
[----:B------:R1:W-:Y:S01]  /*14e0*/  STL [R1+0x4ca4], R5 ;  /* 0x004ca40501007387 */ /* 0x0003e20000100800 */
[----:B------:R-:W-:Y:S01]  /*14f0*/  IABS R213, R40 ;  /* 0x0000002800d57213 */ /* 0x000fe20000000000 */
[----:B------:R-:W-:Y:S01]  /*1500*/  IMAD.MOV R6, RZ, RZ, -R3 ;  /* 0x000000ffff067224 */ /* 0x000fe200078e0a03 */
[C---:B------:R-:W-:Y:S01]  /*1510*/  IADD3 R46, R237.reuse, 0x78, RZ ;  /* 0x00000078ed2e7810 */ /* 0x040fe20007ffe0ff */
[----:B------:R-:W-:Y:S01]  /*1520*/  IMAD.HI.U32 R2, R0, R61, RZ ;  /* 0x0000003d00027227 */ /* 0x000fe200078e00ff */
[----:B------:R2:W-:Y:S01]  /*1530*/  STL [R1+0x4ca8], R10 ;  /* 0x004ca80a01007387 */ /* 0x0005e20000100800 */
[----:B------:R-:W-:-:S02]  /*1540*/  IADD3 R36, R237, 0x79, RZ ;  /* 0x00000079ed247810 */ /* 0x000fc40007ffe0ff */
[----:B------:R-:W-:Y:S01]  /*1550*/  IMAD R127, R89, R6, R127 ;  /* 0x00000006597f7224 */ /* 0x000fe200078e027f */
[----:B------:R-:W-:Y:S01]  /*1560*/  IABS R215, R46 ;  /* 0x0000002e00d77213 */ /* 0x000fe20000000000 */
[----:B------:R-:W-:Y:S01]  /*1570*/  IMAD.MOV R6, RZ, RZ, -R2 ;  /* 0x000000ffff067224 */ /* 0x000fe200078e0a02 */
[C---:B-1----:R-:W-:Y:S01]  /*1580*/  IADD3 R5, R237.reuse, 0x25, RZ ;  /* 0x00000025ed057810 */ /* 0x042fe20007ffe0ff */
[C---:B------:R-:W-:Y:S01]  /*1590*/  IMAD.HI.U32 R3, R0.reuse, R129, RZ ;  /* 0x0000008100037227 */ /* 0x040fe200078e00ff */
[----:B------:R-:W-:Y:S02]  /*15a0*/  IABS R67, R36 ;  /* 0x0000002400437213 */ /* 0x000fe40000000000 */
[----:B------:R-:W-:Y:S01]  /*15b0*/  IABS R96, R5 ;  /* 0x0000000500607213 */ /* 0x000fe20000000000 */
[----:B------:R-:W-:Y:S01]  /*15c0*/  IMAD.HI.U32 R2, R0, R240, RZ ;  /* 0x000000f000027227 */ /* 0x000fe200078e00ff */
[----:B------:R1:W-:Y:S01]  /*15d0*/  STL [R1+0x4cac], R5 ;  /* 0x004cac0501007387 */ /* 0x0003e20000100800 */
[----:B--2---:R-:W-:-:S02]  /*15e0*/  IADD3 R10, R237, 0x29, RZ ;  /* 0x00000029ed0a7810 */ /* 0x004fc40007ffe0ff */
[----:B------:R-:W-:Y:S01]  /*15f0*/  IMAD.MOV R8, RZ, RZ, -R3 ;  /* 0x000000ffff087224 */ /* 0x000fe200078e0a03 */
[----:B------:R-:W-:Y:S01]  /*1600*/  IADD3 R3, -R2, RZ, RZ ;  /* 0x000000ff02037210 */ /* 0x000fe20007ffe1ff */
[----:B------:R-:W-:Y:S01]  /*1610*/  IMAD R61, R89, R6, R61 ;  /* 0x00000006593d7224 */ /* 0x000fe200078e023d */
[C---:B------:R-:W-:Y:S01]  /*1620*/  IADD3 R6, R237.reuse, 0x26, RZ ;  /* 0x00000026ed067810 */ /* 0x040fe20007ffe0ff */
[C---:B------:R-:W-:Y:S01]  /*1630*/  IMAD.HI.U32 R2, R0.reuse, R131, RZ ;  /* 0x0000008300027227 */ /* 0x040fe200078e00ff */
[----:B------:R-:W-:Y:S02]  /*1640*/  IABS R47, R10 ;  /* 0x0000000a002f7213 */ /* 0x000fe40000000000 */
[----:B-1----:R-:W-:Y:S01]  /*1650*/  IADD3 R5, R237, 0x27, RZ ;  /* 0x00000027ed057810 */ /* 0x002fe20007ffe0ff */
[----:B------:R-:W-:Y:S01]  /*1660*/  IMAD R240, R89, R3, R240 ;  /* 0x0000000359f07224 */ /* 0x000fe200078e02f0 */
[----:B------:R1:W-:Y:S01]  /*1670*/  STL [R1+0x4cb0], R6 ;  /* 0x004cb00601007387 */ /* 0x0003e20000100800 */
[----:B------:R-:W-:Y:S01]  /*1680*/  IMAD.HI.U32 R3, R0, R96, RZ ;  /* 0x0000006000037227 */ /* 0x000fe200078e00ff */
[----:B------:R-:W-:-:S02]  /*1690*/  IABS R242, R5 ;  /* 0x0000000500f27213 */ /* 0x000fc40000000000 */
[----:B------:R-:W-:Y:S01]  /*16a0*/  IABS R133, R6 ;  /* 0x0000000600857213 */ /* 0x000fe20000000000 */
[----:B------:R-:W-:Y:S01]  /*16b0*/  IMAD.MOV R2, RZ, RZ, -R2 ;  /* 0x000000ffff027224 */ /* 0x000fe200078e0a02 */
[----:B------:R2:W-:Y:S01]  /*16c0*/  STL [R1+0x4cb4], R5 ;  /* 0x004cb40501007387 */ /* 0x0005e20000100800 */
[----:B------:R-:W-:Y:S01]  /*16d0*/  IMAD R129, R89, R8, R129 ;  /* 0x0000000859817224 */ /* 0x000fe200078e0281 */
[----:B------:R-:W-:Y:S01]  /*16e0*/  IADD3 R8, R237, 0x2a, RZ ;  /* 0x0000002aed087810 */ /* 0x000fe20007ffe0ff */
[----:B------:R-:W-:Y:S01]  /*16f0*/  IMAD R131, R89, R2, R131 ;  /* 0x0000000259837224 */ /* 0x000fe200078e0283 */
[C---:B-1----:R-:W-:Y:S01]  /*1700*/  IADD3 R6, R237.reuse, 0x28, RZ ;  /* 0x00000028ed067810 */ /* 0x042fe20007ffe0ff */
[C---:B------:R-:W-:Y:S01]  /*1710*/  IMAD.HI.U32 R2, R0.reuse, R133, RZ ;  /* 0x0000008500027227 */ /* 0x040fe200078e00ff */
[----:B------:R-:W-:Y:S02]  /*1720*/  IABS R137, R8 ;  /* 0x0000000800897213 */ /* 0x000fe40000000000 */
[----:B------:R-:W-:Y:S01]  /*1730*/  IABS R135, R6 ;  /* 0x0000000600877213 */ /* 0x000fe20000000000 */
[----:B------:R1:W-:Y:S01]  /*1740*/  STL [R1+0x4cb8], R6 ;  /* 0x004cb80601007387 */ /* 0x0003e20000100800 */
[----:B--2---:R-:W-:Y:S01]  /*1750*/  IMAD.MOV R5, RZ, RZ, -R3 ;  /* 0x000000ffff057224 */ /* 0x004fe200078e0a03 */
[C---:B------:R-:W-:Y:S01]  /*1760*/  IADD3 R250, R237.reuse, 0x7d, RZ ;  /* 0x0000007dedfa7810 */ /* 0x040fe20007ffe0ff */
[----:B------:R-:W-:Y:S01]  /*1770*/  IMAD.HI.U32 R3, R0, R242, RZ ;  /* 0x000000f200037227 */ /* 0x000fe200078e00ff */
[----:B------:R2:W-:Y:S01]  /*1780*/  STL [R1+0x4cbc], R10 ;  /* 0x004cbc0a01007387 */ /* 0x0005e20000100800 */
[----:B------:R-:W-:-:S02]  /*1790*/  IADD3 R37, R237, 0x7e, RZ ;  /* 0x0000007eed257810 */ /* 0x000fc40007ffe0ff */
[----:B------:R-:W-:Y:S01]  /*17a0*/  IMAD R96, R89, R5, R96 ;  /* 0x0000000559607224 */ /* 0x000fe200078e0260 */
[----:B------:R-:W-:Y:S01]  /*17b0*/  IADD3 R3, -R3, RZ, RZ ;  /* 0x000000ff03037210 */ /* 0x000fe20007ffe1ff */
[----:B------:R3:W-:Y:S01]  /*17c0*/  STL [R1+0x4cc0], R8 ;  /* 0x004cc00801007387 */ /* 0x0007e20000100800 */
[----:B-1----:R-:W-:Y:S01]  /*17d0*/  IMAD.MOV R6, RZ, RZ, -R2 ;  /* 0x000000ffff067224 */ /* 0x002fe200078e0a02 */
[C---:B------:R-:W-:Y:S01]  /*17e0*/  IADD3 R5, R237.reuse, 0x2b, RZ ;  /* 0x0000002bed057810 */ /* 0x040fe20007ffe0ff */
[C---:B------:R-:W-:Y:S01]  /*17f0*/  IMAD.HI.U32 R2, R0.reuse, R135, RZ ;  /* 0x0000008700027227 */ /* 0x040fe200078e00ff */
[----:B------:R-:W-:Y:S02]  /*1800*/  IADD3 R42, R237, 0x80, RZ ;  /* 0x00000080ed2a7810 */ /* 0x000fe40007ffe0ff */
[----:B------:R-:W-:Y:S01]  /*1810*/  IABS R244, R5 ;  /* 0x0000000500f47213 */ /* 0x000fe20000000000 */
[C---:B------:R-:W-:Y:S01]  /*1820*/  IMAD R133, R89.reuse, R6, R133 ;  /* 0x0000000659857224 */ /* 0x040fe200078e0285 */
[----:B------:R-:W-:Y:S01]  /*1830*/  STL [R1+0x4cc4], R5 ;  /* 0x004cc40501007387 */ /* 0x000fe20000100800 */
[----:B------:R-:W-:Y:S01]  /*1840*/  IMAD R242, R89, R3, R242 ;  /* 0x0000000359f27224 */ /* 0x000fe200078e02f2 */
[C---:B------:R-:W-:Y:S01]  /*1850*/  IADD3 R3, R237.reuse, 0x2c, RZ ;  /* 0x0000002ced037810 */ /* 0x040fe20007ffe0ff */
[----:B------:R-:W-:Y:S01]  /*1860*/  IMAD.MOV R6, RZ, RZ, -R2 ;  /* 0x000000ffff067224 */ /* 0x000fe200078e0a02 */
[C---:B--2---:R-:W-:Y:S01]  /*1870*/  IADD3 R10, R237.reuse, 0x2e, RZ ;  /* 0x0000002eed0a7810 */ /* 0x044fe20007ffe0ff */
[C---:B------:R-:W-:Y:S01]  /*1880*/  IMAD.HI.U32 R2, R0.reuse, R47, RZ ;  /* 0x0000002f00027227 */ /* 0x040fe200078e00ff */
[----:B------:R-:W-:Y:S01]  /*1890*/  IABS R139, R3 ;  /* 0x00000003008b7213 */ /* 0x000fe20000000000 */
[----:B------:R1:W-:Y:S01]  /*18a0*/  STL [R1+0x4cc8], R3 ;  /* 0x004cc80301007387 */ /* 0x0003e20000100800 */
[----:B------:R-:W-:Y:S01]  /*18b0*/  IABS R141, R10 ;  /* 0x0000000a008d7213 */ /* 0x000fe20000000000 */
[----:B------:R-:W-:Y:S01]  /*18c0*/  IMAD.MOV R2, RZ, RZ, -R2 ;  /* 0x000000ffff027224 */ /* 0x000fe200078e0a02 */
[----:B---3--:R-:W-:Y:S01]  /*18d0*/  IADD3 R8, R237, 0x2f, RZ ;  /* 0x0000002fed087810 */ /* 0x008fe20007ffe0ff */
[C---:B------:R-:W-:Y:S01]  /*18e0*/  IMAD R135, R89.reuse, R6, R135 ;  /* 0x0000000659877224 */ /* 0x040fe200078e0287 */
[----:B------:R-:W-:Y:S01]  /*18f0*/  STL [R1+0x4ccc], R76 ;  /* 0x004ccc4c01007387 */ /* 0x000fe20000100800 */
[----:B------:R-:W-:Y:S01]  /*1900*/  IMAD R47, R89, R2, R47 ;  /* 0x00000002592f7224 */ /* 0x000fe200078e022f */
[----:B------:R-:W-:Y:S01]  /*1910*/  IABS R246, R8 ;  /* 0x0000000800f67213 */ /* 0x000fe20000000000 */
[----:B------:R-:W-:Y:S01]  /*1920*/  IMAD.HI.U32 R2, R0, R244, RZ ;  /* 0x000000f400027227 */ /* 0x000fe200078e00ff */
[----:B------:R2:W-:Y:S01]  /*1930*/  STL [R1+0x4cd0], R10 ;  /* 0x004cd00a01007387 */ /* 0x0005e20000100800 */
[----:B------:R-:W-:-:S02]  /*1940*/  IABS R53, R250 ;  /* 0x000000fa00357213 */ /* 0x000fc40000000000 */
[----:B-1----:R-:W-:Y:S01]  /*1950*/  IMAD.HI.U32 R3, R0, R137, RZ ;  /* 0x0000008900037227 */ /* 0x002fe200078e00ff */
[----:B------:R-:W-:Y:S01]  /*1960*/  IADD3 R5, -R2, RZ, RZ ;  /* 0x000000ff02057210 */ /* 0x000fe20007ffe1ff */
[----:B------:R-:W-:Y:S01]  /*1970*/  STL [R1+0x4cd4], R8 ;  /* 0x004cd40801007387 */ /* 0x000fe20000100800 */
[----:B------:R-:W-:Y:S01]  /*1980*/  IABS R223, R42 ;  /* 0x0000002a00df7213 */ /* 0x000fe20000000000 */
[----:B------:R-:W-:Y:S01]  /*1990*/  IMAD.MOV R6, RZ, RZ, -R3 ;  /* 0x000000ffff067224 */ /* 0x000fe200078e0a03 */
[----:B------:R-:W-:Y:S01]  /*19a0*/  IABS R221, R37 ;  /* 0x0000002500dd7213 */ /* 0x000fe20000000000 */
[C---:B------:R-:W-:Y:S01]  /*19b0*/  IMAD.HI.U32 R3, R0.reuse, R139, RZ ;  /* 0x0000008b00037227 */ /* 0x040fe200078e00ff */
[C---:B--2---:R-:W-:Y:S02]  /*19c0*/  IADD3 R10, R237.reuse, 0x34, RZ ;  /* 0x00000034ed0a7810 */ /* 0x044fe40007ffe0ff */
[----:B------:R-:W-:Y:S01]  /*19d0*/  IADD3 R39, R237, 0x83, RZ ;  /* 0x00000083ed277810 */ /* 0x000fe20007ffe0ff */
[----:B------:R-:W-:Y:S01]  /*19e0*/  IMAD R137, R89, R6, R137 ;  /* 0x0000000659897224 */ /* 0x000fe200078e0289 */
[----:B------:R-:W-:Y:S01]  /*19f0*/  IABS R147, R10 ;  /* 0x0000000a00937213 */ /* 0x000fe20000000000 */
[----:B------:R-:W-:Y:S01]  /*1a00*/  IMAD.MOV R6, RZ, RZ, -R3 ;  /* 0x000000ffff067224 */ /* 0x000fe200078e0a03 */
[C---:B------:R-:W-:Y:S01]  /*1a10*/  IADD3 R3, R237.reuse, 0x31, RZ ;  /* 0x00000031ed037810 */ /* 0x040fe20007ffe0ff */
[----:B------:R-:W-:Y:S01]  /*1a20*/  IMAD.HI.U32 R2, R0, R75, RZ ;  /* 0x0000004b00027227 */ /* 0x000fe200078e00ff */
[----:B------:R-:W-:-:S02]  /*1a30*/  IADD3 R44, R237, 0x85, RZ ;  /* 0x00000085ed2c7810 */ /* 0x000fc40007ffe0ff */
[----:B------:R-:W-:Y:S01]  /*1a40*/  IABS R49, R3 ;  /* 0x0000000300317213 */ /* 0x000fe20000000000 */
[C---:B------:R-:W-:Y:S01]  /*1a50*/  IMAD R139, R89.reuse, R6, R139 ;  /* 0x00000006598b7224 */ /* 0x040fe200078e028b */
[----:B------:R-:W-:Y:S01]  /*1a60*/  IABS R104, R44 ;  /* 0x0000002c00687213 */ /* 0x000fe20000000000 */
[----:B------:R-:W-:Y:S01]  /*1a70*/  IMAD R244, R89, R5, R244 ;  /* 0x0000000559f47224 */ /* 0x000fe200078e02f4 */
[C---:B------:R-:W-:Y:S01]  /*1a80*/  IADD3 R5, R237.reuse, 0x30, RZ ;  /* 0x00000030ed057810 */ /* 0x040fe20007ffe0ff */
[----:B------:R-:W-:Y:S01]  /*1a90*/  IMAD.MOV R6, RZ, RZ, -R2 ;  /* 0x000000ffff067224 */ /* 0x000fe200078e0a02 */
[----:B------:R-:W-:Y:S01]  /*1aa0*/  IABS R102, R39 ;  /* 0x0000002700667213 */ /* 0x000fe20000000000 */
[----:B------:R-:W-:Y:S01]  /*1ab0*/  IMAD.HI.U32 R2, R0, R141, RZ ;  /* 0x0000008d00027227 */ /* 0x000fe200078e00ff */
[----:B------:R-:W-:Y:S01]  /*1ac0*/  IABS R143, R5 ;  /* 0x00000005008f7213 */ /* 0x000fe20000000000 */
[----:B------:R-:W-:Y:S01]  /*1ad0*/  STL [R1+0x4cd8], R5 ;  /* 0x004cd80501007387 */ /* 0x000fe20000100800 */
[----:B------:R-:W-:Y:S01]  /*1ae0*/  IADD3 R48, R237, 0x8a, RZ ;  /* 0x0000008aed307810 */ /* 0x000fe20007ffe0ff */
[----:B------:R-:W-:Y:S01]  /*1af0*/  IMAD R75, R89, R6, R75 ;  /* 0x00000006594b7224 */ /* 0x000fe200078e024b */
[----:B------:R-:W-:Y:S01]  /*1b00*/  IADD3 R6, R237, 0x32, RZ ;  /* 0x00000032ed067810 */ /* 0x000fe20007ffe0ff */
[----:B------:R-:W-:Y:S01]  /*1b10*/  IMAD.MOV R2, RZ, RZ, -R2 ;  /* 0x000000ffff027224 */ /* 0x000fe200078e0a02 */
[----:B------:R1:W-:Y:S01]  /*1b20*/  STL [R1+0x4cdc], R3 ;  /* 0x004cdc0301007387 */ /* 0x0003e20000100800 */
[----:B------:R-:W-:-:S02]  /*1b30*/  IABS R112, R48 ;  /* 0x0000003000707213 */ /* 0x000fc40000000000 */
[----:B------:R-:W-:Y:S01]  /*1b40*/  IMAD R141, R89, R2, R141 ;  /* 0x00000002598d7224 */ /* 0x000fe200078e028d */
[----:B------:R-:W-:Y:S01]  /*1b50*/  IABS R145, R6 ;  /* 0x0000000600917213 */ /* 0x000fe20000000000 */
[C---:B------:R-:W-:Y:S01]  /*1b60*/  IMAD.HI.U32 R2, R0.reuse, R143, RZ ;  /* 0x0000008f00027227 */ /* 0x040fe200078e00ff */
[----:B------:R2:W-:Y:S01]  /*1b70*/  STL [R1+0x4ce0], R6 ;  /* 0x004ce00601007387 */ /* 0x0005e20000100800 */
[C---:B------:R-:W-:Y:S02]  /*1b80*/  IADD3 R54, R237.reuse, 0x8c, RZ ;  /* 0x0000008ced367810 */ /* 0x040fe40007ffe0ff */
[----:B------:R-:W-:Y:S01]  /*1b90*/  IADD3 R50, R237, 0x94, RZ ;  /* 0x00000094ed327810 */ /* 0x000fe20007ffe0ff */
[C---:B-1----:R-:W-:Y:S01]  /*1ba0*/  IMAD.HI.U32 R3, R0.reuse, R246, RZ ;  /* 0x000000f600037227 */ /* 0x042fe200078e00ff */
[----:B------:R1:W-:Y:S01]  /*1bb0*/  STL [R1+0x4ce4], R12 ;  /* 0x004ce40c01007387 */ /* 0x0003e20000100800 */
[----:B------:R-:W-:Y:S02]  /*1bc0*/  IABS R116, R54 ;  /* 0x0000003600747213 */ /* 0x000fe40000000000 */
[----:B------:R-:W-:Y:S01]  /*1bd0*/  IABS R132, R50 ;  /* 0x0000003200847213 */ /* 0x000fe20000000000 */
[----:B------:R3:W-:Y:S01]  /*1be0*/  STL [R1+0x4ce8], R10 ;  /* 0x004ce80a01007387 */ /* 0x0007e20000100800 */
[----:B------:R-:W-:Y:S01]  /*1bf0*/  IADD3 R5, -R3, RZ, RZ ;  /* 0x000000ff03057210 */ /* 0x000fe20007ffe1ff */
[----:B--2---:R-:W-:Y:S01]  /*1c00*/  IMAD.MOV R6, RZ, RZ, -R2 ;  /* 0x000000ffff067224 */ /* 0x004fe200078e0a02 */
[C---:B------:R-:W-:Y:S01]  /*1c10*/  IADD3 R52, R237.reuse, 0x99, RZ ;  /* 0x00000099ed347810 */ /* 0x040fe20007ffe0ff */
[----:B------:R-:W-:Y:S01]  /*1c20*/  IMAD.HI.U32 R2, R0, R145, RZ ;  /* 0x0000009100027227 */ /* 0x000fe200078e00ff */
[----:B------:R-:W-:-:S02]  /*1c30*/  IADD3 R56, R237, 0x9e, RZ ;  /* 0x0000009eed387810 */ /* 0x000fc40007ffe0ff */
[C---:B-1----:R-:W-:Y:S01]  /*1c40*/  IADD3 R12, R237.reuse, 0x38, RZ ;  /* 0x00000038ed0c7810 */ /* 0x042fe20007ffe0ff */
[C---:B------:R-:W-:Y:S01]  /*1c50*/  IMAD.HI.U32 R3, R0.reuse, R49, RZ ;  /* 0x0000003100037227 */ /* 0x040fe200078e00ff */
[----:B------:R-:W-:Y:S02]  /*1c60*/  IABS R142, R52 ;  /* 0x00000034008e7213 */ /* 0x000fe40000000000 */
[----:B---3--:R-:W-:Y:S01]  /*1c70*/  IADD3 R10, R237, 0x39, RZ ;  /* 0x00000039ed0a7810 */ /* 0x008fe20007ffe0ff */
[C---:B------:R-:W-:Y:S01]  /*1c80*/  IMAD R143, R89.reuse, R6, R143 ;  /* 0x00000006598f7224 */ /* 0x040fe200078e028f */
[----:B------:R-:W-:Y:S01]  /*1c90*/  IABS R151, R12 ;  /* 0x0000000c00977213 */ /* 0x000fe20000000000 */
[----:B------:R-:W-:Y:S01]  /*1ca0*/  IMAD R246, R89, R5, R246 ;  /* 0x0000000559f67224 */ /* 0x000fe200078e02f6 */
[C---:B------:R-:W-:Y:S01]  /*1cb0*/  IADD3 R5, R237.reuse, 0x35, RZ ;  /* 0x00000035ed057810 */ /* 0x040fe20007ffe0ff */
[----:B------:R-:W-:Y:S01]  /*1cc0*/  IMAD.MOV R6, RZ, RZ, -R2 ;  /* 0x000000ffff067224 */ /* 0x000fe200078e0a02 */
[----:B------:R-:W-:Y:S01]  /*1cd0*/  IABS R51, R10 ;  /* 0x0000000a00337213 */ /* 0x000fe20000000000 */
[----:B------:R-:W-:Y:S01]  /*1ce0*/  IMAD.MOV R8, RZ, RZ, -R3 ;  /* 0x000000ffff087224 */ /* 0x000fe200078e0a03 */
[----:B------:R-:W-:Y:S01]  /*1cf0*/  IADD3 R3, R237, 0x36, RZ ;  /* 0x00000036ed037810 */ /* 0x000fe20007ffe0ff */
[----:B------:R-:W-:Y:S01]  /*1d00*/  IMAD.HI.U32 R2, R0, R248, RZ ;  /* 0x000000f800027227 */ /* 0x000fe200078e00ff */
[----:B------:R1:W-:Y:S01]  /*1d10*/  STL [R1+0x4cec], R5 ;  /* 0x004cec0501007387 */ /* 0x0003e20000100800 */
[----:B------:R-:W-:-:S02]  /*1d20*/  IABS R90, R5 ;  /* 0x00000005005a7213 */ /* 0x000fc40000000000 */
[----:B------:R-:W-:Y:S01]  /*1d30*/  IABS R149, R3 ;  /* 0x0000000300957213 */ /* 0x000fe20000000000 */
[----:B------:R2:W-:Y:S01]  /*1d40*/  STL [R1+0x4cf0], R3 ;  /* 0x004cf00301007387 */ /* 0x0005e20000100800 */
[----:B------:R-:W-:Y:S01]  /*1d50*/  IADD3 R2, -R2, RZ, RZ ;  /* 0x000000ff02027210 */ /* 0x000fe20007ffe1ff */
[C---:B------:R-:W-:Y:S01]  /*1d60*/  IMAD R49, R89.reuse, R8, R49 ;  /* 0x0000000859317224 */ /* 0x040fe200078e0231 */
[----:B------:R-:W-:Y:S01]  /*1d70*/  IABS R152, R56 ;  /* 0x0000003800987213 */ /* 0x000fe20000000000 */
[----:B------:R-:W-:Y:S01]  /*1d80*/  IMAD R145, R89, R6, R145 ;  /* 0x0000000659917224 */ /* 0x000fe200078e0291 */
[----:B------:R-:W-:Y:S01]  /*1d90*/  IADD3 R62, R237, 0xa0, RZ ;  /* 0x000000a0ed3e7810 */ /* 0x000fe20007ffe0ff */
[----:B------:R-:W-:Y:S01]  /*1da0*/  IMAD R248, R89, R2, R248 ;  /* 0x0000000259f87224 */ /* 0x000fe200078e02f8 */
[----:B-1----:R-:W-:Y:S01]  /*1db0*/  IADD3 R5, R237, 0x37, RZ ;  /* 0x00000037ed057810 */ /* 0x002fe20007ffe0ff */
[----:B------:R-:W-:Y:S01]  /*1dc0*/  IMAD.HI.U32 R2, R0, R90, RZ ;  /* 0x0000005a00027227 */ /* 0x000fe200078e00ff */
[----:B------:R-:W-:-:S02]  /*1dd0*/  IABS R156, R62 ;  /* 0x0000003e009c7213 */ /* 0x000fc40000000000 */
[----:B------:R-:W-:Y:S01]  /*1de0*/  IABS R8, R5 ;  /* 0x0000000500087213 */ /* 0x000fe20000000000 */
[C---:B--2---:R-:W-:Y:S01]  /*1df0*/  IMAD.HI.U32 R3, R0.reuse, R147, RZ ;  /* 0x0000009300037227 */ /* 0x044fe200078e00ff */
[----:B------:R1:W-:Y:S01]  /*1e00*/  STL [R1+0x4cf4], R5 ;  /* 0x004cf40501007387 */ /* 0x0003e20000100800 */
[----:B------:R-:W-:Y:S02]  /*1e10*/  IADD3 R58, R237, 0xa8, RZ ;  /* 0x000000a8ed3a7810 */ /* 0x000fe40007ffe0ff */
[----:B------:R-:W-:Y:S01]  /*1e20*/  IMAD.MOV R6, RZ, RZ, -R3 ;  /* 0x000000ffff067224 */ /* 0x000fe200078e0a03 */
[----:B------:R2:W-:Y:S01]  /*1e30*/  STL [R1+0x4cf8], R12 ;  /* 0x004cf80c01007387 */ /* 0x0005e20000100800 */
[C---:B------:R-:W-:Y:S01]  /*1e40*/  IMAD.HI.U32 R3, R0.reuse, R149, RZ ;  /* 0x0000009500037227 */ /* 0x040fe200078e00ff */
[----:B------:R-:W-:Y:S02]  /*1e50*/  IABS R172, R58 ;  /* 0x0000003a00ac7213 */ /* 0x000fe40000000000 */
[----:B------:R3:W-:Y:S01]  /*1e60*/  STL [R1+0x4cfc], R10 ;  /* 0x004cfc0a01007387 */ /* 0x0007e20000100800 */
[----:B------:R-:W-:Y:S01]  /*1e70*/  IMAD R147, R89, R6, R147 ;  /* 0x0000000659937224 */ /* 0x000fe200078e0293 */
[C---:B------:R-:W-:Y:S01]  /*1e80*/  IADD3 R60, R237.reuse, 0xad, RZ ;  /* 0x000000aded3c7810 */ /* 0x040fe20007ffe0ff */
[----:B-1----:R-:W-:Y:S01]  /*1e90*/  IMAD.MOV R5, RZ, RZ, -R2 ;  /* 0x000000ffff057224 */ /* 0x002fe200078e0a02 */
[C---:B------:R-:W-:Y:S01]  /*1ea0*/  IADD3 R64, R237.reuse, 0xb2, RZ ;  /* 0x000000b2ed407810 */ /* 0x040fe20007ffe0ff */
[----:B------:R-:W-:Y:S01]  /*1eb0*/  IMAD.MOV R6, RZ, RZ, -R3 ;  /* 0x000000ffff067224 */ /* 0x000fe200078e0a03 */
[C---:B------:R-:W-:Y:S01]  /*1ec0*/  IADD3 R3, R237.reuse, 0x3b, RZ ;  /* 0x0000003bed037810 */ /* 0x040fe20007ffe0ff */
[----:B------:R-:W-:Y:S01]  /*1ed0*/  IMAD.HI.U32 R2, R0, R8, RZ ;  /* 0x0000000800027227 */ /* 0x000fe200078e00ff */
[----:B--2---:R-:W-:-:S02]  /*1ee0*/  IADD3 R12, R237, 0x3d, RZ ;  /* 0x0000003ded0c7810 */ /* 0x004fc40007ffe0ff */
[----:B---3--:R-:W-:Y:S01]  /*1ef0*/  IADD3 R10, R237, 0x3c, RZ ;  /* 0x0000003ced0a7810 */ /* 0x008fe20007ffe0ff */
[C---:B------:R-:W-:Y:S01]  /*1f00*/  IMAD R90, R89.reuse, R5, R90 ;  /* 0x00000005595a7224 */ /* 0x040fe200078e025a */
[----:B------:R-:W-:Y:S01]  /*1f10*/  IADD3 R5, -R2, RZ, RZ ;  /* 0x000000ff02057210 */ /* 0x000fe20007ffe1ff */
[----:B------:R-:W-:Y:S01]  /*1f20*/  IMAD R149, R89, R6, R149 ;  /* 0x0000000659957224 */ /* 0x000fe200078e0295 */
[----:B------:R-:W-:Y:S01]  /*1f30*/  IADD3 R6, R237, 0x3a, RZ ;  /* 0x0000003aed067810 */ /* 0x000fe20007ffe0ff */
[----:B------:R-:W-:Y:S01]  /*1f40*/  IMAD.HI.U32 R2, R0, R151, RZ ;  /* 0x0000009700027227 */ /* 0x000fe200078e00ff */
[----:B------:R-:W-:Y:S02]  /*1f50*/  IABS R155, R10 ;  /* 0x0000000a009b7213 */ /* 0x000fe40000000000 */
[----:B------:R-:W-:Y:S01]  /*1f60*/  IABS R153, R6 ;  /* 0x0000000600997213 */ /* 0x000fe20000000000 */
[----:B------:R-:W-:Y:S01]  /*1f70*/  STL [R1+0x4d00], R6 ;  /* 0x004d000601007387 */ /* 0x000fe20000100800 */
[----:B------:R-:W-:Y:S01]  /*1f80*/  IMAD R5, R89, R5, R8 ;  /* 0x0000000559057224 */ /* 0x000fe200078e0208 */
[----:B------:R-:W-:Y:S01]  /*1f90*/  IABS R8, R3 ;  /* 0x0000000300087213 */ /* 0x000fe20000000000 */
[----:B------:R-:W-:Y:S01]  /*1fa0*/  IMAD.MOV R2, RZ, RZ, -R2 ;  /* 0x000000ffff027224 */ /* 0x000fe200078e0a02 */
[----:B------:R1:W-:Y:S01]  /*1fb0*/  STL [R1+0x4d04], R3 ;  /* 0x004d040301007387 */ /* 0x0003e20000100800 */
[----:B------:R-:W-:-:S02]  /*1fc0*/  IABS R86, R12 ;  /* 0x0000000c00567213 */ /* 0x000fc40000000000 */
[----:B------:R-:W-:Y:S01]  /*1fd0*/  IMAD R151, R89, R2, R151 ;  /* 0x0000000259977224 */ /* 0x000fe200078e0297 */
[----:B------:R2:W-:Y:S01]  /*1fe0*/  STL [R1+0x4d08], R10 ;  /* 0x004d080a01007387 */ /* 0x0005e20000100800 */
[C---:B------:R-:W-:Y:S01]  /*1ff0*/  IMAD.HI.U32 R2, R0.reuse, R153, RZ ;  /* 0x0000009900027227 */ /* 0x040fe200078e00ff */
[----:B------:R-:W-:Y:S02]  /*2000*/  IABS R182, R60 ;  /* 0x0000003c00b67213 */ /* 0x000fe40000000000 */
[----:B------:R3:W-:Y:S01]  /*2010*/  STL [R1+0x4d0c], R12 ;  /* 0x004d0c0c01007387 */ /* 0x0007e20000100800 */
[----:B------:R-:W-:Y:S01]  /*2020*/  IABS R192, R64 ;  /* 0x0000004000c07213 */ /* 0x000fe20000000000 */
[C---:B-1----:R-:W-:Y:S01]  /*2030*/  IMAD.HI.U32 R3, R0.reuse, R51, RZ ;  /* 0x0000003300037227 */ /* 0x042fe200078e00ff */
[C---:B------:R-:W-:Y:S02]  /*2040*/  IADD3 R70, R237.reuse, 0xb4, RZ ;  /* 0x000000b4ed467810 */ /* 0x040fe40007ffe0ff */
[C---:B------:R-:W-:Y:S01]  /*2050*/  IADD3 R66, R237.reuse, 0xbc, RZ ;  /* 0x000000bced427810 */ /* 0x040fe20007ffe0ff */
[----:B------:R-:W-:Y:S01]  /*2060*/  IMAD.MOV R6, RZ, RZ, -R3 ;  /* 0x000000ffff067224 */ /* 0x000fe200078e0a03 */
[----:B--2---:R-:W-:Y:S01]  /*2070*/  IADD3 R10, R237, 0x3e, RZ ;  /* 0x0000003eed0a7810 */ /* 0x004fe20007ffe0ff */
[----:B------:R-:W-:Y:S01]  /*2080*/  IMAD.HI.U32 R3, R0, R8, RZ ;  /* 0x0000000800037227 */ /* 0x000fe200078e00ff */
[----:B------:R-:W-:-:S02]  /*2090*/  IABS R196, R70 ;  /* 0x0000004600c47213 */ /* 0x000fc40000000000 */
[----:B------:R-:W-:Y:S01]  /*20a0*/  IABS R157, R10 ;  /* 0x0000000a009d7213 */ /* 0x000fe20000000000 */
[----:B------:R-:W-:Y:S01]  /*20b0*/  IMAD R51, R89, R6, R51 ;  /* 0x0000000659337224 */ /* 0x000fe200078e0233 */
[----:B------:R-:W-:Y:S01]  /*20c0*/  IADD3 R3, -R3, RZ, RZ ;  /* 0x000000ff03037210 */ /* 0x000fe20007ffe1ff */
[----:B------:R-:W-:Y:S01]  /*20d0*/  IMAD.MOV R6, RZ, RZ, -R2 ;  /* 0x000000ffff067224 */ /* 0x000fe200078e0a02 */
[----:B------:R1:W-:Y:S01]  /*20e0*/  STL [R1+0x4d10], R10 ;  /* 0x004d100a01007387 */ /* 0x0003e20000100800 */
[C---:B------:R-:W-:Y:S01]  /*20f0*/  IMAD.HI.U32 R2, R0.reuse, R155, RZ ;  /* 0x0000009b00027227 */ /* 0x040fe200078e00ff */
[----:B---3--:R-:W-:Y:S02]  /*2100*/  IADD3 R12, R237, 0x42, RZ ;  /* 0x00000042ed0c7810 */ /* 0x008fe40007ffe0ff */
[----:B------:R-:W-:Y:S01]  /*2110*/  IABS R212, R66 ;  /* 0x0000004200d47213 */ /* 0x000fe20000000000 */
[----:B------:R-:W-:Y:S01]  /*2120*/  IMAD R153, R89, R6, R153 ;  /* 0x0000000659997224 */ /* 0x000fe200078e0299 */
[----:B------:R-:W-:Y:S01]  /*2130*/  IABS R161, R12 ;  /* 0x0000000c00a17213 */ /* 0x000fe20000000000 */
[----:B------:R-:W-:Y:S01]  /*2140*/  IMAD.MOV R6, RZ, RZ, -R2 ;  /* 0x000000ffff067224 */ /* 0x000fe200078e0a02 */
[----:B------:R-:W-:Y:S01]  /*2150*/  IADD3 R68, R237, 0xc1, RZ ;  /* 0x000000c1ed447810 */ /* 0x000fe20007ffe0ff */
[----:B------:R-:W-:Y:S01]  /*2160*/  IMAD R3, R89, R3, R8 ;  /* 0x0000000359037224 */ /* 0x000fe200078e0208 */
[C---:B-1----:R-:W-:Y:S01]  /*2170*/  IADD3 R10, R237.reuse, 0x3f, RZ ;  /* 0x0000003fed0a7810 */ /* 0x042fe20007ffe0ff */
[----:B------:R-:W-:Y:S01]  /*2180*/  IMAD.HI.U32 R2, R0, R86, RZ ;  /* 0x0000005600027227 */ /* 0x000fe200078e00ff */
[----:B------:R-:W-:-:S02]  /*2190*/  IADD3 R8, R237, 0x40, RZ ;  /* 0x00000040ed087810 */ /* 0x000fc40007ffe0ff */
[----:B------:R-:W-:Y:S01]  /*21a0*/  IABS R14, R10 ;  /* 0x0000000a000e7213 */ /* 0x000fe20000000000 */
[C---:B------:R-:W-:Y:S01]  /*21b0*/  IMAD R155, R89.reuse, R6, R155 ;  /* 0x00000006599b7224 */ /* 0x040fe200078e029b */
[----:B------:R1:W-:Y:S01]  /*21c0*/  STL [R1+0x4d14], R10 ;  /* 0x004d140a01007387 */ /* 0x0003e20000100800 */
[----:B------:R-:W-:Y:S01]  /*21d0*/  IMAD.MOV R2, RZ, RZ, -R2 ;  /* 0x000000ffff027224 */ /* 0x000fe200078e0a02 */
[----:B------:R-:W-:Y:S01]  /*21e0*/  IABS R159, R8 ;  /* 0x00000008009f7213 */ /* 0x000fe20000000000 */
[C---:B------:R-:W-:Y:S01]  /*21f0*/  IMAD.HI.U32 R6, R0.reuse, R157, RZ ;  /* 0x0000009d00067227 */ /* 0x040fe200078e00ff */
[----:B------:R2:W-:Y:S01]  /*2200*/  STL [R1+0x4d18], R8 ;  /* 0x004d180801007387 */ /* 0x0005e20000100800 */
[----:B------:R-:W-:Y:S02]  /*2210*/  IABS R222, R68 ;  /* 0x0000004400de7213 */ /* 0x000fe40000000000 */
[----:B------:R-:W-:Y:S01]  /*2220*/  IMAD R86, R89, R2, R86 ;  /* 0x0000000259567224 */ /* 0x000fe200078e0256 */
[C---:B------:R-:W-:Y:S01]  /*2230*/  IADD3 R78, R237.reuse, 0xc5, RZ ;  /* 0x000000c5ed4e7810 */ /* 0x040fe20007ffe0ff */
[----:B------:R-:W-:Y:S01]  /*2240*/  IMAD.HI.U32 R2, R0, R14, RZ ;  /* 0x0000000e00027227 */ /* 0x000fe200078e00ff */
[----:B-1----:R-:W-:-:S02]  /*2250*/  IADD3 R10, R237, 0x41, RZ ;  /* 0x00000041ed0a7810 */ /* 0x002fc40007ffe0ff */
[----:B------:R-:W-:Y:S01]  /*2260*/  IADD3 R72, R237, 0xc6, RZ ;  /* 0x000000c6ed487810 */ /* 0x000fe20007ffe0ff */
[----:B--2---:R-:W-:Y:S01]  /*2270*/  IMAD.MOV R8, RZ, RZ, -R6 ;  /* 0x000000ffff087224 */ /* 0x004fe200078e0a06 */
[----:B------:R-:W-:Y:S01]  /*2280*/  IABS R69, R10 ;  /* 0x0000000a00457213 */ /* 0x000fe20000000000 */
[----:B------:R-:W-:Y:S01]  /*2290*/  IMAD.HI.U32 R6, R0, R159, RZ ;  /* 0x0000009f00067227 */ /* 0x000fe200078e00ff */
[----:B------:R1:W-:Y:S01]  /*22a0*/  STL [R1+0x4d1c], R10 ;  /* 0x004d1c0a01007387 */ /* 0x0003e20000100800 */
[----:B------:R-:W-:Y:S02]  /*22b0*/  IABS R228, R78 ;  /* 0x0000004e00e47213 */ /* 0x000fe40000000000 */
[----:B------:R-:W-:Y:S01]  /*22c0*/  IMAD R157, R89, R8, R157 ;  /* 0x00000008599d7224 */ /* 0x000fe200078e029d */
[----:B------:R-:W-:Y:S01]  /*22d0*/  IADD3 R8, -R2, RZ, RZ ;  /* 0x000000ff02087210 */ /* 0x000fe20007ffe1ff */
[----:B------:R-:W-:Y:S01]  /*22e0*/  IMAD.MOV R6, RZ, RZ, -R6 ;  /* 0x000000ffff067224 */ /* 0x000fe200078e0a06 */
[----:B------:R2:W-:Y:S01]  /*22f0*/  STL [R1+0x4d20], R12 ;  /* 0x004d200c01007387 */ /* 0x0005e20000100800 */
[----:B------:R-:W-:Y:S01]  /*2300*/  IMAD.HI.U32 R2, R0, R69, RZ ;  /* 0x0000004500027227 */ /* 0x000fe200078e00ff */
[----:B------:R-:W-:-:S02]  /*2310*/  IABS R229, R72 ;  /* 0x0000004800e57213 */ /* 0x000fc40000000000 */
[----:B-1----:R-:W-:Y:S01]  /*2320*/  IADD3 R10, R237, 0x43, RZ ;  /* 0x00000043ed0a7810 */ /* 0x002fe20007ffe0ff */
[----:B------:R-:W-:Y:S01]  /*2330*/  IMAD R159, R89, R6, R159 ;  /* 0x00000006599f7224 */ /* 0x000fe200078e029f */
[----:B------:R-:W-:Y:S01]  /*2340*/  IADD3 R235, R237, 0xc9, RZ ;  /* 0x000000c9edeb7810 */ /* 0x000fe20007ffe0ff */
[----:B------:R-:W-:Y:S01]  /*2350*/  IMAD.MOV R6, RZ, RZ, -R2 ;  /* 0x000000ffff067224 */ /* 0x000fe200078e0a02 */
[----:B------:R-:W-:Y:S01]  /*2360*/  IABS R22, R10 ;  /* 0x0000000a00167213 */ /* 0x000fe20000000000 */
[----:B------:R1:W-:Y:S01]  /*2370*/  STL [R1+0x4d24], R10 ;  /* 0x004d240a01007387 */ /* 0x0003e20000100800 */
[----:B------:R-:W-:Y:S01]  /*2380*/  IMAD R14, R89, R8, R14 ;  /* 0x00000008590e7224 */ /* 0x000fe200078e020e */
[C---:B------:R-:W-:Y:S01]  /*2390*/  IADD3 R8, R237.reuse, 0x45, RZ ;  /* 0x00000045ed087810 */ /* 0x040fe20007ffe0ff */
[C---:B------:R-:W-:Y:S01]  /*23a0*/  IMAD.HI.U32 R2, R0.reuse, R161, RZ ;  /* 0x000000a100027227 */ /* 0x040fe200078e00ff */
[----:B--2---:R-:W-:Y:S02]  /*23b0*/  IADD3 R12, R237, 0x48, RZ ;  /* 0x00000048ed0c7810 */ /* 0x004fe40007ffe0ff */
[----:B------:R-:W-:Y:S01]  /*23c0*/  IABS R97, R8 ;  /* 0x0000000800617213 */ /* 0x000fe20000000000 */
[----:B------:R-:W-:Y:S01]  /*23d0*/  IMAD R69, R89, R6, R69 ;  /* 0x0000000659457224 */ /* 0x000fe200078e0245 */
[----:B------:R-:W-:Y:S01]  /*23e0*/  IABS R167, R12 ;  /* 0x0000000c00a77213 */ /* 0x000fe20000000000 */
[----:B------:R-:W-:Y:S01]  /*23f0*/  IMAD.HI.U32 R6, R0, R22, RZ ;  /* 0x0000001600067227 */ /* 0x000fe200078e00ff */
[----:B-1----:R-:W-:-:S03]  /*2400*/  IADD3 R10, R237, 0x44, RZ ;  /* 0x00000044ed0a7810 */ /* 0x002fc60007ffe0ff */
[----:B------:R-:W-:Y:S01]  /*2410*/  IMAD.MOV R2, RZ, RZ, -R2 ;  /* 0x000000ffff027224 */ /* 0x000fe200078e0a02 */
[----:B------:R-:W-:Y:S01]  /*2420*/  IABS R163, R10 ;  /* 0x0000000a00a37213 */ /* 0x000fe20000000000 */
[----:B------:R1:W-:Y:S02]  /*2430*/  STL [R1+0x4d28], R10 ;  /* 0x004d280a01007387 */ /* 0x0003e40000100800 */
[----:B------:R-:W-:Y:S02]  /*2440*/  IMAD R161, R89, R2, R161 ;  /* 0x0000000259a17224 */ /* 0x000fe400078e02a1 */
[----:B------:R2:W-:Y:S01]  /*2450*/  STL [R1+0x4d2c], R8 ;  /* 0x004d2c0801007387 */ /* 0x0005e20000100800 */
[----:B------:R-:W-:-:S03]  /*2460*/  IMAD.HI.U32 R2, R0, R163, RZ ;  /* 0x000000a300027227 */ /* 0x000fc600078e00ff */
[----:B------:R-:W-:Y:S01]  /*2470*/  STL [R1+0x4d30], R81 ;  /* 0x004d305101007387 */ /* 0x000fe20000100800 */
[----:B-1----:R-:W-:Y:S02]  /*2480*/  IADD3 R10, R237, 0x47, RZ ;  /* 0x00000047ed0a7810 */ /* 0x002fe40007ffe0ff */
[----:B--2---:R-:W-:Y:S01]  /*2490*/  IADD3 R8, -R6, RZ, RZ ;  /* 0x000000ff06087210 */ /* 0x004fe20007ffe1ff */
[----:B------:R-:W-:Y:S02]  /*24a0*/  IMAD.HI.U32 R6, R0, R97, RZ ;  /* 0x0000006100067227 */ /* 0x000fe400078e00ff */
[----:B------:R1:W-:Y:S02]  /*24b0*/  STL [R1+0x4d34], R10 ;  /* 0x004d340a01007387 */ /* 0x0003e40000100800 */
[----:B------:R-:W-:Y:S02]  /*24c0*/  IMAD R22, R89, R8, R22 ;  /* 0x0000000859167224 */ /* 0x000fe400078e0216 */
[----:B------:R2:W-:Y:S01]  /*24d0*/  STL [R1+0x4d38], R12 ;  /* 0x004d380c01007387 */ /* 0x0005e20000100800 */
[----:B------:R-:W-:-:S02]  /*24e0*/  IMAD.MOV R8, RZ, RZ, -R2 ;  /* 0x000000ffff087224 */ /* 0x000fc400078e0a02 */
[----:B------:R-:W-:Y:S01]  /*24f0*/  IMAD.MOV R6, RZ, RZ, -R6 ;  /* 0x000000ffff067224 */ /* 0x000fe200078e0a06 */
[----:B------:R3:W-:Y:S01]  /*2500*/  STL [R1+0x4d3c], R16 ;  /* 0x004d3c1001007387 */ /* 0x0007e20000100800 */
[----:B------:R-:W-:Y:S01]  /*2510*/  IMAD.HI.U32 R2, R0, R165, RZ ;  /* 0x000000a500027227 */ /* 0x000fe200078e00ff */
[----:B-1----:R-:W-:-:S03]  /*2520*/  IABS R10, R10 ;  /* 0x0000000a000a7213 */ /* 0x002fc60000000000 */
[----:B------:R-:W-:Y:S01]  /*2530*/  IMAD R163, R89, R8, R163 ;  /* 0x0000000859a37224 */ /* 0x000fe200078e02a3 */
[----:B--2---:R-:W-:Y:S01]  /*2540*/  IADD3 R12, R237, 0x4a, RZ ;  /* 0x0000004aed0c7810 */ /* 0x004fe20007ffe0ff */
[----:B------:R-:W-:Y:S01]  /*2550*/  IMAD R97, R89, R6, R97 ;  /* 0x0000000659617224 */ /* 0x000fe200078e0261 */
[----:B------:R-:W-:Y:S01]  /*2560*/  IADD3 R6, -R2, RZ, RZ ;  /* 0x000000ff02067210 */ /* 0x000fe20007ffe1ff */
[----:B------:R-:W-:Y:S01]  /*2570*/  IMAD.MOV.U32 R8, RZ, RZ, R10 ;  /* 0x000000ffff087224 */ /* 0x000fe200078e000a */
[----:B------:R-:W-:Y:S01]  /*2580*/  IABS R169, R12 ;  /* 0x0000000c00a97213 */ /* 0x000fe20000000000 */
[----:B------:R1:W-:Y:S01]  /*2590*/  STL [R1+0x4d40], R12 ;  /* 0x004d400c01007387 */ /* 0x0003e20000100800 */
[----:B---3--:R-:W-:Y:S01]  /*25a0*/  IADD3 R16, R237, 0x4d, RZ ;  /* 0x0000004ded107810 */ /* 0x008fe20007ffe0ff */
[----:B------:R-:W-:Y:S02]  /*25b0*/  IMAD.HI.U32 R2, R0, R8, RZ ;  /* 0x0000000800027227 */ /* 0x000fe400078e00ff */
[----:B------:R-:W-:Y:S01]  /*25c0*/  STL [R1+0x4d44], R79 ;  /* 0x004d444f01007387 */ /* 0x000fe20000100800 */
[----:B------:R-:W-:Y:S01]  /*25d0*/  IABS R80, R16 ;  /* 0x0000001000507213 */ /* 0x000fe20000000000 */
[----:B------:R-:W-:-:S02]  /*25e0*/  IMAD R165, R89, R6, R165 ;  /* 0x0000000659a57224 */ /* 0x000fc400078e02a5 */
[C---:B------:R-:W-:Y:S01]  /*25f0*/  IMAD.HI.U32 R6, R0.reuse, R167, RZ ;  /* 0x000000a700067227 */ /* 0x040fe200078e00ff */
[----:B------:R2:W-:Y:S01]  /*2600*/  STL [R1+0x4d48], R18 ;  /* 0x004d481201007387 */ /* 0x0005e20000100800 */
[----:B-1----:R-:W-:Y:S02]  /*2610*/  IABS R12, R79 ;  /* 0x0000004f000c7213 */ /* 0x002fe40000000000 */
[----:B------:R-:W-:Y:S01]  /*2620*/  IMAD.MOV R2, RZ, RZ, -R2 ;  /* 0x000000ffff027224 */ /* 0x000fe200078e0a02 */
[----:B------:R1:W-:Y:S01]  /*2630*/  STL [R1+0x4d4c], R16 ;  /* 0x004d4c1001007387 */ /* 0x0003e20000100800 */
[----:B------:R-:W-:Y:S02]  /*2640*/  IMAD.MOV R10, RZ, RZ, -R6 ;  /* 0x000000ffff0a7224 */ /* 0x000fe400078e0a06 */
[----:B------:R-:W-:Y:S01]  /*2650*/  IMAD.HI.U32 R6, R0, R169, RZ ;  /* 0x000000a900067227 */ /* 0x000fe200078e00ff */
[----:B--2---:R-:W-:-:S03]  /*2660*/  IADD3 R18, R237, 0x50, RZ ;  /* 0x00000050ed127810 */ /* 0x004fc60007ffe0ff */
[----:B------:R-:W-:Y:S01]  /*2670*/  IMAD R8, R89, R2, R8 ;  /* 0x0000000259087224 */ /* 0x000fe200078e0208 */
[----:B------:R-:W-:Y:S01]  /*2680*/  IADD3 R6, -R6, RZ, RZ ;  /* 0x000000ff06067210 */ /* 0x000fe20007ffe1ff */
[C---:B------:R-:W-:Y:S01]  /*2690*/  IMAD.HI.U32 R2, R0.reuse, R55, RZ ;  /* 0x0000003700027227 */ /* 0x040fe200078e00ff */
[----:B-1----:R-:W-:Y:S02]  /*26a0*/  IADD3 R16, R237, 0x4e, RZ ;  /* 0x0000004eed107810 */ /* 0x002fe40007ffe0ff */
[----:B------:R-:W-:Y:S01]  /*26b0*/  IABS R175, R18 ;  /* 0x0000001200af7213 */ /* 0x000fe20000000000 */
[----:B------:R-:W-:Y:S01]  /*26c0*/  IMAD R167, R89, R10, R167 ;  /* 0x0000000a59a77224 */ /* 0x000fe200078e02a7 */
[----:B------:R-:W-:Y:S01]  /*26d0*/  IABS R173, R16 ;  /* 0x0000001000ad7213 */ /* 0x000fe20000000000 */
[----:B------:R-:W-:Y:S01]  /*26e0*/  IMAD.MOV R10, RZ, RZ, -R2 ;  /* 0x000000ffff0a7224 */ /* 0x000fe200078e0a02 */
[----:B------:R1:W-:Y:S01]  /*26f0*/  STL [R1+0x4d50], R16 ;  /* 0x004d501001007387 */ /* 0x0003e20000100800 */
[----:B------:R-:W-:-:S04]  /*2700*/  IMAD.HI.U32 R2, R0, R12, RZ ;  /* 0x0000000c00027227 */ /* 0x000fc800078e00ff */
[C---:B------:R-:W-:Y:S02]  /*2710*/  IMAD R55, R89.reuse, R10, R55 ;  /* 0x0000000a59377224 */ /* 0x040fe400078e0237 */
[----:B------:R-:W-:Y:S01]  /*2720*/  IMAD R169, R89, R6, R169 ;  /* 0x0000000659a97224 */ /* 0x000fe200078e02a9 */
[----:B------:R-:W-:Y:S01]  /*2730*/  IADD3 R6, R237, 0x4f, RZ ;  /* 0x0000004fed067810 */ /* 0x000fe20007ffe0ff */
[----:B------:R-:W-:Y:S02]  /*2740*/  IMAD.MOV R10, RZ, RZ, -R2 ;  /* 0x000000ffff0a7224 */ /* 0x000fe400078e0a02 */
[----:B------:R-:W-:Y:S01]  /*2750*/  IMAD.HI.U32 R2, R0, R171, RZ ;  /* 0x000000ab00027227 */ /* 0x000fe200078e00ff */
[----:B-1----:R-:W-:Y:S01]  /*2760*/  IABS R16, R6 ;  /* 0x0000000600107213 */ /* 0x002fe20000000000 */
[----:B------:R1:W-:Y:S02]  /*2770*/  STL [R1+0x4d54], R6 ;  /* 0x004d540601007387 */ /* 0x0003e40000100800 */
[----:B------:R-:W-:-:S02]  /*2780*/  IMAD.MOV R2, RZ, RZ, -R2 ;  /* 0x000000ffff027224 */ /* 0x000fc400078e0a02 */
[C---:B------:R-:W-:Y:S01]  /*2790*/  IMAD R10, R89.reuse, R10, R12 ;  /* 0x0000000a590a7224 */ /* 0x040fe200078e020c */
[----:B------:R2:W-:Y:S01]  /*27a0*/  STL [R1+0x4d58], R18 ;  /* 0x004d581201007387 */ /* 0x0005e20000100800 */
[----:B------:R-:W-:Y:S02]  /*27b0*/  IMAD R171, R89, R2, R171 ;  /* 0x0000000259ab7224 */ /* 0x000fe400078e02ab */
[C---:B------:R-:W-:Y:S01]  /*27c0*/  IMAD.HI.U32 R2, R0.reuse, R173, RZ ;  /* 0x000000ad00027227 */ /* 0x040fe200078e00ff */
[----:B------:R3:W-:Y:S03]  /*27d0*/  STL [R1+0x4d5c], R20 ;  /* 0x004d5c1401007387 */ /* 0x0007e60000100800 */
[----:B-1----:R-:W-:Y:S01]  /*27e0*/  IMAD.HI.U32 R6, R0, R80, RZ ;  /* 0x0000005000067227 */ /* 0x002fe200078e00ff */
[----:B--2---:R-:W-:-:S03]  /*27f0*/  IADD3 R18, R237, 0x52, RZ ;  /* 0x00000052ed127810 */ /* 0x004fc60007ffe0ff */
[----:B------:R-:W-:Y:S02]  /*2800*/  IMAD.MOV R12, RZ, RZ, -R6 ;  /* 0x000000ffff0c7224 */ /* 0x000fe400078e0a06 */
[----:B------:R-:W-:Y:S01]  /*2810*/  IMAD.HI.U32 R6, R0, R16, RZ ;  /* 0x0000001000067227 */ /* 0x000fe200078e00ff */
[----:B------:R-:W-:Y:S01]  /*2820*/  IABS R177, R18 ;  /* 0x0000001200b17213 */ /* 0x000fe20000000000 */
[----:B------:R1:W-:Y:S01]  /*2830*/  STL [R1+0x4d60], R18 ;  /* 0x004d601201007387 */ /* 0x0003e20000100800 */
[----:B---3--:R-:W-:Y:S01]  /*2840*/  IADD3 R20, R237, 0x56, RZ ;  /* 0x00000056ed147810 */ /* 0x008fe20007ffe0ff */
[----:B------:R-:W-:Y:S01]  /*2850*/  IMAD R80, R89, R12, R80 ;  /* 0x0000000c59507224 */ /* 0x000fe200078e0250 */
[----:B------:R-:W-:Y:S01]  /*2860*/  IADD3 R12, -R2, RZ, RZ ;  /* 0x000000ff020c7210 */ /* 0x000fe20007ffe1ff */
[----:B------:R-:W-:Y:S01]  /*2870*/  IMAD.MOV R6, RZ, RZ, -R6 ;  /* 0x000000ffff067224 */ /* 0x000fe200078e0a06 */
[----:B------:R-:W-:Y:S01]  /*2880*/  IABS R181, R20 ;  /* 0x0000001400b57213 */ /* 0x000fe20000000000 */
[----:B------:R-:W-:-:S04]  /*2890*/  IMAD.HI.U32 R2, R0, R175, RZ ;  /* 0x000000af00027227 */ /* 0x000fc800078e00ff */
[----:B------:R-:W-:Y:S01]  /*28a0*/  IMAD R173, R89, R12, R173 ;  /* 0x0000000c59ad7224 */ /* 0x000fe200078e02ad */
[----:B-1----:R-:W-:Y:S01]  /*28b0*/  IADD3 R18, R237, 0x53, RZ ;  /* 0x00000053ed127810 */ /* 0x002fe20007ffe0ff */
[----:B------:R-:W-:Y:S01]  /*28c0*/  IMAD R12, R89, R6, R16 ;  /* 0x00000006590c7224 */ /* 0x000fe200078e0210 */
[----:B------:R-:W-:Y:S01]  /*28d0*/  IADD3 R16, R237, 0x54, RZ ;  /* 0x00000054ed107810 */ /* 0x000fe20007ffe0ff */
[----:B------:R-:W-:Y:S01]  /*28e0*/  IMAD.MOV R6, RZ, RZ, -R2 ;  /* 0x000000ffff067224 */ /* 0x000fe200078e0a02 */
[----:B------:R-:W-:Y:S01]  /*28f0*/  IABS R30, R18 ;  /* 0x00000012001e7213 */ /* 0x000fe20000000000 */
[C---:B------:R-:W-:Y:S01]  /*2900*/  IMAD.HI.U32 R2, R0.reuse, R57, RZ ;  /* 0x0000003900027227 */ /* 0x040fe200078e00ff */
[----:B------:R1:W-:Y:S01]  /*2910*/  STL [R1+0x4d64], R18 ;  /* 0x004d641201007387 */ /* 0x0003e20000100800 */
[----:B------:R-:W-:Y:S02]  /*2920*/  IABS R179, R16 ;  /* 0x0000001000b37213 */ /* 0x000fe40000000000 */
[----:B------:R-:W-:Y:S01]  /*2930*/  IMAD R175, R89, R6, R175 ;  /* 0x0000000659af7224 */ /* 0x000fe200078e02af */
[----:B------:R2:W-:Y:S01]  /*2940*/  STL [R1+0x4d68], R16 ;  /* 0x004d681001007387 */ /* 0x0005e20000100800 */
[----:B------:R-:W-:-:S04]  /*2950*/  IMAD.HI.U32 R6, R0, R177, RZ ;  /* 0x000000b100067227 */ /* 0x000fc800078e00ff */
[----:B------:R-:W-:Y:S01]  /*2960*/  IMAD.MOV R2, RZ, RZ, -R2 ;  /* 0x000000ffff027224 */ /* 0x000fe200078e0a02 */
[----:B-1----:R-:W-:-:S03]  /*2970*/  IADD3 R18, R237, 0x55, RZ ;  /* 0x00000055ed127810 */ /* 0x002fc60007ffe0ff */
[C---:B------:R-:W-:Y:S01]  /*2980*/  IMAD R57, R89.reuse, R2, R57 ;  /* 0x0000000259397224 */ /* 0x040fe200078e0239 */
[----:B--2---:R-:W-:Y:S01]  /*2990*/  IADD3 R16, -R6, RZ, RZ ;  /* 0x000000ff06107210 */ /* 0x004fe20007ffe1ff */
[C---:B------:R-:W-:Y:S01]  /*29a0*/  IMAD.HI.U32 R2, R0.reuse, R30, RZ ;  /* 0x0000001e00027227 */ /* 0x040fe200078e00ff */
[----:B------:R-:W-:Y:S01]  /*29b0*/  IABS R92, R18 ;  /* 0x00000012005c7213 */ /* 0x000fe20000000000 */
[----:B------:R1:W-:Y:S02]  /*29c0*/  STL [R1+0x4d6c], R18 ;  /* 0x004d6c1201007387 */ /* 0x0003e40000100800 */
[----:B------:R-:W-:Y:S02]  /*29d0*/  IMAD.HI.U32 R6, R0, R179, RZ ;  /* 0x000000b300067227 */ /* 0x000fe400078e00ff */
[----:B------:R2:W-:Y:S02]  /*29e0*/  STL [R1+0x4d70], R20 ;  /* 0x004d701401007387 */ /* 0x0005e40000100800 */
[----:B------:R-:W-:-:S02]  /*29f0*/  IMAD R177, R89, R16, R177 ;  /* 0x0000001059b17224 */ /* 0x000fc400078e02b1 */
[----:B------:R-:W-:Y:S02]  /*2a00*/  IMAD.MOV R16, RZ, RZ, -R2 ;  /* 0x000000ffff107224 */ /* 0x000fe400078e0a02 */
[----:B------:R-:W-:Y:S01]  /*2a10*/  IMAD.MOV R6, RZ, RZ, -R6 ;  /* 0x000000ffff067224 */ /* 0x000fe200078e0a06 */
[C---:B-1----:R-:W-:Y:S01]  /*2a20*/  IADD3 R18, R237.reuse, 0x57, RZ ;  /* 0x00000057ed127810 */ /* 0x042fe20007ffe0ff */
[----:B------:R-:W-:Y:S01]  /*2a30*/  IMAD.HI.U32 R2, R0, R92, RZ ;  /* 0x0000005c00027227 */ /* 0x000fe200078e00ff */
[----:B--2---:R-:W-:-:S03]  /*2a40*/  IADD3 R20, R237, 0x58, RZ ;  /* 0x00000058ed147810 */ /* 0x004fc60007ffe0ff */
[C---:B------:R-:W-:Y:S01]  /*2a50*/  IMAD R179, R89.reuse, R6, R179 ;  /* 0x0000000659b37224 */ /* 0x040fe200078e02b3 */
[----:B------:R1:W-:Y:S01]  /*2a60*/  STL [R1+0x4d74], R18 ;  /* 0x004d741201007387 */ /* 0x0003e20000100800 */
[----:B------:R-:W-:Y:S01]  /*2a70*/  IMAD.MOV R6, RZ, RZ, -R2 ;  /* 0x000000ffff067224 */ /* 0x000fe200078e0a02 */
[----:B------:R-:W-:Y:S01]  /*2a80*/  IABS R183, R20 ;  /* 0x0000001400b77213 */ /* 0x000fe20000000000 */
[C---:B------:R-:W-:Y:S01]  /*2a90*/  IMAD R30, R89.reuse, R16, R30 ;  /* 0x00000010591e7224 */ /* 0x040fe200078e021e */
[----:B------:R-:W-:Y:S01]  /*2aa0*/  IABS R16, R18 ;  /* 0x0000001200107213 */ /* 0x000fe20000000000 */
[C---:B------:R-:W-:Y:S01]  /*2ab0*/  IMAD.HI.U32 R2, R0.reuse, R181, RZ ;  /* 0x000000b500027227 */ /* 0x040fe200078e00ff */
[----:B------:R2:W-:Y:S03]  /*2ac0*/  STL [R1+0x4d78], R20 ;  /* 0x004d781401007387 */ /* 0x0005e60000100800 */
[----:B------:R-:W-:Y:S01]  /*2ad0*/  IMAD R92, R89, R6, R92 ;  /* 0x00000006595c7224 */ /* 0x000fe200078e025c */
[----:B-1----:R-:W-:Y:S01]  /*2ae0*/  IADD3 R18, R237, 0x59, RZ ;  /* 0x00000059ed127810 */ /* 0x002fe20007ffe0ff */
[----:B------:R-:W-:Y:S01]  /*2af0*/  IMAD.HI.U32 R6, R0, R16, RZ ;  /* 0x0000001000067227 */ /* 0x000fe200078e00ff */
[----:B------:R-:W-:-:S02]  /*2b00*/  IADD3 R2, -R2, RZ, RZ ;  /* 0x000000ff02027210 */ /* 0x000fc40007ffe1ff */
[----:B------:R-:W-:Y:S01]  /*2b10*/  IABS R59, R18 ;  /* 0x00000012003b7213 */ /* 0x000fe20000000000 */
[----:B------:R1:W-:Y:S01]  /*2b20*/  STL [R1+0x4d7c], R18 ;  /* 0x004d7c1201007387 */ /* 0x0003e20000100800 */
[----:B--2---:R-:W-:Y:S01]  /*2b30*/  IADD3 R20, R237, 0x5a, RZ ;  /* 0x0000005aed147810 */ /* 0x004fe20007ffe0ff */
[----:B------:R-:W-:Y:S02]  /*2b40*/  IMAD R181, R89, R2, R181 ;  /* 0x0000000259b57224 */ /* 0x000fe400078e02b5 */
[C---:B------:R-:W-:Y:S01]  /*2b50*/  IMAD.HI.U32 R2, R0.reuse, R183, RZ ;  /* 0x000000b700027227 */ /* 0x040fe200078e00ff */
[----:B------:R-:W-:Y:S01]  /*2b60*/  IABS R185, R20 ;  /* 0x0000001400b97213 */ /* 0x000fe20000000000 */
[----:B------:R2:W-:Y:S02]  /*2b70*/  STL [R1+0x4d80], R20 ;  /* 0x004d801401007387 */ /* 0x0005e40000100800 */
[----:B-1----:R-:W-:Y:S02]  /*2b80*/  IMAD.MOV R18, RZ, RZ, -R6 ;  /* 0x000000ffff127224 */ /* 0x002fe400078e0a06 */
[----:B------:R-:W-:Y:S01]  /*2b90*/  IMAD.HI.U32 R6, R0, R59, RZ ;  /* 0x0000003b00067227 */ /* 0x000fe200078e00ff */
[----:B--2---:R-:W-:-:S03]  /*2ba0*/  IADD3 R20, R237, 0x5b, RZ ;  /* 0x0000005bed147810 */ /* 0x004fc60007ffe0ff */
[C---:B------:R-:W-:Y:S02]  /*2bb0*/  IMAD R16, R89.reuse, R18, R16 ;  /* 0x0000001259107224 */ /* 0x040fe400078e0210 */
[----:B------:R-:W-:Y:S01]  /*2bc0*/  IMAD.MOV R18, RZ, RZ, -R2 ;  /* 0x000000ffff127224 */ /* 0x000fe200078e0a02 */
[----:B------:R1:W-:Y:S01]  /*2bd0*/  STL [R1+0x4d84], R20 ;  /* 0x004d841401007387 */ /* 0x0003e20000100800 */
[----:B------:R-:W-:Y:S02]  /*2be0*/  IMAD.MOV R6, RZ, RZ, -R6 ;  /* 0x000000ffff067224 */ /* 0x000fe400078e0a06 */
[----:B------:R-:W-:Y:S01]  /*2bf0*/  IMAD.HI.U32 R2, R0, R185, RZ ;  /* 0x000000b900027227 */ /* 0x000fe200078e00ff */
[----:B------:R2:W-:Y:S03]  /*2c00*/  STL [R1+0x4d88], R24 ;  /* 0x004d881801007387 */ /* 0x0005e60000100800 */
[C---:B------:R-:W-:Y:S01]  /*2c10*/  IMAD R183, R89.reuse, R18, R183 ;  /* 0x0000001259b77224 */ /* 0x040fe200078e02b7 */
[----:B------:R3:W-:Y:S01]  /*2c20*/  STL [R1+0x4d8c], R26 ;  /* 0x004d8c1a01007387 */ /* 0x0007e20000100800 */
[----:B------:R-:W-:Y:S01]  /*2c30*/  IMAD R59, R89, R6, R59 ;  /* 0x00000006593b7224 */ /* 0x000fe200078e023b */
[----:B-1----:R-:W-:Y:S01]  /*2c40*/  IABS R20, R20 ;  /* 0x0000001400147213 */ /* 0x002fe20000000000 */
[----:B------:R-:W-:-:S03]  /*2c50*/  IMAD.MOV R6, RZ, RZ, -R2 ;  /* 0x000000ffff067224 */ /* 0x000fc600078e0a02 */
[----:B------:R-:W-:Y:S01]  /*2c60*/  MOV R18, R20 ;  /* 0x0000001400127202 */ /* 0x000fe20000000f00 */
[----:B------:R-:W-:Y:S01]  /*2c70*/  IMAD R185, R89, R6, R185 ;  /* 0x0000000659b97224 */ /* 0x000fe200078e02b9 */
[C---:B--2---:R-:W-:Y:S01]  /*2c80*/  IADD3 R24, R237.reuse, 0x5e, RZ ;  /* 0x0000005eed187810 */ /* 0x044fe20007ffe0ff */
[C---:B------:R-:W-:Y:S01]  /*2c90*/  IMAD.HI.U32 R6, R0.reuse, R187, RZ ;  /* 0x000000bb00067227 */ /* 0x040fe200078e00ff */
[----:B---3--:R-:W-:Y:S02]  /*2ca0*/  IADD3 R26, R237, 0x61, RZ ;  /* 0x00000061ed1a7810 */ /* 0x008fe40007ffe0ff */
[----:B------:R-:W-:Y:S01]  /*2cb0*/  IABS R189, R24 ;  /* 0x0000001800bd7213 */ /* 0x000fe20000000000 */
[----:B------:R-:W-:Y:S01]  /*2cc0*/  IMAD.HI.U32 R2, R0, R18, RZ ;  /* 0x0000001200027227 */ /* 0x000fe200078e00ff */
[----:B------:R1:W-:Y:S01]  /*2cd0*/  STL [R1+0x4d90], R24 ;  /* 0x004d901801007387 */ /* 0x0003e20000100800 */
[----:B------:R-:W-:Y:S02]  /*2ce0*/  IABS R77, R26 ;  /* 0x0000001a004d7213 */ /* 0x000fe40000000000 */
[----:B------:R-:W-:-:S02]  /*2cf0*/  IMAD.MOV R2, RZ, RZ, -R2 ;  /* 0x000000ffff027224 */ /* 0x000fc400078e0a02 */
[----:B------:R-:W-:Y:S02]  /*2d00*/  IMAD.MOV R20, RZ, RZ, -R6 ;  /* 0x000000ffff147224 */ /* 0x000fe400078e0a06 */
[----:B------:R-:W-:Y:S02]  /*2d10*/  IMAD R18, R89, R2, R18 ;  /* 0x0000000259127224 */ /* 0x000fe400078e0212 */
[----:B------:R-:W-:Y:S01]  /*2d20*/  IMAD.HI.U32 R6, R0, R189, RZ ;  /* 0x000000bd00067227 */ /* 0x000fe200078e00ff */
[----:B-1----:R-:W-:-:S03]  /*2d30*/  IADD3 R24, R237, 0x5f, RZ ;  /* 0x0000005fed187810 */ /* 0x002fc60007ffe0ff */
[----:B------:R-:W-:Y:S02]  /*2d40*/  IMAD.HI.U32 R2, R0, R82, RZ ;  /* 0x0000005200027227 */ /* 0x000fe400078e00ff */
[----:B------:R1:W-:Y:S02]  /*2d50*/  STL [R1+0x4d94], R24 ;  /* 0x004d941801007387 */ /* 0x0003e40000100800 */
[----:B------:R-:W-:Y:S02]  /*2d60*/  IMAD.MOV R6, RZ, RZ, -R6 ;  /* 0x000000ffff067224 */ /* 0x000fe400078e0a06 */
[C---:B------:R-:W-:Y:S01]  /*2d70*/  IMAD R187, R89.reuse, R20, R187 ;  /* 0x0000001459bb7224 */ /* 0x040fe200078e02bb */
[----:B------:R-:W-:Y:S01]  /*2d80*/  IADD3 R20, -R2, RZ, RZ ;  /* 0x000000ff02147210 */ /* 0x000fe20007ffe1ff */
[----:B------:R2:W-:Y:S01]  /*2d90*/  STL [R1+0x4d98], R28 ;  /* 0x004d981c01007387 */ /* 0x0005e20000100800 */
[----:B------:R-:W-:Y:S01]  /*2da0*/  IMAD R189, R89, R6, R189 ;  /* 0x0000000659bd7224 */ /* 0x000fe200078e02bd */
[----:B------:R-:W-:-:S02]  /*2db0*/  IADD3 R6, R237, 0x63, RZ ;  /* 0x00000063ed067810 */ /* 0x000fc40007ffe0ff */
[----:B-1----:R-:W-:Y:S01]  /*2dc0*/  IABS R24, R24 ;  /* 0x0000001800187213 */ /* 0x002fe20000000000 */
[----:B------:R1:W-:Y:S01]  /*2dd0*/  STL [R1+0x4d9c], R26 ;  /* 0x004d9c1a01007387 */ /* 0x0003e20000100800 */
[----:B------:R-:W-:Y:S01]  /*2de0*/  IMAD R82, R89, R20, R82 ;  /* 0x0000001459527224 */ /* 0x000fe200078e0252 */
[----:B------:R-:W-:Y:S02]  /*2df0*/  IABS R38, R6 ;  /* 0x0000000600267213 */ /* 0x000fe40000000000 */
[----:B------:R-:W-:Y:S01]  /*2e00*/  IMAD.HI.U32 R2, R0, R24, RZ ;  /* 0x0000001800027227 */ /* 0x000fe200078e00ff */
[----:B--2---:R-:W-:-:S03]  /*2e10*/  IADD3 R28, R237, 0x65, RZ ;  /* 0x00000065ed1c7810 */ /* 0x004fc60007ffe0ff */
[----:B------:R-:W-:Y:S01]  /*2e20*/  IMAD.MOV R20, RZ, RZ, -R2 ;  /* 0x000000ffff147224 */ /* 0x000fe200078e0a02 */
[----:B------:R-:W-:Y:S01]  /*2e30*/  IABS R99, R28 ;  /* 0x0000001c00637213 */ /* 0x000fe20000000000 */
[----:B------:R-:W-:Y:S01]  /*2e40*/  IMAD.HI.U32 R2, R0, R191, RZ ;  /* 0x000000bf00027227 */ /* 0x000fe200078e00ff */
[----:B-1----:R-:W-:-:S03]  /*2e50*/  IADD3 R26, R237, 0x62, RZ ;  /* 0x00000062ed1a7810 */ /* 0x002fc60007ffe0ff */
[----:B------:R-:W-:Y:S01]  /*2e60*/  IMAD.MOV R2, RZ, RZ, -R2 ;  /* 0x000000ffff027224 */ /* 0x000fe200078e0a02 */
[----:B------:R-:W-:Y:S01]  /*2e70*/  IABS R193, R26 ;  /* 0x0000001a00c17213 */ /* 0x000fe20000000000 */
[----:B------:R1:W-:Y:S01]  /*2e80*/  STL [R1+0x4da0], R26 ;  /* 0x004da01a01007387 */ /* 0x0003e20000100800 */
[C---:B------:R-:W-:Y:S02]  /*2e90*/  IMAD R20, R89.reuse, R20, R24 ;  /* 0x0000001459147224 */ /* 0x040fe400078e0218 */
[----:B------:R-:W-:Y:S01]  /*2ea0*/  IMAD R191, R89, R2, R191 ;  /* 0x0000000259bf7224 */ /* 0x000fe200078e02bf */
[----:B------:R2:W-:Y:S01]  /*2eb0*/  STL [R1+0x4da4], R6 ;  /* 0x004da40601007387 */ /* 0x0005e20000100800 */
[----:B------:R-:W-:Y:S01]  /*2ec0*/  IMAD.HI.U32 R2, R0, R193, RZ ;  /* 0x000000c100027227 */ /* 0x000fe200078e00ff */
[----:B-1----:R-:W-:-:S03]  /*2ed0*/  IADD3 R26, R237, 0x64, RZ ;  /* 0x00000064ed1a7810 */ /* 0x002fc60007ffe0ff */
[----:B--2---:R-:W-:Y:S01]  /*2ee0*/  IMAD.HI.U32 R6, R0, R77, RZ ;  /* 0x0000004d00067227 */ /* 0x004fe200078e00ff */
[----:B------:R-:W-:Y:S01]  /*2ef0*/  IABS R195, R26 ;  /* 0x0000001a00c37213 */ /* 0x000fe20000000000 */
[----:B------:R1:W-:Y:S03]  /*2f00*/  STL [R1+0x4da8], R26 ;  /* 0x004da81a01007387 */ /* 0x0003e60000100800 */
[----:B------:R-:W-:Y:S01]  /*2f10*/  IADD3 R24, -R6, RZ, RZ ;  /* 0x000000ff06187210 */ /* 0x000fe20007ffe1ff */
[----:B------:R-:W-:Y:S01]  /*2f20*/  IMAD.HI.U32 R6, R0, R38, RZ ;  /* 0x0000002600067227 */ /* 0x000fe200078e00ff */
[----:B------:R2:W-:Y:S03]  /*2f30*/  STL [R1+0x4dac], R28 ;  /* 0x004dac1c01007387 */ /* 0x0005e60000100800 */
[----:B------:R-:W-:-:S02]  /*2f40*/  IMAD R77, R89, R24, R77 ;  /* 0x00000018594d7224 */ /* 0x000fc400078e024d */
[----:B------:R-:W-:Y:S01]  /*2f50*/  IMAD.MOV R24, RZ, RZ, -R2 ;  /* 0x000000ffff187224 */ /* 0x000fe200078e0a02 */
[C---:B-1----:R-:W-:Y:S01]  /*2f60*/  IADD3 R26, R237.reuse, 0x66, RZ ;  /* 0x00000066ed1a7810 */ /* 0x042fe20007ffe0ff */
[----:B------:R-:W-:Y:S02]  /*2f70*/  IMAD.MOV R6, RZ, RZ, -R6 ;  /* 0x000000ffff067224 */ /* 0x000fe400078e0a06 */
[C---:B------:R-:W-:Y:S01]  /*2f80*/  IMAD.HI.U32 R2, R0.reuse, R195, RZ ;  /* 0x000000c300027227 */ /* 0x040fe200078e00ff */
[----:B------:R-:W-:Y:S01]  /*2f90*/  IABS R197, R26 ;  /* 0x0000001a00c57213 */ /* 0x000fe20000000000 */
[----:B------:R1:W-:Y:S01]  /*2fa0*/  STL [R1+0x4db0], R26 ;  /* 0x004db01a01007387 */ /* 0x0003e20000100800 */
[----:B--2---:R-:W-:Y:S01]  /*2fb0*/  IADD3 R28, R237, 0x69, RZ ;  /* 0x00000069ed1c7810 */ /* 0x004fe20007ffe0ff */
[----:B------:R-:W-:Y:S02]  /*2fc0*/  IMAD R38, R89, R6, R38 ;  /* 0x0000000659267224 */ /* 0x000fe400078e0226 */
[----:B------:R-:W-:Y:S01]  /*2fd0*/  IMAD.MOV R6, RZ, RZ, -R2 ;  /* 0x000000ffff067224 */ /* 0x000fe200078e0a02 */
[----:B------:R-:W-:Y:S01]  /*2fe0*/  IABS R63, R28 ;  /* 0x0000001c003f7213 */ /* 0x000fe20000000000 */
[----:B------:R-:W-:Y:S01]  /*2ff0*/  IMAD.HI.U32 R2, R0, R99, RZ ;  /* 0x0000006300027227 */ /* 0x000fe200078e00ff */
[----:B-1----:R-:W-:-:S03]  /*3000*/  IADD3 R26, R237, 0x67, RZ ;  /* 0x00000067ed1a7810 */ /* 0x002fc60007ffe0ff */
[----:B------:R-:W-:Y:S01]  /*3010*/  IMAD R193, R89, R24, R193 ;  /* 0x0000001859c17224 */ /* 0x000fe200078e02c1 */
[----:B------:R-:W-:Y:S01]  /*3020*/  IADD3 R24, R237, 0x68, RZ ;  /* 0x00000068ed187810 */ /* 0x000fe20007ffe0ff */
[C---:B------:R-:W-:Y:S01]  /*3030*/  IMAD R195, R89.reuse, R6, R195 ;  /* 0x0000000659c37224 */ /* 0x040fe200078e02c3 */
[----:B------:R-:W-:Y:S01]  /*3040*/  IADD3 R2, -R2, RZ, RZ ;  /* 0x000000ff02027210 */ /* 0x000fe20007ffe1ff */
[----:B------:R1:W-:Y:S01]  /*3050*/  STL [R1+0x4db4], R26 ;  /* 0x004db41a01007387 */ /* 0x0003e20000100800 */
[----:B------:R-:W-:Y:S01]  /*3060*/  IMAD.HI.U32 R6, R0, R197, RZ ;  /* 0x000000c500067227 */ /* 0x000fe200078e00ff */
[----:B------:R-:W-:Y:S02]  /*3070*/  IABS R199, R24 ;  /* 0x0000001800c77213 */ /* 0x000fe40000000000 */
[----:B------:R2:W-:Y:S01]  /*3080*/  STL [R1+0x4db8], R24 ;  /* 0x004db81801007387 */ /* 0x0005e20000100800 */
[----:B------:R-:W-:-:S03]  /*3090*/  IMAD R99, R89, R2, R99 ;  /* 0x0000000259637224 */ /* 0x000fc600078e0263 */
[----:B------:R3:W-:Y:S01]  /*30a0*/  STL [R1+0x4dbc], R28 ;  /* 0x004dbc1c01007387 */ /* 0x0007e20000100800 */
[----:B-1----:R-:W-:-:S03]  /*30b0*/  IABS R26, R26 ;  /* 0x0000001a001a7213 */ /* 0x002fc60000000000 */
[----:B------:R1:W-:Y:S01]  /*30c0*/  STL [R1+0x4dc0], R32 ;  /* 0x004dc02001007387 */ /* 0x0003e20000100800 */
[----:B--2---:R-:W-:Y:S02]  /*30d0*/  IMAD.MOV R24, RZ, RZ, -R6 ;  /* 0x000000ffff187224 */ /* 0x004fe400078e0a06 */
[----:B------:R-:W-:Y:S01]  /*30e0*/  IMAD.HI.U32 R2, R0, R26, RZ ;  /* 0x0000001a00027227 */ /* 0x000fe200078e00ff */
[----:B---3--:R-:W-:-:S03]  /*30f0*/  IADD3 R28, R237, 0x6b, RZ ;  /* 0x0000006bed1c7810 */ /* 0x008fc60007ffe0ff */
[C---:B------:R-:W-:Y:S01]  /*3100*/  IMAD.HI.U32 R6, R0.reuse, R199, RZ ;  /* 0x000000c700067227 */ /* 0x040fe200078e00ff */
[----:B-1----:R-:W-:Y:S01]  /*3110*/  IADD3 R32, R237, 0x6c, RZ ;  /* 0x0000006ced207810 */ /* 0x002fe20007ffe0ff */
[----:B------:R1:W-:Y:S02]  /*3120*/  STL [R1+0x4dc4], R28 ;  /* 0x004dc41c01007387 */ /* 0x0003e40000100800 */
[----:B------:R-:W-:Y:S02]  /*3130*/  IMAD R197, R89, R24, R197 ;  /* 0x0000001859c57224 */ /* 0x000fe400078e02c5 */
[----:B------:R-:W-:Y:S01]  /*3140*/  IMAD.MOV R24, RZ, RZ, -R2 ;  /* 0x000000ffff187224 */ /* 0x000fe200078e0a02 */
[----:B------:R2:W-:Y:S01]  /*3150*/  STL [R1+0x4dc8], R32 ;  /* 0x004dc82001007387 */ /* 0x0005e20000100800 */
[----:B------:R-:W-:Y:S01]  /*3160*/  IMAD.MOV R6, RZ, RZ, -R6 ;  /* 0x000000ffff067224 */ /* 0x000fe200078e0a06 */
[----:B------:R-:W-:Y:S01]  /*3170*/  IABS R203, R32 ;  /* 0x0000002000cb7213 */ /* 0x000fe20000000000 */
[----:B------:R-:W-:-:S04]  /*3180*/  IMAD.HI.U32 R2, R0, R63, RZ ;  /* 0x0000003f00027227 */ /* 0x000fc800078e00ff */
[C---:B------:R-:W-:Y:S01]  /*3190*/  IMAD R199, R89.reuse, R6, R199 ;  /* 0x0000000659c77224 */ /* 0x040fe200078e02c7 */
[----:B------:R-:W-:Y:S01]  /*31a0*/  IADD3 R6, -R2, RZ, RZ ;  /* 0x000000ff02067210 */ /* 0x000fe20007ffe1ff */
[----:B------:R-:W-:Y:S01]  /*31b0*/  IMAD R24, R89, R24, R26 ;  /* 0x0000001859187224 */ /* 0x000fe200078e021a */
[----:B------:R-:W-:Y:S01]  /*31c0*/  IABS R26, R28 ;  /* 0x0000001c001a7213 */ /* 0x000fe20000000000 */
[C---:B------:R-:W-:Y:S01]  /*31d0*/  IMAD.HI.U32 R2, R0.reuse, R201, RZ ;  /* 0x000000c900027227 */ /* 0x040fe200078e00ff */
[C---:B-1----:R-:W-:Y:S02]  /*31e0*/  IADD3 R28, R237.reuse, 0x6d, RZ ;  /* 0x0000006ded1c7810 */ /* 0x042fe40007ffe0ff */
[----:B--2---:R-:W-:Y:S01]  /*31f0*/  IADD3 R32, R237, 0x6e, RZ ;  /* 0x0000006eed207810 */ /* 0x004fe20007ffe0ff */
[----:B------:R-:W-:Y:S01]  /*3200*/  IMAD R63, R89, R6, R63 ;  /* 0x00000006593f7224 */ /* 0x000fe200078e023f */
[----:B------:R-:W-:Y:S01]  /*3210*/  IABS R84, R28 ;  /* 0x0000001c00547213 */ /* 0x000fe20000000000 */
[----:B------:R-:W-:Y:S01]  /*3220*/  IMAD.HI.U32 R6, R0, R26, RZ ;  /* 0x0000001a00067227 */ /* 0x000fe200078e00ff */
[----:B------:R1:W-:Y:S01]  /*3230*/  STL [R1+0x4dcc], R28 ;  /* 0x004dcc1c01007387 */ /* 0x0003e20000100800 */
[----:B------:R-:W-:-:S02]  /*3240*/  IABS R205, R32 ;  /* 0x0000002000cd7213 */ /* 0x000fc40000000000 */
[----:B------:R-:W-:Y:S01]  /*3250*/  IMAD.MOV R2, RZ, RZ, -R2 ;  /* 0x000000ffff027224 */ /* 0x000fe200078e0a02 */
[----:B------:R2:W-:Y:S03]  /*3260*/  STL [R1+0x4dd0], R32 ;  /* 0x004dd02001007387 */ /* 0x0005e60000100800 */
[----:B------:R-:W-:Y:S02]  /*3270*/  IMAD R201, R89, R2, R201 ;  /* 0x0000000259c97224 */ /* 0x000fe400078e02c9 */
[----:B------:R-:W-:-:S04]  /*3280*/  IMAD.HI.U32 R2, R0, R203, RZ ;  /* 0x000000cb00027227 */ /* 0x000fc800078e00ff */
[----:B-1----:R-:W-:Y:S01]  /*3290*/  IMAD.MOV R28, RZ, RZ, -R6 ;  /* 0x000000ffff1c7224 */ /* 0x002fe200078e0a06 */
[----:B--2---:R-:W-:Y:S01]  /*32a0*/  IADD3 R32, R237, 0x6f, RZ ;  /* 0x0000006fed207810 */ /* 0x004fe20007ffe0ff */
[----:B------:R-:W-:-:S04]  /*32b0*/  IMAD.HI.U32 R6, R0, R84, RZ ;  /* 0x0000005400067227 */ /* 0x000fc800078e00ff */
[C---:B------:R-:W-:Y:S01]  /*32c0*/  IMAD R26, R89.reuse, R28, R26 ;  /* 0x0000001c591a7224 */ /* 0x040fe200078e021a */
[----:B------:R1:W-:Y:S01]  /*32d0*/  STL [R1+0x4dd4], R32 ;  /* 0x004dd42001007387 */ /* 0x0003e20000100800 */
[----:B------:R-:W-:Y:S01]  /*32e0*/  IMAD.MOV R28, RZ, RZ, -R2 ;  /* 0x000000ffff1c7224 */ /* 0x000fe200078e0a02 */
[----:B------:R-:W-:Y:S01]  /*32f0*/  IADD3 R6, -R6, RZ, RZ ;  /* 0x000000ff06067210 */ /* 0x000fe20007ffe1ff */
[----:B------:R-:W-:Y:S01]  /*3300*/  IMAD.HI.U32 R2, R0, R205, RZ ;  /* 0x000000cd00027227 */ /* 0x000fe200078e00ff */
[----:B------:R2:W-:Y:S03]  /*3310*/  STL [R1+0x4dd8], R33 ;  /* 0x004dd82101007387 */ /* 0x0005e60000100800 */
[C---:B------:R-:W-:Y:S01]  /*3320*/  IMAD R203, R89.reuse, R28, R203 ;  /* 0x0000001c59cb7224 */ /* 0x040fe200078e02cb */
[----:B------:R3:W-:Y:S01]  /*3330*/  STL [R1+0x4ddc], R34 ;  /* 0x004ddc2201007387 */ /* 0x0007e20000100800 */
[----:B------:R-:W-:Y:S01]  /*3340*/  IMAD R84, R89, R6, R84 ;  /* 0x0000000659547224 */ /* 0x000fe200078e0254 */
[----:B-1----:R-:W-:Y:S01]  /*3350*/  IABS R32, R32 ;  /* 0x0000002000207213 */ /* 0x002fe20000000000 */
[----:B------:R-:W-:Y:S01]  /*3360*/  IMAD.MOV R6, RZ, RZ, -R2 ;  /* 0x000000ffff067224 */ /* 0x000fe200078e0a02 */
[----:B--2---:R-:W-:-:S03]  /*3370*/  IADD3 R33, R237, 0x72, RZ ;  /* 0x00000072ed217810 */ /* 0x004fc60007ffe0ff */
[----:B------:R-:W-:Y:S02]  /*3380*/  IMAD.MOV.U32 R28, RZ, RZ, R32 ;  /* 0x000000ffff1c7224 */ /* 0x000fe400078e0020 */
[----:B------:R-:W-:Y:S01]  /*3390*/  IMAD R205, R89, R6, R205 ;  /* 0x0000000659cd7224 */ /* 0x000fe200078e02cd */
[----:B------:R-:W-:Y:S01]  /*33a0*/  IABS R209, R33 ;  /* 0x0000002100d17213 */ /* 0x000fe20000000000 */
[C---:B------:R-:W-:Y:S01]  /*33b0*/  IMAD.HI.U32 R2, R0.reuse, R28, RZ ;  /* 0x0000001c00027227 */ /* 0x040fe200078e00ff */
[----:B------:R1:W-:Y:S01]  /*33c0*/  STL [R1+0x4de0], R33 ;  /* 0x004de02101007387 */ /* 0x0003e20000100800 */
[----:B---3--:R-:W-:Y:S02]  /*33d0*/  IADD3 R34, R237, 0x74, RZ ;  /* 0x00000074ed227810 */ /* 0x008fe40007ffe0ff */
[----:B------:R-:W-:Y:S01]  /*33e0*/  IMAD.HI.U32 R6, R0, R207, RZ ;  /* 0x000000cf00067227 */ /* 0x000fe200078e00ff */
[----:B------:R-:W-:Y:S01]  /*33f0*/  STL [R1+0x4de4], R83 ;  /* 0x004de45301007387 */ /* 0x000fe20000100800 */
[----:B------:R-:W-:-:S02]  /*3400*/  IABS R211, R34 ;  /* 0x0000002200d37213 */ /* 0x000fc40000000000 */
[----:B------:R-:W-:Y:S01]  /*3410*/  IMAD.MOV R2, RZ, RZ, -R2 ;  /* 0x000000ffff027224 */ /* 0x000fe200078e0a02 */
[----:B------:R-:W-:Y:S01]  /*3420*/  IADD3 R32, -R6, RZ, RZ ;  /* 0x000000ff06207210 */ /* 0x000fe20007ffe1ff */
[C---:B------:R-:W-:Y:S01]  /*3430*/  IMAD.HI.U32 R6, R0.reuse, R209, RZ ;  /* 0x000000d100067227 */ /* 0x040fe200078e00ff */
[----:B-1----:R-:W-:Y:S01]  /*3440*/  IADD3 R33, R237, 0x75, RZ ;  /* 0x00000075ed217810 */ /* 0x002fe20007ffe0ff */
[----:B------:R1:W-:Y:S02]  /*3450*/  STL [R1+0x4de8], R34 ;  /* 0x004de82201007387 */ /* 0x0003e40000100800 */
[C---:B------:R-:W-:Y:S01]  /*3460*/  IMAD R28, R89.reuse, R2, R28 ;  /* 0x00000002591c7224 */ /* 0x040fe200078e021c */
[----:B------:R-:W-:Y:S01]  /*3470*/  IABS R94, R33 ;  /* 0x00000021005e7213 */ /* 0x000fe20000000000 */
[C---:B------:R-:W-:Y:S01]  /*3480*/  IMAD.HI.U32 R2, R0.reuse, R65, RZ ;  /* 0x0000004100027227 */ /* 0x040fe200078e00ff */
[----:B------:R2:W-:Y:S03]  /*3490*/  STL [R1+0x4dec], R33 ;  /* 0x004dec2101007387 */ /* 0x0005e60000100800 */
[----:B------:R-:W-:Y:S01]  /*34a0*/  IMAD R207, R89, R32, R207 ;  /* 0x0000002059cf7224 */ /* 0x000fe200078e02cf */
[----:B------:R-:W-:Y:S01]  /*34b0*/  STL [R1+0x4df0], R40 ;  /* 0x004df02801007387 */ /* 0x000fe20000100800 */
[----:B------:R-:W-:Y:S01]  /*34c0*/  IMAD.MOV R32, RZ, RZ, -R2 ;  /* 0x000000ffff207224 */ /* 0x000fe200078e0a02 */
[----:B-1----:R-:W-:Y:S01]  /*34d0*/  IADD3 R34, R237, 0x7a, RZ ;  /* 0x0000007aed227810 */ /* 0x002fe20007ffe0ff */
[----:B------:R-:W-:Y:S01]  /*34e0*/  IMAD.MOV R6, RZ, RZ, -R6 ;  /* 0x000000ffff067224 */ /* 0x000fe200078e0a06 */
[----:B------:R-:W-:Y:S01]  /*34f0*/  STL [R1+0x4df4], R93 ;  /* 0x004df45d01007387 */ /* 0x000fe20000100800 */
[----:B------:R-:W-:Y:S01]  /*3500*/  IMAD.HI.U32 R2, R0, R45, RZ ;  /* 0x0000002d00027227 */ /* 0x000fe200078e00ff */
[----:B------:R-:W-:-:S02]  /*3510*/  IABS R217, R34 ;  /* 0x0000002200d97213 */ /* 0x000fc40000000000 */
[----:B------:R-:W-:Y:S01]  /*3520*/  STL [R1+0x4df8], R46 ;  /* 0x004df82e01007387 */ /* 0x000fe20000100800 */
[----:B--2---:R-:W-:-:S03]  /*3530*/  IMAD.HI.U32 R33, R0, R213, RZ ;  /* 0x000000d500217227 */ /* 0x004fc600078e00ff */
[----:B------:R1:W-:Y:S01]  /*3540*/  STL [R1+0x4dfc], R36 ;  /* 0x004dfc2401007387 */ /* 0x0003e20000100800 */
[----:B------:R-:W-:Y:S02]  /*3550*/  IMAD R209, R89, R6, R209 ;  /* 0x0000000659d17224 */ /* 0x000fe400078e02d1 */
[----:B------:R-:W-:Y:S01]  /*3560*/  IMAD.MOV R2, RZ, RZ, -R2 ;  /* 0x000000ffff027224 */ /* 0x000fe200078e0a02 */
[----:B------:R2:W-:Y:S01]  /*3570*/  STL [R1+0x4e00], R34 ;  /* 0x004e002201007387 */ /* 0x0005e20000100800 */
[----:B------:R-:W-:-:S04]  /*3580*/  IMAD.HI.U32 R6, R0, R211, RZ ;  /* 0x000000d300067227 */ /* 0x000fc800078e00ff */
[----:B------:R-:W-:Y:S01]  /*3590*/  IMAD.MOV R33, RZ, RZ, -R33 ;  /* 0x000000ffff217224 */ /* 0x000fe200078e0a21 */
[----:B------:R-:W-:Y:S01]  /*35a0*/  IADD3 R6, -R6, RZ, RZ ;  /* 0x000000ff06067210 */ /* 0x000fe20007ffe1ff */
[----:B------:R-:W-:Y:S01]  /*35b0*/  IMAD R45, R89, R2, R45 ;  /* 0x00000002592d7224 */ /* 0x000fe200078e022d */
[----:B-1----:R-:W-:Y:S01]  /*35c0*/  IADD3 R36, R237, 0x7f, RZ ;  /* 0x0000007fed247810 */ /* 0x002fe20007ffe0ff */
[----:B------:R-:W-:Y:S01]  /*35d0*/  IMAD R65, R89, R32, R65 ;  /* 0x0000002059417224 */ /* 0x000fe200078e0241 */
[----:B--2---:R-:W-:Y:S01]  /*35e0*/  IADD3 R34, R237, 0x7b, RZ ;  /* 0x0000007bed227810 */ /* 0x004fe20007ffe0ff */
[----:B------:R-:W-:Y:S01]  /*35f0*/  IMAD.HI.U32 R2, R0, R94, RZ ;  /* 0x0000005e00027227 */ /* 0x000fe200078e00ff */
[----:B------:R-:W-:-:S03]  /*3600*/  IABS R32, R93 ;  /* 0x0000005d00207213 */ /* 0x000fc60000000000 */
[----:B------:R-:W-:Y:S01]  /*3610*/  IMAD R213, R89, R33, R213 ;  /* 0x0000002159d57224 */ /* 0x000fe200078e02d5 */
[----:B------:R-:W-:Y:S01]  /*3620*/  IADD3 R33, R237, 0x7c, RZ ;  /* 0x0000007ced217810 */ /* 0x000fe20007ffe0ff */
[----:B------:R1:W-:Y:S01]  /*3630*/  STL [R1+0x4e04], R34 ;  /* 0x004e042201007387 */ /* 0x0003e20000100800 */
[----:B------:R-:W-:Y:S02]  /*3640*/  IMAD.MOV R2, RZ, RZ, -R2 ;  /* 0x000000ffff027224 */ /* 0x000fe400078e0a02 */
[C---:B------:R-:W-:Y:S01]  /*3650*/  IMAD R211, R89.reuse, R6, R211 ;  /* 0x0000000659d37224 */ /* 0x040fe200078e02d3 */
[----:B------:R2:W-:Y:S01]  /*3660*/  STL [R1+0x4e08], R33 ;  /* 0x004e082101007387 */ /* 0x0005e20000100800 */
[C---:B------:R-:W-:Y:S01]  /*3670*/  IMAD.HI.U32 R6, R0.reuse, R32, RZ ;  /* 0x0000002000067227 */ /* 0x040fe200078e00ff */
[----:B------:R-:W-:Y:S02]  /*3680*/  IABS R219, R33 ;  /* 0x0000002100db7213 */ /* 0x000fe40000000000 */
[----:B------:R-:W-:Y:S01]  /*3690*/  STL [R1+0x4e0c], R250 ;  /* 0x004e0cfa01007387 */ /* 0x000fe20000100800 */
[----:B------:R-:W-:Y:S01]  /*36a0*/  IMAD R94, R89, R2, R94 ;  /* 0x00000002595e7224 */ /* 0x000fe200078e025e */
[----:B-1----:R-:W-:Y:S01]  /*36b0*/  IABS R34, R34 ;  /* 0x0000002200227213 */ /* 0x002fe20000000000 */
[C---:B------:R-:W-:Y:S01]  /*36c0*/  IMAD.HI.U32 R2, R0.reuse, R215, RZ ;  /* 0x000000d700027227 */ /* 0x040fe200078e00ff */
[----:B------:R1:W-:Y:S03]  /*36d0*/  STL [R1+0x4e10], R37 ;  /* 0x004e102501007387 */ /* 0x0003e60000100800 */
[----:B--2---:R-:W-:Y:S01]  /*36e0*/  IMAD.HI.U32 R33, R0, R34, RZ ;  /* 0x0000002200217227 */ /* 0x004fe200078e00ff */
[----:B------:R-:W-:Y:S01]  /*36f0*/  IADD3 R2, -R2, RZ, RZ ;  /* 0x000000ff02027210 */ /* 0x000fe20007ffe1ff */
[----:B------:R2:W-:Y:S02]  /*3700*/  STL [R1+0x4e14], R36 ;  /* 0x004e142401007387 */ /* 0x0005e40000100800 */
[----:B------:R-:W-:-:S02]  /*3710*/  IMAD.MOV R6, RZ, RZ, -R6 ;  /* 0x000000ffff067224 */ /* 0x000fc400078e0a06 */
[----:B------:R-:W-:Y:S01]  /*3720*/  IMAD.MOV R33, RZ, RZ, -R33 ;  /* 0x000000ffff217224 */ /* 0x000fe200078e0a21 */
[----:B------:R-:W-:Y:S01]  /*3730*/  STL [R1+0x4e18], R42 ;  /* 0x004e182a01007387 */ /* 0x000fe20000100800 */
[----:B------:R-:W-:Y:S01]  /*3740*/  IMAD R32, R89, R6, R32 ;  /* 0x0000000659207224 */ /* 0x000fe200078e0220 */
[----:B-1----:R-:W-:Y:S01]  /*3750*/  IADD3 R37, R237, 0x84, RZ ;  /* 0x00000084ed257810 */ /* 0x002fe20007ffe0ff */
[----:B------:R-:W-:Y:S01]  /*3760*/  IMAD.HI.U32 R6, R0, R67, RZ ;  /* 0x0000004300067227 */ /* 0x000fe200078e00ff */
[----:B--2---:R-:W-:-:S03]  /*3770*/  IABS R36, R36 ;  /* 0x0000002400247213 */ /* 0x004fc60000000000 */
[----:B------:R-:W-:Y:S01]  /*3780*/  IMAD R34, R89, R33, R34 ;  /* 0x0000002159227224 */ /* 0x000fe200078e0222 */
[----:B------:R-:W-:Y:S01]  /*3790*/  IADD3 R33, R237, 0x81, RZ ;  /* 0x00000081ed217810 */ /* 0x000fe20007ffe0ff */
[C---:B------:R-:W-:Y:S01]  /*37a0*/  IMAD R215, R89.reuse, R2, R215 ;  /* 0x0000000259d77224 */ /* 0x040fe200078e02d7 */
[----:B------:R-:W-:Y:S01]  /*37b0*/  IABS R103, R37 ;  /* 0x0000002500677213 */ /* 0x000fe20000000000 */
[----:B------:R-:W-:Y:S01]  /*37c0*/  IMAD.MOV R6, RZ, RZ, -R6 ;  /* 0x000000ffff067224 */ /* 0x000fe200078e0a06 */
[----:B------:R-:W-:Y:S01]  /*37d0*/  IABS R85, R33 ;  /* 0x0000002100557213 */ /* 0x000fe20000000000 */
[----:B------:R-:W-:Y:S01]  /*37e0*/  IMAD.HI.U32 R2, R0, R217, RZ ;  /* 0x000000d900027227 */ /* 0x000fe200078e00ff */
[----:B------:R1:W-:Y:S03]  /*37f0*/  STL [R1+0x4e1c], R33 ;  /* 0x004e1c2101007387 */ /* 0x0003e60000100800 */
[----:B------:R-:W-:-:S02]  /*3800*/  IMAD R67, R89, R6, R67 ;  /* 0x0000000659437224 */ /* 0x000fc400078e0243 */
[----:B------:R-:W-:Y:S02]  /*3810*/  IMAD.MOV R2, RZ, RZ, -R2 ;  /* 0x000000ffff027224 */ /* 0x000fe400078e0a02 */
[----:B------:R-:W-:Y:S01]  /*3820*/  IMAD.HI.U32 R6, R0, R219, RZ ;  /* 0x000000db00067227 */ /* 0x000fe200078e00ff */
[----:B-1----:R-:W-:-:S03]  /*3830*/  IADD3 R33, R237, 0x82, RZ ;  /* 0x00000082ed217810 */ /* 0x002fc60007ffe0ff */
[C---:B------:R-:W-:Y:S01]  /*3840*/  IMAD R217, R89.reuse, R2, R217 ;  /* 0x0000000259d97224 */ /* 0x040fe200078e02d9 */
[----:B------:R-:W-:Y:S01]  /*3850*/  IADD3 R6, -R6, RZ, RZ ;  /* 0x000000ff06067210 */ /* 0x000fe20007ffe1ff */
[C---:B------:R-:W-:Y:S01]  /*3860*/  IMAD.HI.U32 R2, R0.reuse, R53, RZ ;  /* 0x0000003500027227 */ /* 0x040fe200078e00ff */
[----:B------:R-:W-:Y:S01]  /*3870*/  IABS R225, R33 ;  /* 0x0000002100e17213 */ /* 0x000fe20000000000 */
[----:B------:R1:W-:Y:S02]  /*3880*/  STL [R1+0x4e20], R33 ;  /* 0x004e202101007387 */ /* 0x0003e40000100800 */
[----:B------:R-:W-:Y:S02]  /*3890*/  IMAD.MOV R2, RZ, RZ, -R2 ;  /* 0x000000ffff027224 */ /* 0x000fe400078e0a02 */
[----:B------:R-:W-:Y:S01]  /*38a0*/  IMAD R219, R89, R6, R219 ;  /* 0x0000000659db7224 */ /* 0x000fe200078e02db */
[----:B------:R2:W-:Y:S01]  /*38b0*/  STL [R1+0x4e24], R39 ;  /* 0x004e242701007387 */ /* 0x0005e20000100800 */
[----:B------:R-:W-:-:S03]  /*38c0*/  IMAD.HI.U32 R6, R0, R221, RZ ;  /* 0x000000dd00067227 */ /* 0x000fc600078e00ff */
[----:B------:R3:W-:Y:S01]  /*38d0*/  STL [R1+0x4e28], R37 ;  /* 0x004e282501007387 */ /* 0x0007e20000100800 */
[----:B-1----:R-:W-:-:S03]  /*38e0*/  IMAD.HI.U32 R33, R0, R223, RZ ;  /* 0x000000df00217227 */ /* 0x002fc600078e00ff */
[----:B------:R-:W-:Y:S01]  /*38f0*/  STL [R1+0x4e2c], R44 ;  /* 0x004e2c2c01007387 */ /* 0x000fe20000100800 */
[----:B------:R-:W-:Y:S01]  /*3900*/  IMAD R53, R89, R2, R53 ;  /* 0x0000000259357224 */ /* 0x000fe200078e0235 */
[----:B------:R-:W-:Y:S01]  /*3910*/  IADD3 R33, -R33, RZ, RZ ;  /* 0x000000ff21217210 */ /* 0x000fe20007ffe1ff */
[C---:B------:R-:W-:Y:S01]  /*3920*/  IMAD.HI.U32 R2, R0.reuse, R36, RZ ;  /* 0x0000002400027227 */ /* 0x040fe200078e00ff */
[C---:B--2---:R-:W-:Y:S02]  /*3930*/  IADD3 R39, R237.reuse, 0x88, RZ ;  /* 0x00000088ed277810 */ /* 0x044fe40007ffe0ff */
[----:B---3--:R-:W-:Y:S01]  /*3940*/  IADD3 R37, R237, 0x89, RZ ;  /* 0x00000089ed257810 */ /* 0x008fe20007ffe0ff */
[----:B------:R-:W-:Y:S01]  /*3950*/  IMAD.MOV R6, RZ, RZ, -R6 ;  /* 0x000000ffff067224 */ /* 0x000fe200078e0a06 */
[----:B------:R-:W-:Y:S01]  /*3960*/  IABS R108, R39 ;  /* 0x00000027006c7213 */ /* 0x000fe20000000000 */
[----:B------:R-:W-:Y:S01]  /*3970*/  IMAD R223, R89, R33, R223 ;  /* 0x0000002159df7224 */ /* 0x000fe200078e02df */
[----:B------:R-:W-:Y:S01]  /*3980*/  IADD3 R33, R237, 0x86, RZ ;  /* 0x00000086ed217810 */ /* 0x000fe20007ffe0ff */
[----:B------:R-:W-:Y:S01]  /*3990*/  IMAD.MOV R2, RZ, RZ, -R2 ;  /* 0x000000ffff027224 */ /* 0x000fe200078e0a02 */
[----:B------:R-:W-:Y:S01]  /*39a0*/  IABS R110, R37 ;  /* 0x00000025006e7213 */ /* 0x000fe20000000000 */
[C---:B------:R-:W-:Y:S01]  /*39b0*/  IMAD R221, R89.reuse, R6, R221 ;  /* 0x0000000659dd7224 */ /* 0x040fe200078e02dd */
[----:B------:R-:W-:Y:S01]  /*39c0*/  IABS R105, R33 ;  /* 0x0000002100697213 */ /* 0x000fe20000000000 */
[----:B------:R-:W-:Y:S01]  /*39d0*/  IMAD.HI.U32 R6, R0, R85, RZ ;  /* 0x0000005500067227 */ /* 0x000fe200078e00ff */
[----:B------:R1:W-:Y:S03]  /*39e0*/  STL [R1+0x4e30], R33 ;  /* 0x004e302101007387 */ /* 0x0003e60000100800 */
[----:B------:R-:W-:-:S02]  /*39f0*/  IMAD R36, R89, R2, R36 ;  /* 0x0000000259247224 */ /* 0x000fc400078e0224 */
[----:B------:R-:W-:-:S04]  /*3a00*/  IMAD.HI.U32 R2, R0, R225, RZ ;  /* 0x000000e100027227 */ /* 0x000fc800078e00ff */
[----:B------:R-:W-:Y:S01]  /*3a10*/  IMAD.MOV R6, RZ, RZ, -R6 ;  /* 0x000000ffff067224 */ /* 0x000fe200078e0a06 */
[----:B-1----:R-:W-:Y:S01]  /*3a20*/  IADD3 R33, R237, 0x87, RZ ;  /* 0x00000087ed217810 */ /* 0x002fe20007ffe0ff */
[----:B------:R-:W-:Y:S02]  /*3a30*/  IMAD.MOV R2, RZ, RZ, -R2 ;  /* 0x000000ffff027224 */ /* 0x000fe400078e0a02 */
[----:B------:R-:W-:Y:S01]  /*3a40*/  IMAD R85, R89, R6, R85 ;  /* 0x0000000659557224 */ /* 0x000fe200078e0255 */
[----:B------:R-:W-:Y:S01]  /*3a50*/  IABS R106, R33 ;  /* 0x00000021006a7213 */ /* 0x000fe20000000000 */
[----:B------:R1:W-:Y:S01]  /*3a60*/  STL [R1+0x4e34], R33 ;  /* 0x004e342101007387 */ /* 0x0003e20000100800 */
[----:B------:R-:W-:-:S03]  /*3a70*/  IMAD.HI.U32 R6, R0, R102, RZ ;  /* 0x0000006600067227 */ /* 0x000fc600078e00ff */
[----:B------:R2:W-:Y:S01]  /*3a80*/  STL [R1+0x4e38], R39 ;  /* 0x004e382701007387 */ /* 0x0005e20000100800 */
[----:B------:R-:W-:Y:S02]  /*3a90*/  IMAD R225, R89, R2, R225 ;  /* 0x0000000259e17224 */ /* 0x000fe400078e02e1 */
[C---:B------:R-:W-:Y:S01]  /*3aa0*/  IMAD.HI.U32 R2, R0.reuse, R103, RZ ;  /* 0x0000006700027227 */ /* 0x040fe200078e00ff */
[----:B------:R3:W-:Y:S03]  /*3ab0*/  STL [R1+0x4e3c], R37 ;  /* 0x004e3c2501007387 */ /* 0x0007e60000100800 */
[----:B-1----:R-:W-:Y:S01]  /*3ac0*/  IMAD.HI.U32 R33, R0, R104, RZ ;  /* 0x0000006800217227 */ /* 0x002fe200078e00ff */
[----:B------:R-:W-:Y:S01]  /*3ad0*/  IADD3 R2, -R2, RZ, RZ ;  /* 0x000000ff02027210 */ /* 0x000fe20007ffe1ff */
[----:B------:R-:W-:Y:S01]  /*3ae0*/  STL [R1+0x4e40], R48 ;  /* 0x004e403001007387 */ /* 0x000fe20000100800 */
[----:B--2---:R-:W-:Y:S01]  /*3af0*/  IADD3 R39, R237, 0x8d, RZ ;  /* 0x0000008ded277810 */ /* 0x004fe20007ffe0ff */
[----:B------:R-:W-:-:S02]  /*3b00*/  IMAD.MOV R33, RZ, RZ, -R33 ;  /* 0x000000ffff217224 */ /* 0x000fc400078e0a21 */
[----:B------:R-:W-:Y:S01]  /*3b10*/  IMAD.MOV R6, RZ, RZ, -R6 ;  /* 0x000000ffff067224 */ /* 0x000fe200078e0a06 */
[----:B---3--:R-:W-:Y:S01]  /*3b20*/  IADD3 R37, R237, 0x8e, RZ ;  /* 0x0000008eed257810 */ /* 0x008fe20007ffe0ff */
[----:B------:R-:W-:Y:S01]  /*3b30*/  IMAD R104, R89, R33, R104 ;  /* 0x0000002159687224 */ /* 0x000fe200078e0268 */
[----:B------:R-:W-:Y:S01]  /*3b40*/  IADD3 R33, R237, 0x8b, RZ ;  /* 0x0000008bed217810 */ /* 0x000fe20007ffe0ff */
[C---:B------:R-:W-:Y:S01]  /*3b50*/  IMAD R102, R89.reuse, R6, R102 ;  /* 0x0000000659667224 */ /* 0x040fe200078e0266 */
[----:B------:R-:W-:Y:S01]  /*3b60*/  IABS R120, R37 ;  /* 0x0000002500787213 */ /* 0x000fe20000000000 */
[----:B------:R-:W-:Y:S01]  /*3b70*/  IMAD.HI.U32 R6, R0, R105, RZ ;  /* 0x0000006900067227 */ /* 0x000fe200078e00ff */
[----:B------:R-:W-:Y:S01]  /*3b80*/  IABS R114, R33 ;  /* 0x0000002100727213 */ /* 0x000fe20000000000 */
[----:B------:R1:W-:Y:S01]  /*3b90*/  STL [R1+0x4e44], R33 ;  /* 0x004e442101007387 */ /* 0x0003e20000100800 */
[----:B------:R-:W-:Y:S01]  /*3ba0*/  IABS R118, R39 ;  /* 0x0000002700767213 */ /* 0x000fe20000000000 */
[----:B------:R-:W-:-:S02]  /*3bb0*/  IMAD R103, R89, R2, R103 ;  /* 0x0000000259677224 */ /* 0x000fc400078e0267 */
[----:B------:R-:W-:Y:S01]  /*3bc0*/  IMAD.MOV R6, RZ, RZ, -R6 ;  /* 0x000000ffff067224 */ /* 0x000fe200078e0a06 */
[----:B------:R-:W-:Y:S01]  /*3bd0*/  STL [R1+0x4e48], R54 ;  /* 0x004e483601007387 */ /* 0x000fe20000100800 */
[----:B------:R-:W-:-:S03]  /*3be0*/  IMAD.HI.U32 R2, R0, R106, RZ ;  /* 0x0000006a00027227 */ /* 0x000fc600078e00ff */
[----:B------:R2:W-:Y:S01]  /*3bf0*/  STL [R1+0x4e4c], R39 ;  /* 0x004e4c2701007387 */ /* 0x0005e20000100800 */
[----:B-1----:R-:W-:-:S03]  /*3c00*/  IMAD.HI.U32 R33, R0, R112, RZ ;  /* 0x0000007000217227 */ /* 0x002fc600078e00ff */
[----:B------:R1:W-:Y:S01]  /*3c10*/  STL [R1+0x4e50], R37 ;  /* 0x004e502501007387 */ /* 0x0003e20000100800 */
[----:B------:R-:W-:Y:S02]  /*3c20*/  IMAD R105, R89, R6, R105 ;  /* 0x0000000659697224 */ /* 0x000fe400078e0269 */
[----:B------:R-:W-:Y:S02]  /*3c30*/  IMAD.MOV R2, RZ, RZ, -R2 ;  /* 0x000000ffff027224 */ /* 0x000fe400078e0a02 */
[----:B------:R-:W-:Y:S01]  /*3c40*/  IMAD.HI.U32 R6, R0, R108, RZ ;  /* 0x0000006c00067227 */ /* 0x000fe200078e00ff */
[----:B--2---:R-:W-:-:S03]  /*3c50*/  IADD3 R39, R237, 0x92, RZ ;  /* 0x00000092ed277810 */ /* 0x004fc60007ffe0ff */
[----:B------:R-:W-:Y:S01]  /*3c60*/  IMAD.MOV R33, RZ, RZ, -R33 ;  /* 0x000000ffff217224 */ /* 0x000fe200078e0a21 */
[----:B-1----:R-:W-:Y:S01]  /*3c70*/  IADD3 R37, R237, 0x8f, RZ ;  /* 0x0000008fed257810 */ /* 0x002fe20007ffe0ff */
[C---:B------:R-:W-:Y:S01]  /*3c80*/  IMAD R106, R89.reuse, R2, R106 ;  /* 0x00000002596a7224 */ /* 0x040fe200078e026a */
[----:B------:R-:W-:Y:S01]  /*3c90*/  IADD3 R6, -R6, RZ, RZ ;  /* 0x000000ff06067210 */ /* 0x000fe20007ffe1ff */
[----:B------:R-:W-:Y:S01]  /*3ca0*/  IMAD R112, R89, R33, R112 ;  /* 0x0000002159707224 */ /* 0x000fe200078e0270 */
[----:B------:R-:W-:Y:S01]  /*3cb0*/  IADD3 R33, R237, 0x90, RZ ;  /* 0x00000090ed217810 */ /* 0x000fe20007ffe0ff */
[C---:B------:R-:W-:Y:S01]  /*3cc0*/  IMAD.HI.U32 R2, R0.reuse, R110, RZ ;  /* 0x0000006e00027227 */ /* 0x040fe200078e00ff */
[----:B------:R1:W-:Y:S01]  /*3cd0*/  STL [R1+0x4e54], R37 ;  /* 0x004e542501007387 */ /* 0x0003e20000100800 */
[----:B------:R-:W-:Y:S02]  /*3ce0*/  IABS R122, R37 ;  /* 0x00000025007a7213 */ /* 0x000fe40000000000 */
[----:B------:R-:W-:Y:S01]  /*3cf0*/  IMAD.MOV R2, RZ, RZ, -R2 ;  /* 0x000000ffff027224 */ /* 0x000fe200078e0a02 */
[----:B------:R2:W-:Y:S01]  /*3d00*/  STL [R1+0x4e58], R33 ;  /* 0x004e582101007387 */ /* 0x0005e20000100800 */
[----:B------:R-:W-:Y:S01]  /*3d10*/  IMAD R108, R89, R6, R108 ;  /* 0x00000006596c7224 */ /* 0x000fe200078e026c */
[----:B------:R-:W-:Y:S01]  /*3d20*/  IABS R124, R33 ;  /* 0x00000021007c7213 */ /* 0x000fe20000000000 */
[----:B------:R-:W-:Y:S01]  /*3d30*/  IMAD.HI.U32 R6, R0, R114, RZ ;  /* 0x0000007200067227 */ /* 0x000fe200078e00ff */
[----:B------:R-:W-:-:S02]  /*3d40*/  IABS R128, R39 ;  /* 0x0000002700807213 */ /* 0x000fc40000000000 */
[----:B-1----:R-:W-:Y:S01]  /*3d50*/  IADD3 R37, R237, 0x93, RZ ;  /* 0x00000093ed257810 */ /* 0x002fe20007ffe0ff */
[----:B------:R-:W-:Y:S02]  /*3d60*/  IMAD R110, R89, R2, R110 ;  /* 0x00000002596e7224 */ /* 0x000fe400078e026e */
[----:B------:R-:W-:Y:S01]  /*3d70*/  IMAD.HI.U32 R2, R0, R116, RZ ;  /* 0x0000007400027227 */ /* 0x000fe200078e00ff */
[----:B--2---:R-:W-:Y:S02]  /*3d80*/  IADD3 R33, R237, 0x91, RZ ;  /* 0x00000091ed217810 */ /* 0x004fe40007ffe0ff */
[----:B------:R-:W-:Y:S01]  /*3d90*/  IABS R130, R37 ;  /* 0x0000002500827213 */ /* 0x000fe20000000000 */
[----:B------:R-:W-:Y:S01]  /*3da0*/  IMAD.MOV R6, RZ, RZ, -R6 ;  /* 0x000000ffff067224 */ /* 0x000fe200078e0a06 */
[----:B------:R-:W-:Y:S01]  /*3db0*/  IABS R126, R33 ;  /* 0x00000021007e7213 */ /* 0x000fe20000000000 */
[----:B------:R1:W-:Y:S01]  /*3dc0*/  STL [R1+0x4e5c], R33 ;  /* 0x004e5c2101007387 */ /* 0x0003e20000100800 */
[----:B------:R-:W-:Y:S01]  /*3dd0*/  IADD3 R2, -R2, RZ, RZ ;  /* 0x000000ff02027210 */ /* 0x000fe20007ffe1ff */
[----:B------:R-:W-:-:S02]  /*3de0*/  IMAD R114, R89, R6, R114 ;  /* 0x0000000659727224 */ /* 0x000fc400078e0272 */
[C---:B------:R-:W-:Y:S01]  /*3df0*/  IMAD.HI.U32 R6, R0.reuse, R118, RZ ;  /* 0x0000007600067227 */ /* 0x040fe200078e00ff */
[----:B------:R2:W-:Y:S03]  /*3e00*/  STL [R1+0x4e60], R39 ;  /* 0x004e602701007387 */ /* 0x0005e60000100800 */
[----:B------:R-:W-:Y:S01]  /*3e10*/  IMAD R116, R89, R2, R116 ;  /* 0x0000000259747224 */ /* 0x000fe200078e0274 */
[----:B------:R3:W-:Y:S01]  /*3e20*/  STL [R1+0x4e64], R37 ;  /* 0x004e642501007387 */ /* 0x0007e20000100800 */
[----:B-1----:R-:W-:-:S03]  /*3e30*/  IMAD.HI.U32 R33, R0, R122, RZ ;  /* 0x0000007a00217227 */ /* 0x002fc600078e00ff */
[----:B------:R-:W-:Y:S01]  /*3e40*/  STL [R1+0x4e68], R50 ;  /* 0x004e683201007387 */ /* 0x000fe20000100800 */
[----:B------:R-:W-:Y:S01]  /*3e50*/  IMAD.MOV R33, RZ, RZ, -R33 ;  /* 0x000000ffff217224 */ /* 0x000fe200078e0a21 */
[C---:B--2---:R-:W-:Y:S01]  /*3e60*/  IADD3 R39, R237.reuse, 0x97, RZ ;  /* 0x00000097ed277810 */ /* 0x044fe20007ffe0ff */
[----:B------:R-:W-:Y:S02]  /*3e70*/  IMAD.MOV R6, RZ, RZ, -R6 ;  /* 0x000000ffff067224 */ /* 0x000fe400078e0a06 */
[C---:B------:R-:W-:Y:S01]  /*3e80*/  IMAD.HI.U32 R2, R0.reuse, R120, RZ ;  /* 0x0000007800027227 */ /* 0x040fe200078e00ff */
[----:B---3--:R-:W-:Y:S02]  /*3e90*/  IADD3 R37, R237, 0x98, RZ ;  /* 0x00000098ed257810 */ /* 0x008fe40007ffe0ff */
[----:B------:R-:W-:Y:S01]  /*3ea0*/  IABS R138, R39 ;  /* 0x00000027008a7213 */ /* 0x000fe20000000000 */
        /* <DEDUP_REMOVED lines=8> */
[----:B------:R-:W-:Y:S01]  /*3f30*/  IMAD R120, R89, R2, R120 ;  /* 0x0000000259787224 */ /* 0x000fe200078e0278 */
[----:B------:R-:W-:Y:S01]  /*3f40*/  IADD3 R6, -R6, RZ, RZ ;  /* 0x000000ff06067210 */ /* 0x000fe20007ffe1ff */
[----:B------:R-:W-:-:S04]  /*3f50*/  IMAD.HI.U32 R2, R0, R126, RZ ;  /* 0x0000007e00027227 */ /* 0x000fc800078e00ff */
[----:B------:R-:W-:Y:S01]  /*3f60*/  IMAD.MOV R2, RZ, RZ, -R2 ;  /* 0x000000ffff027224 */ /* 0x000fe200078e0a02 */
[----:B-1----:R-:W-:Y:S01]  /*3f70*/  IADD3 R33, R237, 0x96, RZ ;  /* 0x00000096ed217810 */ /* 0x002fe20007ffe0ff */
[C---:B------:R-:W-:Y:S02]  /*3f80*/  IMAD R124, R89.reuse, R6, R124 ;  /* 0x00000006597c7224 */ /* 0x040fe400078e027c */
[C---:B------:R-:W-:Y:S01]  /*3f90*/  IMAD.HI.U32 R6, R0.reuse, R128, RZ ;  /* 0x0000008000067227 */ /* 0x040fe200078e00ff */
[----:B------:R-:W-:Y:S01]  /*3fa0*/  IABS R136, R33 ;  /* 0x0000002100887213 */ /* 0x000fe20000000000 */
[----:B------:R1:W-:Y:S02]  /*3fb0*/  STL [R1+0x4e70], R33 ;  /* 0x004e702101007387 */ /* 0x0003e40000100800 */
[----:B------:R-:W-:Y:S02]  /*3fc0*/  IMAD R126, R89, R2, R126 ;  /* 0x00000002597e7224 */ /* 0x000fe400078e027e */
[C---:B------:R-:W-:Y:S01]  /*3fd0*/  IMAD.HI.U32 R2, R0.reuse, R130, RZ ;  /* 0x0000008200027227 */ /* 0x040fe200078e00ff */
[----:B------:R2:W-:Y:S03]  /*3fe0*/  STL [R1+0x4e74], R39 ;  /* 0x004e742701007387 */ /* 0x0005e60000100800 */
[----:B------:R-:W-:Y:S01]  /*3ff0*/  IMAD.MOV R6, RZ, RZ, -R6 ;  /* 0x000000ffff067224 */ /* 0x000fe200078e0a06 */
[----:B------:R3:W-:Y:S01]  /*4000*/  STL [R1+0x4e78], R37 ;  /* 0x004e782501007387 */ /* 0x0007e20000100800 */
[----:B-1----:R-:W-:-:S03]  /*4010*/  IMAD.HI.U32 R33, R0, R132, RZ ;  /* 0x0000008400217227 */ /* 0x002fc600078e00ff */
[----:B------:R-:W-:Y:S01]  /*4020*/  STL [R1+0x4e7c], R52 ;  /* 0x004e7c3401007387 */ /* 0x000fe20000100800 */
[----:B------:R-:W-:Y:S01]  /*4030*/  IMAD.MOV R2, RZ, RZ, -R2 ;  /* 0x000000ffff027224 */ /* 0x000fe200078e0a02 */
[----:B------:R-:W-:Y:S01]  /*4040*/  IADD3 R33, -R33, RZ, RZ ;  /* 0x000000ff21217210 */ /* 0x000fe20007ffe1ff */
[----:B------:R-:W-:Y:S01]  /*4050*/  IMAD R128, R89, R6, R128 ;  /* 0x0000000659807224 */ /* 0x000fe200078e0280 */
[C---:B--2---:R-:W-:Y:S01]  /*4060*/  IADD3 R39, R237.reuse, 0x9c, RZ ;  /* 0x0000009ced277810 */ /* 0x044fe20007ffe0ff */
[C---:B------:R-:W-:Y:S01]  /*4070*/  IMAD.HI.U32 R6, R0.reuse, R134, RZ ;  /* 0x0000008600067227 */ /* 0x040fe200078e00ff */
[----:B---3--:R-:W-:Y:S02]  /*4080*/  IADD3 R37, R237, 0x9d, RZ ;  /* 0x0000009ded257810 */ /* 0x008fe40007ffe0ff */
[----:B------:R-:W-:Y:S01]  /*4090*/  IABS R148, R39 ;  /* 0x0000002700947213 */ /* 0x000fe20000000000 */
[----:B------:R-:W-:Y:S01]  /*40a0*/  IMAD R132, R89, R33, R132 ;  /* 0x0000002159847224 */ /* 0x000fe200078e0284 */
[----:B------:R-:W-:Y:S01]  /*40b0*/  IADD3 R33, R237, 0x9a, RZ ;  /* 0x0000009aed217810 */ /* 0x000fe20007ffe0ff */
[----:B------:R-:W-:Y:S01]  /*40c0*/  IMAD R130, R89, R2, R130 ;  /* 0x0000000259827224 */ /* 0x000fe200078e0282 */
[----:B------:R-:W-:Y:S01]  /*40d0*/  IABS R150, R37 ;  /* 0x0000002500967213 */ /* 0x000fe20000000000 */
[----:B------:R-:W-:Y:S01]  /*40e0*/  IMAD.HI.U32 R2, R0, R136, RZ ;  /* 0x0000008800027227 */ /* 0x000fe200078e00ff */
[----:B------:R-:W-:Y:S01]  /*40f0*/  IABS R144, R33 ;  /* 0x0000002100907213 */ /* 0x000fe20000000000 */
[----:B------:R1:W-:Y:S02]  /*4100*/  STL [R1+0x4e80], R33 ;  /* 0x004e802101007387 */ /* 0x0003e40000100800 */
[----:B------:R-:W-:-:S02]  /*4110*/  IMAD.MOV R6, RZ, RZ, -R6 ;  /* 0x000000ffff067224 */ /* 0x000fc400078e0a06 */
[----:B------:R-:W-:Y:S02]  /*4120*/  IMAD.MOV R2, RZ, RZ, -R2 ;  /* 0x000000ffff027224 */ /* 0x000fe400078e0a02 */
[----:B------:R-:W-:Y:S02]  /*4130*/  IMAD R134, R89, R6, R134 ;  /* 0x0000000659867224 */ /* 0x000fe400078e0286 */
[----:B------:R-:W-:Y:S01]  /*4140*/  IMAD.HI.U32 R6, R0, R138, RZ ;  /* 0x0000008a00067227 */ /* 0x000fe200078e00ff */
[----:B-1----:R-:W-:-:S03]  /*4150*/  IADD3 R33, R237, 0x9b, RZ ;  /* 0x0000009bed217810 */ /* 0x002fc60007ffe0ff */
[----:B------:R-:W-:Y:S01]  /*4160*/  IMAD R136, R89, R2, R136 ;  /* 0x0000000259887224 */ /* 0x000fe200078e0288 */
[----:B------:R-:W-:Y:S01]  /*4170*/  IABS R146, R33 ;  /* 0x0000002100927213 */ /* 0x000fe20000000000 */
[----:B------:R1:W-:Y:S01]  /*4180*/  STL [R1+0x4e84], R33 ;  /* 0x004e842101007387 */ /* 0x0003e20000100800 */
[----:B------:R-:W-:-:S03]  /*4190*/  IMAD.HI.U32 R2, R0, R140, RZ ;  /* 0x0000008c00027227 */ /* 0x000fc600078e00ff */
[----:B------:R2:W-:Y:S01]  /*41a0*/  STL [R1+0x4e88], R39 ;  /* 0x004e882701007387 */ /* 0x0005e20000100800 */
[----:B------:R-:W-:Y:S01]  /*41b0*/  IMAD.MOV R6, RZ, RZ, -R6 ;  /* 0x000000ffff067224 */ /* 0x000fe200078e0a06 */
[----:B------:R-:W-:Y:S02]  /*41c0*/  IADD3 R2, -R2, RZ, RZ ;  /* 0x000000ff02027210 */ /* 0x000fe40007ffe1ff */
[----:B------:R3:W-:Y:S01]  /*41d0*/  STL [R1+0x4e8c], R37 ;  /* 0x004e8c2501007387 */ /* 0x0007e20000100800 */
[----:B------:R-:W-:Y:S02]  /*41e0*/  IMAD R138, R89, R6, R138 ;  /* 0x00000006598a7224 */ /* 0x000fe400078e028a */
[----:B-1----:R-:W-:Y:S01]  /*41f0*/  IMAD.HI.U32 R33, R0, R142, RZ ;  /* 0x0000008e00217227 */ /* 0x002fe200078e00ff */
[----:B------:R-:W-:Y:S01]  /*4200*/  STL [R1+0x4e90], R56 ;  /* 0x004e903801007387 */ /* 0x000fe20000100800 */
[----:B--2---:R-:W-:Y:S02]  /*4210*/  IADD3 R39, R237, 0xa1, RZ ;  /* 0x000000a1ed277810 */ /* 0x004fe40007ffe0ff */
[----:B------:R-:W-:-:S02]  /*4220*/  IMAD.MOV R33, RZ, RZ, -R33 ;  /* 0x000000ffff217224 */ /* 0x000fc400078e0a21 */
        /* <DEDUP_REMOVED lines=12> */
[----:B------:R-:W-:Y:S01]  /*42f0*/  STL [R1+0x4e98], R62 ;  /* 0x004e983e01007387 */ /* 0x000fe20000100800 */
[----:B------:R-:W-:-:S02]  /*4300*/  IMAD.MOV R2, RZ, RZ, -R2 ;  /* 0x000000ffff027224 */ /* 0x000fc400078e0a02 */
[C---:B------:R-:W-:Y:S01]  /*4310*/  IMAD.HI.U32 R6, R0.reuse, R148, RZ ;  /* 0x0000009400067227 */ /* 0x040fe200078e00ff */
[----:B------:R2:W-:Y:S03]  /*4320*/  STL [R1+0x4e9c], R39 ;  /* 0x004e9c2701007387 */ /* 0x0005e60000100800 */
[----:B-1----:R-:W-:Y:S01]  /*4330*/  IMAD.HI.U32 R33, R0, R152, RZ ;  /* 0x0000009800217227 */ /* 0x002fe200078e00ff */
[----:B------:R-:W-:Y:S01]  /*4340*/  IADD3 R6, -R6, RZ, RZ ;  /* 0x000000ff06067210 */ /* 0x000fe20007ffe1ff */
[----:B------:R1:W-:Y:S02]  /*4350*/  STL [R1+0x4ea0], R37 ;  /* 0x004ea02501007387 */ /* 0x0003e40000100800 */
[----:B------:R-:W-:Y:S02]  /*4360*/  IMAD R146, R89, R2, R146 ;  /* 0x0000000259927224 */ /* 0x000fe400078e0292 */
[----:B------:R-:W-:Y:S01]  /*4370*/  IMAD.MOV R33, RZ, RZ, -R33 ;  /* 0x000000ffff217224 */ /* 0x000fe200078e0a21 */
[----:B--2---:R-:W-:Y:S01]  /*4380*/  IADD3 R39, R237, 0xa6, RZ ;  /* 0x000000a6ed277810 */ /* 0x004fe20007ffe0ff */
[----:B------:R-:W-:-:S03]  /*4390*/  IMAD.HI.U32 R2, R0, R150, RZ ;  /* 0x0000009600027227 */ /* 0x000fc600078e00ff */
[----:B------:R-:W-:Y:S01]  /*43a0*/  IABS R168, R39 ;  /* 0x0000002700a87213 */ /* 0x000fe20000000000 */
[----:B------:R-:W-:Y:S01]  /*43b0*/  IMAD R152, R89, R33, R152 ;  /* 0x0000002159987224 */ /* 0x000fe200078e0298 */
[C---:B-1----:R-:W-:Y:S01]  /*43c0*/  IADD3 R37, R237.reuse, 0xa3, RZ ;  /* 0x000000a3ed257810 */ /* 0x042fe20007ffe0ff */
[----:B------:R-:W-:Y:S01]  /*43d0*/  IMAD.MOV R2, RZ, RZ, -R2 ;  /* 0x000000ffff027224 */ /* 0x000fe200078e0a02 */
[----:B------:R-:W-:Y:S01]  /*43e0*/  IADD3 R33, R237, 0xa4, RZ ;  /* 0x000000a4ed217810 */ /* 0x000fe20007ffe0ff */
[C---:B------:R-:W-:Y:S01]  /*43f0*/  IMAD R148, R89.reuse, R6, R148 ;  /* 0x0000000659947224 */ /* 0x040fe200078e0294 */
        /* <DEDUP_REMOVED lines=8> */
[----:B------:R-:W-:Y:S02]  /*4480*/  IADD3 R2, -R2, RZ, RZ ;  /* 0x000000ff02027210 */ /* 0x000fe40007ffe1ff */
[----:B-1----:R-:W-:Y:S01]  /*4490*/  IADD3 R37, R237, 0xa7, RZ ;  /* 0x000000a7ed257810 */ /* 0x002fe20007ffe0ff */
[----:B------:R-:W-:Y:S01]  /*44a0*/  IMAD R154, R89, R6, R154 ;  /* 0x00000006599a7224 */ /* 0x000fe200078e029a */
[----:B--2---:R-:W-:Y:S01]  /*44b0*/  IADD3 R33, R237, 0xa5, RZ ;  /* 0x000000a5ed217810 */ /* 0x004fe20007ffe0ff */
[----:B------:R-:W-:Y:S01]  /*44c0*/  IMAD.HI.U32 R6, R0, R158, RZ ;  /* 0x0000009e00067227 */ /* 0x000fe200078e00ff */
[----:B------:R-:W-:Y:S02]  /*44d0*/  IABS R170, R37 ;  /* 0x0000002500aa7213 */ /* 0x000fe40000000000 */
[----:B------:R-:W-:Y:S01]  /*44e0*/  IABS R166, R33 ;  /* 0x0000002100a67213 */ /* 0x000fe20000000000 */
[----:B------:R1:W-:Y:S01]  /*44f0*/  STL [R1+0x4eac], R33 ;  /* 0x004eac2101007387 */ /* 0x0003e20000100800 */
[----:B------:R-:W-:-:S02]  /*4500*/  IMAD R156, R89, R2, R156 ;  /* 0x00000002599c7224 */ /* 0x000fc400078e029c */
[----:B------:R-:W-:Y:S01]  /*4510*/  IMAD.MOV R6, RZ, RZ, -R6 ;  /* 0x000000ffff067224 */ /* 0x000fe200078e0a06 */
[----:B------:R2:W-:Y:S01]  /*4520*/  STL [R1+0x4eb0], R39 ;  /* 0x004eb02701007387 */ /* 0x0005e20000100800 */
[----:B------:R-:W-:-:S03]  /*4530*/  IMAD.HI.U32 R2, R0, R160, RZ ;  /* 0x000000a000027227 */ /* 0x000fc600078e00ff */
[----:B------:R3:W-:Y:S01]  /*4540*/  STL [R1+0x4eb4], R37 ;  /* 0x004eb42501007387 */ /* 0x0007e20000100800 */
[----:B------:R-:W-:Y:S02]  /*4550*/  IMAD R158, R89, R6, R158 ;  /* 0x00000006599e7224 */ /* 0x000fe400078e029e */
[C---:B-1----:R-:W-:Y:S01]  /*4560*/  IMAD.HI.U32 R33, R0.reuse, R162, RZ ;  /* 0x000000a200217227 */ /* 0x042fe200078e00ff */
[----:B------:R-:W-:Y:S01]  /*4570*/  STL [R1+0x4eb8], R58 ;  /* 0x004eb83a01007387 */ /* 0x000fe20000100800 */
[C---:B--2---:R-:W-:Y:S02]  /*4580*/  IADD3 R39, R237.reuse, 0xab, RZ ;  /* 0x000000abed277810 */ /* 0x044fe40007ffe0ff */
[----:B------:R-:W-:Y:S02]  /*4590*/  IMAD.MOV R33, RZ, RZ, -R33 ;  /* 0x000000ffff217224 */ /* 0x000fe400078e0a21 */
[----:B------:R-:W-:Y:S01]  /*45a0*/  IMAD.MOV R2, RZ, RZ, -R2 ;  /* 0x000000ffff027224 */ /* 0x000fe200078e0a02 */
[----:B---3--:R-:W-:Y:S01]  /*45b0*/  IADD3 R37, R237, 0xac, RZ ;  /* 0x000000aced257810 */ /* 0x008fe20007ffe0ff */
[----:B------:R-:W-:Y:S01]  /*45c0*/  IMAD.HI.U32 R6, R0, R164, RZ ;  /* 0x000000a400067227 */ /* 0x000fe200078e00ff */
[----:B------:R-:W-:-:S02]  /*45d0*/  IABS R178, R39 ;  /* 0x0000002700b27213 */ /* 0x000fc40000000000 */
[----:B------:R-:W-:Y:S01]  /*45e0*/  IABS R180, R37 ;  /* 0x0000002500b47213 */ /* 0x000fe20000000000 */
[----:B------:R-:W-:Y:S01]  /*45f0*/  IMAD R162, R89, R33, R162 ;  /* 0x0000002159a27224 */ /* 0x000fe200078e02a2 */
[----:B------:R-:W-:Y:S01]  /*4600*/  IADD3 R33, R237, 0xa9, RZ ;  /* 0x000000a9ed217810 */ /* 0x000fe20007ffe0ff */
[C---:B------:R-:W-:Y:S01]  /*4610*/  IMAD R160, R89.reuse, R2, R160 ;  /* 0x0000000259a07224 */ /* 0x040fe200078e02a0 */
[----:B------:R-:W-:Y:S01]  /*4620*/  IADD3 R6, -R6, RZ, RZ ;  /* 0x000000ff06067210 */ /* 0x000fe20007ffe1ff */
[----:B------:R-:W-:Y:S01]  /*4630*/  IMAD.HI.U32 R2, R0, R166, RZ ;  /* 0x000000a600027227 */ /* 0x000fe200078e00ff */
[----:B------:R-:W-:Y:S01]  /*4640*/  IABS R174, R33 ;  /* 0x0000002100ae7213 */ /* 0x000fe20000000000 */
[----:B------:R1:W-:Y:S02]  /*4650*/  STL [R1+0x4ebc], R33 ;  /* 0x004ebc2101007387 */ /* 0x0003e40000100800 */
[----:B------:R-:W-:Y:S02]  /*4660*/  IMAD.MOV R2, RZ, RZ, -R2 ;  /* 0x000000ffff027224 */ /* 0x000fe400078e0a02 */
[----:B------:R-:W-:-:S02]  /*4670*/  IMAD R164, R89, R6, R164 ;  /* 0x0000000659a47224 */ /* 0x000fc400078e02a4 */
[----:B------:R-:W-:Y:S01]  /*4680*/  IMAD.HI.U32 R6, R0, R168, RZ ;  /* 0x000000a800067227 */ /* 0x000fe200078e00ff */
[----:B-1----:R-:W-:-:S03]  /*4690*/  IADD3 R33, R237, 0xaa, RZ ;  /* 0x000000aaed217810 */ /* 0x002fc60007ffe0ff */
[C---:B------:R-:W-:Y:S02]  /*46a0*/  IMAD R166, R89.reuse, R2, R166 ;  /* 0x0000000259a67224 */ /* 0x040fe400078e02a6 */
[----:B------:R-:W-:Y:S01]  /*46b0*/  IMAD.HI.U32 R2, R0, R170, RZ ;  /* 0x000000aa00027227 */ /* 0x000fe200078e00ff */
[----:B------:R-:W-:Y:S01]  /*46c0*/  IABS R176, R33 ;  /* 0x0000002100b07213 */ /* 0x000fe20000000000 */
[----:B------:R1:W-:Y:S02]  /*46d0*/  STL [R1+0x4ec0], R33 ;  /* 0x004ec02101007387 */ /* 0x0003e40000100800 */
[----:B------:R-:W-:Y:S02]  /*46e0*/  IMAD.MOV R6, RZ, RZ, -R6 ;  /* 0x000000ffff067224 */ /* 0x000fe400078e0a06 */
[----:B------:R-:W-:Y:S01]  /*46f0*/  IMAD.MOV R2, RZ, RZ, -R2 ;  /* 0x000000ffff027224 */ /* 0x000fe200078e0a02 */
[----:B------:R2:W-:Y:S01]  /*4700*/  STL [R1+0x4ec4], R39 ;  /* 0x004ec42701007387 */ /* 0x0005e20000100800 */
[----:B------:R-:W-:-:S02]  /*4710*/  IMAD R168, R89, R6, R168 ;  /* 0x0000000659a87224 */ /* 0x000fc400078e02a8 */
[C---:B------:R-:W-:Y:S01]  /*4720*/  IMAD.HI.U32 R6, R0.reuse, R174, RZ ;  /* 0x000000ae00067227 */ /* 0x040fe200078e00ff */
[----:B------:R3:W-:Y:S03]  /*4730*/  STL [R1+0x4ec8], R37 ;  /* 0x004ec82501007387 */ /* 0x0007e60000100800 */
[C---:B-1----:R-:W-:Y:S01]  /*4740*/  IMAD.HI.U32 R33, R0.reuse, R172, RZ ;  /* 0x000000ac00217227 */ /* 0x042fe200078e00ff */
[----:B------:R-:W-:Y:S01]  /*4750*/  STL [R1+0x4ecc], R60 ;  /* 0x004ecc3c01007387 */ /* 0x000fe20000100800 */
[----:B--2---:R-:W-:Y:S02]  /*4760*/  IADD3 R39, R237, 0xb0, RZ ;  /* 0x000000b0ed277810 */ /* 0x004fe40007ffe0ff */
[----:B------:R-:W-:Y:S01]  /*4770*/  IMAD R170, R89, R2, R170 ;  /* 0x0000000259aa7224 */ /* 0x000fe200078e02aa */
[----:B------:R-:W-:Y:S01]  /*4780*/  IADD3 R33, -R33, RZ, RZ ;  /* 0x000000ff21217210 */ /* 0x000fe20007ffe1ff */
[----:B------:R-:W-:Y:S01]  /*4790*/  IMAD.HI.U32 R2, R0, R176, RZ ;  /* 0x000000b000027227 */ /* 0x000fe200078e00ff */
[----:B------:R-:W-:-:S02]  /*47a0*/  IABS R188, R39 ;  /* 0x0000002700bc7213 */ /* 0x000fc40000000000 */
[----:B---3--:R-:W-:Y:S01]  /*47b0*/  IADD3 R37, R237, 0xb1, RZ ;  /* 0x000000b1ed257810 */ /* 0x008fe20007ffe0ff */
[----:B------:R-:W-:Y:S01]  /*47c0*/  IMAD R172, R89, R33, R172 ;  /* 0x0000002159ac7224 */ /* 0x000fe200078e02ac */
[----:B------:R-:W-:Y:S01]  /*47d0*/  IADD3 R33, R237, 0xae, RZ ;  /* 0x000000aeed217810 */ /* 0x000fe20007ffe0ff */
[----:B------:R-:W-:Y:S01]  /*47e0*/  IMAD.MOV R6, RZ, RZ, -R6 ;  /* 0x000000ffff067224 */ /* 0x000fe200078e0a06 */
[----:B------:R-:W-:Y:S01]  /*47f0*/  IABS R190, R37 ;  /* 0x0000002500be7213 */ /* 0x000fe20000000000 */
[----:B------:R-:W-:Y:S01]  /*4800*/  IMAD.MOV R2, RZ, RZ, -R2 ;  /* 0x000000ffff027224 */ /* 0x000fe200078e0a02 */
[----:B------:R-:W-:Y:S01]  /*4810*/  IABS R184, R33 ;  /* 0x0000002100b87213 */ /* 0x000fe20000000000 */
[----:B------:R-:W-:Y:S01]  /*4820*/  IMAD R174, R89, R6, R174 ;  /* 0x0000000659ae7224 */ /* 0x000fe200078e02ae */
[----:B------:R1:W-:Y:S01]  /*4830*/  STL [R1+0x4ed0], R33 ;  /* 0x004ed02101007387 */ /* 0x0003e20000100800 */
[----:B------:R-:W-:-:S04]  /*4840*/  IMAD.HI.U32 R6, R0, R178, RZ ;  /* 0x000000b200067227 */ /* 0x000fc800078e00ff */
[----:B------:R-:W-:Y:S02]  /*4850*/  IMAD R176, R89, R2, R176 ;  /* 0x0000000259b07224 */ /* 0x000fe400078e02b0 */
[----:B------:R-:W-:Y:S01]  /*4860*/  IMAD.HI.U32 R2, R0, R180, RZ ;  /* 0x000000b400027227 */ /* 0x000fe200078e00ff */
[----:B-1----:R-:W-:-:S03]  /*4870*/  IADD3 R33, R237, 0xaf, RZ ;  /* 0x000000afed217810 */ /* 0x002fc60007ffe0ff */
[----:B------:R-:W-:Y:S01]  /*4880*/  IMAD.MOV R6, RZ, RZ, -R6 ;  /* 0x000000ffff067224 */ /* 0x000fe200078e0a06 */
[----:B------:R-:W-:Y:S02]  /*4890*/  IADD3 R2, -R2, RZ, RZ ;  /* 0x000000ff02027210 */ /* 0x000fe40007ffe1ff */
[----:B------:R-:W-:Y:S01]  /*48a0*/  IABS R186, R33 ;  /* 0x0000002100ba7213 */ /* 0x000fe20000000000 */
[----:B------:R1:W-:Y:S01]  /*48b0*/  STL [R1+0x4ed4], R33 ;  /* 0x004ed42101007387 */ /* 0x0003e20000100800 */
[C---:B------:R-:W-:Y:S02]  /*48c0*/  IMAD R178, R89.reuse, R6, R178 ;  /* 0x0000000659b27224 */ /* 0x040fe400078e02b2 */
[----:B------:R-:W-:Y:S01]  /*48d0*/  IMAD.HI.U32 R6, R0, R184, RZ ;  /* 0x000000b800067227 */ /* 0x000fe200078e00ff */
[----:B------:R2:W-:Y:S03]  /*48e0*/  STL [R1+0x4ed8], R39 ;  /* 0x004ed82701007387 */ /* 0x0005e60000100800 */
[----:B------:R-:W-:Y:S01]  /*48f0*/  IMAD R180, R89, R2, R180 ;  /* 0x0000000259b47224 */ /* 0x000fe200078e02b4 */
[----:B------:R3:W-:Y:S01]  /*4900*/  STL [R1+0x4edc], R37 ;  /* 0x004edc2501007387 */ /* 0x0007e20000100800 */
[----:B------:R-:W-:-:S02]  /*4910*/  IMAD.MOV R6, RZ, RZ, -R6 ;  /* 0x000000ffff067224 */ /* 0x000fc400078e0a06 */
[C---:B-1----:R-:W-:Y:S01]  /*4920*/  IMAD.HI.U32 R33, R0.reuse, R182, RZ ;  /* 0x000000b600217227 */ /* 0x042fe200078e00ff */
[----:B------:R-:W-:Y:S01]  /*4930*/  STL [R1+0x4ee0], R64 ;  /* 0x004ee04001007387 */ /* 0x000fe20000100800 */
[C---:B--2---:R-:W-:Y:S02]  /*4940*/  IADD3 R39, R237.reuse, 0xb5, RZ ;  /* 0x000000b5ed277810 */ /* 0x044fe40007ffe0ff */
        /* <DEDUP_REMOVED lines=14> */
[C---:B------:R-:W-:Y:S01]  /*4a30*/  IMAD.HI.U32 R2, R0.reuse, R190, RZ ;  /* 0x000000be00027227 */ /* 0x040fe200078e00ff */
[----:B------:R-:W-:Y:S03]  /*4a40*/  STL [R1+0x4ee8], R70 ;  /* 0x004ee84601007387 */ /* 0x000fe60000100800 */
[----:B------:R-:W-:Y:S01]  /*4a50*/  IMAD.MOV R2, RZ, RZ, -R2 ;  /* 0x000000ffff027224 */ /* 0x000fe200078e0a02 */
[----:B------:R2:W-:Y:S01]  /*4a60*/  STL [R1+0x4eec], R39 ;  /* 0x004eec2701007387 */ /* 0x0005e20000100800 */
[----:B-1----:R-:W-:-:S03]  /*4a70*/  IMAD.HI.U32 R33, R0, R192, RZ ;  /* 0x000000c000217227 */ /* 0x002fc600078e00ff */
[----:B------:R1:W-:Y:S01]  /*4a80*/  STL [R1+0x4ef0], R37 ;  /* 0x004ef02501007387 */ /* 0x0003e20000100800 */
[----:B------:R-:W-:Y:S02]  /*4a90*/  IMAD.MOV R33, RZ, RZ, -R33 ;  /* 0x000000ffff217224 */ /* 0x000fe400078e0a21 */
[----:B------:R-:W-:Y:S02]  /*4aa0*/  IMAD R188, R89, R6, R188 ;  /* 0x0000000659bc7224 */ /* 0x000fe400078e02bc */
[----:B------:R-:W-:Y:S01]  /*4ab0*/  IMAD.HI.U32 R6, R0, R194, RZ ;  /* 0x000000c200067227 */ /* 0x000fe200078e00ff */
[----:B--2---:R-:W-:-:S03]  /*4ac0*/  IADD3 R39, R237, 0xba, RZ ;  /* 0x000000baed277810 */ /* 0x004fc60007ffe0ff */
[----:B------:R-:W-:Y:S01]  /*4ad0*/  IMAD R192, R89, R33, R192 ;  /* 0x0000002159c07224 */ /* 0x000fe200078e02c0 */
[----:B-1----:R-:W-:Y:S01]  /*4ae0*/  IADD3 R37, R237, 0xb7, RZ ;  /* 0x000000b7ed257810 */ /* 0x002fe20007ffe0ff */
[----:B------:R-:W-:Y:S01]  /*4af0*/  IMAD R190, R89, R2, R190 ;  /* 0x0000000259be7224 */ /* 0x000fe200078e02be */
[----:B------:R-:W-:Y:S01]  /*4b00*/  IADD3 R33, R237, 0xb8, RZ ;  /* 0x000000b8ed217810 */ /* 0x000fe20007ffe0ff */
[----:B------:R-:W-:Y:S01]  /*4b10*/  IMAD.HI.U32 R2, R0, R196, RZ ;  /* 0x000000c400027227 */ /* 0x000fe200078e00ff */
[----:B------:R-:W-:Y:S01]  /*4b20*/  IABS R202, R37 ;  /* 0x0000002500ca7213 */ /* 0x000fe20000000000 */
[----:B------:R1:W-:Y:S01]  /*4b30*/  STL [R1+0x4ef4], R37 ;  /* 0x004ef42501007387 */ /* 0x0003e20000100800 */
[----:B------:R-:W-:Y:S01]  /*4b40*/  IABS R204, R33 ;  /* 0x0000002100cc7213 */ /* 0x000fe20000000000 */
[----:B------:R-:W-:Y:S01]  /*4b50*/  IMAD.MOV R6, RZ, RZ, -R6 ;  /* 0x000000ffff067224 */ /* 0x000fe200078e0a06 */
[----:B------:R-:W-:Y:S01]  /*4b60*/  IADD3 R2, -R2, RZ, RZ ;  /* 0x000000ff02027210 */ /* 0x000fe20007ffe1ff */
[----:B------:R2:W-:Y:S01]  /*4b70*/  STL [R1+0x4ef8], R33 ;  /* 0x004ef82101007387 */ /* 0x0005e20000100800 */
[----:B------:R-:W-:Y:S01]  /*4b80*/  IABS R208, R39 ;  /* 0x0000002700d07213 */ /* 0x000fe20000000000 */
[----:B------:R-:W-:-:S02]  /*4b90*/  IMAD R194, R89, R6, R194 ;  /* 0x0000000659c27224 */ /* 0x000fc400078e02c2 */
[----:B------:R-:W-:Y:S01]  /*4ba0*/  IMAD.HI.U32 R6, R0, R198, RZ ;  /* 0x000000c600067227 */ /* 0x000fe200078e00ff */
[----:B-1----:R-:W-:-:S03]  /*4bb0*/  IADD3 R37, R237, 0xbb, RZ ;  /* 0x000000bbed257810 */ /* 0x002fc60007ffe0ff */
[----:B------:R-:W-:Y:S01]  /*4bc0*/  IMAD R196, R89, R2, R196 ;  /* 0x0000000259c47224 */ /* 0x000fe200078e02c4 */
[----:B--2---:R-:W-:Y:S01]  /*4bd0*/  IADD3 R33, R237, 0xb9, RZ ;  /* 0x000000b9ed217810 */ /* 0x004fe20007ffe0ff */
[----:B------:R-:W-:Y:S01]  /*4be0*/  IMAD.MOV R6, RZ, RZ, -R6 ;  /* 0x000000ffff067224 */ /* 0x000fe200078e0a06 */
[----:B------:R-:W-:Y:S01]  /*4bf0*/  IABS R210, R37 ;  /* 0x0000002500d27213 */ /* 0x000fe20000000000 */
[C---:B------:R-:W-:Y:S01]  /*4c00*/  IMAD.HI.U32 R2, R0.reuse, R200, RZ ;  /* 0x000000c800027227 */ /* 0x040fe200078e00ff */
[----:B------:R-:W-:Y:S01]  /*4c10*/  IABS R206, R33 ;  /* 0x0000002100ce7213 */ /* 0x000fe20000000000 */
[----:B------:R1:W-:Y:S02]  /*4c20*/  STL [R1+0x4efc], R33 ;  /* 0x004efc2101007387 */ /* 0x0003e40000100800 */
[----:B------:R-:W-:Y:S02]  /*4c30*/  IMAD R198, R89, R6, R198 ;  /* 0x0000000659c67224 */ /* 0x000fe400078e02c6 */
[----:B------:R-:W-:Y:S01]  /*4c40*/  IMAD.MOV R2, RZ, RZ, -R2 ;  /* 0x000000ffff027224 */ /* 0x000fe200078e0a02 */
[----:B------:R2:W-:Y:S01]  /*4c50*/  STL [R1+0x4f00], R39 ;  /* 0x004f002701007387 */ /* 0x0005e20000100800 */
[----:B------:R-:W-:-:S03]  /*4c60*/  IMAD.HI.U32 R6, R0, R204, RZ ;  /* 0x000000cc00067227 */ /* 0x000fc600078e00ff */
[----:B------:R3:W-:Y:S01]  /*4c70*/  STL [R1+0x4f04], R37 ;  /* 0x004f042501007387 */ /* 0x0007e20000100800 */
[----:B-1----:R-:W-:Y:S01]  /*4c80*/  IMAD.HI.U32 R33, R0, R202, RZ ;  /* 0x000000ca00217227 */ /* 0x002fe200078e00ff */
[----:B------:R-:W-:Y:S02]  /*4c90*/  IADD3 R6, -R6, RZ, RZ ;  /* 0x000000ff06067210 */ /* 0x000fe40007ffe1ff */
[----:B------:R-:W-:Y:S01]  /*4ca0*/  STL [R1+0x4f08], R66 ;  /* 0x004f084201007387 */ /* 0x000fe20000100800 */
[----:B------:R-:W-:Y:S01]  /*4cb0*/  IMAD.MOV R33, RZ, RZ, -R33 ;  /* 0x000000ffff217224 */ /* 0x000fe200078e0a21 */
[----:B--2---:R-:W-:Y:S01]  /*4cc0*/  IADD3 R39, R237, 0xbf, RZ ;  /* 0x000000bfed277810 */ /* 0x004fe20007ffe0ff */
[C---:B------:R-:W-:Y:S02]  /*4cd0*/  IMAD R200, R89.reuse, R2, R200 ;  /* 0x0000000259c87224 */ /* 0x040fe400078e02c8 */
[----:B------:R-:W-:Y:S01]  /*4ce0*/  IMAD R202, R89, R33, R202 ;  /* 0x0000002159ca7224 */ /* 0x000fe200078e02ca */
[C---:B------:R-:W-:Y:S01]  /*4cf0*/  IADD3 R33, R237.reuse, 0xbd, RZ ;  /* 0x000000bded217810 */ /* 0x040fe20007ffe0ff */
[----:B------:R-:W-:Y:S01]  /*4d00*/  IMAD.HI.U32 R2, R0, R206, RZ ;  /* 0x000000ce00027227 */ /* 0x000fe200078e00ff */
[----:B---3--:R-:W-:-:S02]  /*4d10*/  IADD3 R37, R237, 0xc0, RZ ;  /* 0x000000c0ed257810 */ /* 0x008fc40007ffe0ff */
[----:B------:R-:W-:Y:S01]  /*4d20*/  IABS R214, R33 ;  /* 0x0000002100d67213 */ /* 0x000fe20000000000 */
[----:B------:R-:W-:Y:S01]  /*4d30*/  IMAD.MOV R2, RZ, RZ, -R2 ;  /* 0x000000ffff027224 */ /* 0x000fe200078e0a02 */
[----:B------:R1:W-:Y:S01]  /*4d40*/  STL [R1+0x4f0c], R33 ;  /* 0x004f0c2101007387 */ /* 0x0003e20000100800 */
[----:B------:R-:W-:Y:S01]  /*4d50*/  IMAD R204, R89, R6, R204 ;  /* 0x0000000659cc7224 */ /* 0x000fe200078e02cc */
[----:B------:R-:W-:Y:S01]  /*4d60*/  IABS R218, R39 ;  /* 0x0000002700da7213 */ /* 0x000fe20000000000 */
[----:B------:R-:W-:Y:S01]  /*4d70*/  IMAD.HI.U32 R6, R0, R208, RZ ;  /* 0x000000d000067227 */ /* 0x000fe200078e00ff */
[----:B------:R-:W-:-:S03]  /*4d80*/  IABS R220, R37 ;  /* 0x0000002500dc7213 */ /* 0x000fc60000000000 */
[----:B------:R-:W-:Y:S02]  /*4d90*/  IMAD R206, R89, R2, R206 ;  /* 0x0000000259ce7224 */ /* 0x000fe400078e02ce */
[----:B------:R-:W-:Y:S01]  /*4da0*/  IMAD.HI.U32 R2, R0, R210, RZ ;  /* 0x000000d200027227 */ /* 0x000fe200078e00ff */
[----:B-1----:R-:W-:-:S03]  /*4db0*/  IADD3 R33, R237, 0xbe, RZ ;  /* 0x000000beed217810 */ /* 0x002fc60007ffe0ff */
[----:B------:R-:W-:Y:S01]  /*4dc0*/  IMAD.MOV R6, RZ, RZ, -R6 ;  /* 0x000000ffff067224 */ /* 0x000fe200078e0a06 */
[----:B------:R-:W-:Y:S01]  /*4dd0*/  IABS R216, R33 ;  /* 0x0000002100d87213 */ /* 0x000fe20000000000 */
[----:B------:R1:W-:Y:S01]  /*4de0*/  STL [R1+0x4f10], R33 ;  /* 0x004f102101007387 */ /* 0x0003e20000100800 */
[----:B------:R-:W-:Y:S02]  /*4df0*/  IMAD.MOV R2, RZ, RZ, -R2 ;  /* 0x000000ffff027224 */ /* 0x000fe400078e0a02 */
[----:B------:R-:W-:Y:S01]  /*4e00*/  IMAD R208, R89, R6, R208 ;  /* 0x0000000659d07224 */ /* 0x000fe200078e02d0 */
[----:B------:R2:W-:Y:S01]  /*4e10*/  STL [R1+0x4f14], R39 ;  /* 0x004f142701007387 */ /* 0x0005e20000100800 */
[----:B------:R-:W-:-:S03]  /*4e20*/  IMAD.HI.U32 R6, R0, R214, RZ ;  /* 0x000000d600067227 */ /* 0x000fc600078e00ff */
[----:B------:R3:W-:Y:S01]  /*4e30*/  STL [R1+0x4f18], R37 ;  /* 0x004f182501007387 */ /* 0x0007e20000100800 */
[----:B------:R-:W-:Y:S02]  /*4e40*/  IMAD R210, R89, R2, R210 ;  /* 0x0000000259d27224 */ /* 0x000fe400078e02d2 */
[C---:B-1----:R-:W-:Y:S01]  /*4e50*/  IMAD.HI.U32 R33, R0.reuse, R212, RZ ;  /* 0x000000d400217227 */ /* 0x042fe200078e00ff */
[----:B------:R-:W-:Y:S03]  /*4e60*/  STL [R1+0x4f1c], R68 ;  /* 0x004f1c4401007387 */ /* 0x000fe60000100800 */
[----:B------:R-:W-:Y:S01]  /*4e70*/  IMAD.HI.U32 R2, R0, R216, RZ ;  /* 0x000000d800027227 */ /* 0x000fe200078e00ff */
[----:B------:R-:W-:Y:S01]  /*4e80*/  IADD3 R33, -R33, RZ, RZ ;  /* 0x000000ff21217210 */ /* 0x000fe20007ffe1ff */
[----:B--2---:R-:W1:Y:S01]  /*4e90*/  S2R R39, SR_TID.X ;  /* 0x0000000000277919 */ /* 0x004e620000002100 */
[----:B---3--:R-:W-:Y:S01]  /*4ea0*/  IADD3 R37, R237, 0xc4, RZ ;  /* 0x000000c4ed257810 */ /* 0x008fe20007ffe0ff */
[----:B------:R-:W-:-:S02]  /*4eb0*/  IMAD.MOV R6, RZ, RZ, -R6 ;  /* 0x000000ffff067224 */ /* 0x000fc400078e0a06 */
        /* <DEDUP_REMOVED lines=11> */
[----:B--2---:R-:W-:Y:S02]  /*4f70*/  IADD3 R33, R237, 0xc3, RZ ;  /* 0x000000c3ed217810 */ /* 0x004fe40007ffe0ff */
[----:B------:R-:W-:Y:S01]  /*4f80*/  IADD3 R2, -R2, RZ, RZ ;  /* 0x000000ff02027210 */ /* 0x000fe20007ffe1ff */
[----:B------:R-:W-:Y:S01]  /*4f90*/  IMAD R218, R89, R6, R218 ;  /* 0x0000000659da7224 */ /* 0x000fe200078e02da */
[----:B------:R-:W-:Y:S01]  /*4fa0*/  IABS R226, R33 ;  /* 0x0000002100e27213 */ /* 0x000fe20000000000 */
[C---:B------:R-:W-:Y:S01]  /*4fb0*/  IMAD.HI.U32 R6, R0.reuse, R224, RZ ;  /* 0x000000e000067227 */ /* 0x040fe200078e00ff */
[----:B------:R-:W-:Y:S01]  /*4fc0*/  STL [R1+0x4f24], R33 ;  /* 0x004f242101007387 */ /* 0x000fe20000100800 */
[----:B-1----:R-:W-:Y:S02]  /*4fd0*/  LOP3.LUT R39, R39, 0x3f, RZ, 0xc0, !PT ;  /* 0x0000003f27277812 */ /* 0x002fe400078ec0ff */
[----:B------:R-:W-:Y:S01]  /*4fe0*/  IMAD R220, R89, R2, R220 ;  /* 0x0000000259dc7224 */ /* 0x000fe200078e02dc */
[----:B------:R1:W-:Y:S01]  /*4ff0*/  STL [R1+0x4f28], R37 ;  /* 0x004f282501007387 */ /* 0x0003e20000100800 */
[----:B------:R-:W-:Y:S01]  /*5000*/  IMAD.MOV R6, RZ, RZ, -R6 ;  /* 0x000000ffff067224 */ /* 0x000fe200078e0a06 */
[----:B------:R-:W-:Y:S01]  /*5010*/  LEA R239, R35, R39, 0x9 ;  /* 0x0000002723ef7211 */ /* 0x000fe200078e48ff */
[C---:B------:R-:W-:Y:S01]  /*5020*/  IMAD.HI.U32 R2, R0.reuse, R226, RZ ;  /* 0x000000e200027227 */ /* 0x040fe200078e00ff */
[----:B------:R2:W-:Y:S02]  /*5030*/  STL [R1+0x4f2c], R78 ;  /* 0x004f2c4e01007387 */ /* 0x0005e40000100800 */
[----:B------:R-:W-:Y:S01]  /*5040*/  IADD3 R87, R239, 0x40, RZ ;  /* 0x00000040ef577810 */ /* 0x000fe20007ffe0ff */
[----:B------:R-:W-:Y:S01]  /*5050*/  IMAD R224, R89, R6, R224 ;  /* 0x0000000659e07224 */ /* 0x000fe200078e02e0 */
[----:B------:R-:W-:Y:S01]  /*5060*/  STL [R1+0x4f30], R72 ;  /* 0x004f304801007387 */ /* 0x000fe20000100800 */
[----:B------:R-:W-:Y:S01]  /*5070*/  IMAD.MOV R6, RZ, RZ, -R2 ;  /* 0x000000ffff067224 */ /* 0x000fe200078e0a02 */
[----:B-1----:R-:W-:Y:S01]  /*5080*/  IADD3 R37, R237, 0xc7, RZ ;  /* 0x000000c7ed257810 */ /* 0x002fe20007ffe0ff */
[----:B------:R-:W-:Y:S01]  /*5090*/  IMAD.HI.U32 R2, R0, R227, RZ ;  /* 0x000000e300027227 */ /* 0x000fe200078e00ff */
[----:B------:R-:W-:-:S02]  /*50a0*/  IADD3 R39, R239, 0x80, RZ ;  /* 0x00000080ef277810 */ /* 0x000fc40007ffe0ff */
[----:B------:R-:W-:Y:S01]  /*50b0*/  IABS R231, R37 ;  /* 0x0000002500e77213 */ /* 0x000fe20000000000 */
[----:B------:R-:W-:Y:S01]  /*50c0*/  IMAD.HI.U32 R33, R0, R222, RZ ;  /* 0x000000de00217227 */ /* 0x000fe200078e00ff */
[----:B------:R-:W-:Y:S01]  /*50d0*/  IADD3 R2, -R2, RZ, RZ ;  /* 0x000000ff02027210 */ /* 0x000fe20007ffe1ff */
[----:B------:R1:W-:Y:S01]  /*50e0*/  STL [R1+0x4f3c], R37 ;  /* 0x004f3c2501007387 */ /* 0x0003e20000100800 */
[----:B--2---:R-:W-:Y:S01]  /*50f0*/  IADD3 R78, R237, 0xc8, RZ ;  /* 0x000000c8ed4e7810 */ /* 0x004fe20007ffe0ff */
[----:B------:R-:W-:Y:S01]  /*5100*/  IMAD.MOV R33, RZ, RZ, -R33 ;  /* 0x000000ffff217224 */ /* 0x000fe200078e0a21 */
[----:B------:R-:W-:Y:S01]  /*5110*/  IABS R95, R39 ;  /* 0x00000027005f7213 */ /* 0x000fe20000000000 */
[----:B------:R-:W-:Y:S01]  /*5120*/  IMAD R227, R89, R2, R227 ;  /* 0x0000000259e37224 */ /* 0x000fe200078e02e3 */
[----:B------:R-:W-:Y:S01]  /*5130*/  IABS R98, R87 ;  /* 0x0000005700627213 */ /* 0x000fe20000000000 */
[----:B------:R-:W-:Y:S01]  /*5140*/  IMAD.HI.U32 R2, R0, R231, RZ ;  /* 0x000000e700027227 */ /* 0x000fe200078e00ff */
[----:B------:R-:W-:Y:S01]  /*5150*/  STL [R1+0x4f40], R78 ;  /* 0x004f404e01007387 */ /* 0x000fe20000100800 */
[----:B------:R-:W-:-:S02]  /*5160*/  IADD3 R91, R239, 0x140, RZ ;  /* 0x00000140ef5b7810 */ /* 0x000fc40007ffe0ff */
[C---:B-1----:R-:W-:Y:S01]  /*5170*/  IMAD.HI.U32 R37, R0.reuse, R228, RZ ;  /* 0x000000e400257227 */ /* 0x042fe200078e00ff */
[----:B------:R-:W-:Y:S01]  /*5180*/  STL [R1+0x33c8], R239 ;  /* 0x0033c8ef01007387 */ /* 0x000fe20000100800 */
[----:B------:R-:W-:Y:S02]  /*5190*/  IABS R251, R91 ;  /* 0x0000005b00fb7213 */ /* 0x000fe40000000000 */
[C---:B------:R-:W-:Y:S01]  /*51a0*/  IMAD R222, R89.reuse, R33, R222 ;  /* 0x0000002159de7224 */ /* 0x040fe200078e02de */
[----:B------:R-:W-:Y:S01]  /*51b0*/  IABS R33, R78 ;  /* 0x0000004e00217213 */ /* 0x000fe20000000000 */
[----:B------:R-:W-:Y:S01]  /*51c0*/  IMAD R226, R89, R6, R226 ;  /* 0x0000000659e27224 */ /* 0x000fe200078e02e2 */
[----:B------:R1:W-:Y:S01]  /*51d0*/  STL [R1+0x33cc], R87 ;  /* 0x0033cc5701007387 */ /* 0x0003e20000100800 */
[----:B------:R-:W-:-:S03]  /*51e0*/  IMAD.HI.U32 R6, R0, R229, RZ ;  /* 0x000000e500067227 */ /* 0x000fc600078e00ff */
[----:B------:R2:W-:Y:S01]  /*51f0*/  STL [R1+0x33d0], R39 ;  /* 0x0033d02701007387 */ /* 0x0005e20000100800 */
[----:B------:R-:W-:Y:S02]  /*5200*/  IMAD.MOV R37, RZ, RZ, -R37 ;  /* 0x000000ffff257224 */ /* 0x000fe400078e0a25 */
[----:B------:R-:W-:Y:S02]  /*5210*/  IMAD.MOV R2, RZ, RZ, -R2 ;  /* 0x000000ffff027224 */ /* 0x000fe400078e0a02 */
[----:B------:R-:W-:Y:S01]  /*5220*/  IMAD.MOV R6, RZ, RZ, -R6 ;  /* 0x000000ffff067224 */ /* 0x000fe200078e0a06 */
[----:B-1----:R-:W-:Y:S01]  /*5230*/  IADD3 R87, R239, 0x100, RZ ;  /* 0x00000100ef577810 */ /* 0x002fe20007ffe0ff */
[----:B------:R-:W-:Y:S01]  /*5240*/  IMAD R228, R89, R37, R228 ;  /* 0x0000002559e47224 */ /* 0x000fe200078e02e4 */
[----:B------:R-:W-:Y:S01]  /*5250*/  IADD3 R37, R239, 0xc0, RZ ;  /* 0x000000c0ef257810 */ /* 0x000fe20007ffe0ff */
[C---:B------:R-:W-:Y:S01]  /*5260*/  IMAD R231, R89.reuse, R2, R231 ;  /* 0x0000000259e77224 */ /* 0x040fe200078e02e7 */
[----:B------:R-:W-:Y:S01]  /*5270*/  IABS R2, R239 ;  /* 0x000000ef00027213 */ /* 0x000fe20000000000 */
[----:B------:R-:W-:Y:S01]  /*5280*/  IMAD.HI.U32 R233, R0, R33, RZ ;  /* 0x0000002100e97227 */ /* 0x000fe200078e00ff */
[----:B------:R-:W-:Y:S01]  /*5290*/  IABS R252, R87 ;  /* 0x0000005700fc7213 */ /* 0x000fe20000000000 */
[----:B------:R-:W-:Y:S02]  /*52a0*/  STL [R1+0x33d4], R37 ;  /* 0x0033d42501007387 */ /* 0x000fe40000100800 */
[----:B------:R-:W-:Y:S01]  /*52b0*/  IMAD R229, R89, R6, R229 ;  /* 0x0000000659e57224 */ /* 0x000fe200078e02e5 */
[----:B------:R-:W-:Y:S01]  /*52c0*/  IABS R6, R37 ;  /* 0x0000002500067213 */ /* 0x000fe20000000000 */
[----:B------:R-:W-:Y:S01]  /*52d0*/  IMAD.MOV R233, RZ, RZ, -R233 ;  /* 0x000000ffffe97224 */ /* 0x000fe200078e0ae9 */
[----:B------:R1:W-:Y:S01]  /*52e0*/  STL [R1+0x33d8], R87 ;  /* 0x0033d85701007387 */ /* 0x0003e20000100800 */
[----:B--2---:R-:W-:-:S03]  /*52f0*/  IMAD.HI.U32 R39, R31, R2, RZ ;  /* 0x000000021f277227 */ /* 0x004fc600078e00ff */
[----:B------:R2:W-:Y:S01]  /*5300*/  STL [R1+0x33e0], R91 ;  /* 0x0033e05b01007387 */ /* 0x0005e20000100800 */
[----:B------:R-:W-:Y:S02]  /*5310*/  IMAD R233, R89, R233, R33 ;  /* 0x000000e959e97224 */ /* 0x000fe400078e0221 */
[----:B------:R-:W-:Y:S01]  /*5320*/  IMAD.HI.U32 R35, R31, R95, RZ ;  /* 0x0000005f1f237227 */ /* 0x000fe200078e00ff */
[----:B-1----:R-:W-:-:S03]  /*5330*/  IADD3 R87, R239, 0x180, RZ ;  /* 0x00000180ef577810 */ /* 0x002fc60007ffe0ff */
[----:B------:R-:W-:Y:S01]  /*5340*/  IMAD.HI.U32 R33, R31, R6, RZ ;  /* 0x000000061f217227 */ /* 0x000fe200078e00ff */
[----:B------:R-:W-:Y:S02]  /*5350*/  IADD3 R35, -R35, RZ, RZ ;  /* 0x000000ff23237210 */ /* 0x000fe40007ffe1ff */
[----:B--2---:R-:W-:Y:S01]  /*5360*/  IABS R91, R87 ;  /* 0x00000057005b7213 */ /* 0x004fe20000000000 */
[----:B------:R-:W-:Y:S01]  /*5370*/  IMAD.MOV R39, RZ, RZ, -R39 ;  /* 0x000000ffff277224 */ /* 0x000fe200078e0a27 */
[----:B------:R1:W-:Y:S01]  /*5380*/  STL [R1+0x33e8], R87 ;  /* 0x0033e85701007387 */ /* 0x0003e20000100800 */
[----:B------:R-:W-:Y:S02]  /*5390*/  IMAD.MOV R33, RZ, RZ, -R33 ;  /* 0x000000ffff217224 */ /* 0x000fe400078e0a21 */
[----:B------:R-:W-:Y:S01]  /*53a0*/  IMAD.HI.U32 R37, R31, R98, RZ ;  /* 0x000000621f257227 */ /* 0x000fe200078e00ff */
[----:B------:R2:W-:Y:S03]  /*53b0*/  STL [R1+0x4f38], R235 ;  /* 0x004f38eb01007387 */ /* 0x0005e60000100800 */
[----:B------:R-:W-:-:S02]  /*53c0*/  IMAD R2, R4, R39, R2 ;  /* 0x0000002704027224 */ /* 0x000fc400078e0202 */
[C---:B------:R-:W-:Y:S02]  /*53d0*/  IMAD R6, R4.reuse, R33, R6 ;  /* 0x0000002104067224 */ /* 0x040fe400078e0206 */
[----:B------:R-:W-:Y:S01]  /*53e0*/  IMAD.MOV R37, RZ, RZ, -R37 ;  /* 0x000000ffff257224 */ /* 0x000fe200078e0a25 */
[C---:B------:R-:W-:Y:S01]  /*53f0*/  ISETP.GT.U32.AND P3, PT, R4.reuse, R2, PT ;  /* 0x000000020400720c */ /* 0x040fe20003f64070 */
[C---:B------:R-:W-:Y:S01]  /*5400*/  IMAD R95, R4.reuse, R35, R95 ;  /* 0x00000023045f7224 */ /* 0x040fe200078e025f */
[----:B------:R-:W-:Y:S01]  /*5410*/  IADD3 R35, R239, 0x1c0, RZ ;  /* 0x000001c0ef237810 */ /* 0x000fe20007ffe0ff */
[----:B------:R-:W-:Y:S01]  /*5420*/  IMAD.HI.U32 R33, R31, R252, RZ ;  /* 0x000000fc1f217227 */ /* 0x000fe200078e00ff */
[C---:B------:R-:W-:Y:S02]  /*5430*/  ISETP.GT.U32.AND P0, PT, R4.reuse, R6, PT ;  /* 0x000000060400720c */ /* 0x040fe40003f04070 */
[C---:B------:R-:W-:Y:S01]  /*5440*/  ISETP.GT.U32.AND P5, PT, R4.reuse, R95, PT ;  /* 0x0000005f0400720c */ /* 0x040fe20003fa4070 */
[----:B------:R-:W-:Y:S01]  /*5450*/  IMAD R98, R4, R37, R98 ;  /* 0x0000002504627224 */ /* 0x000fe200078e0262 */
[----:B-1----:R-:W-:Y:S01]  /*5460*/  IABS R87, R35 ;  /* 0x0000002300577213 */ /* 0x002fe20000000000 */
[----:B------:R-:W-:Y:S01]  /*5470*/  IMAD.MOV R33, RZ, RZ, -R33 ;  /* 0x000000ffff217224 */ /* 0x000fe200078e0a21 */
[----:B------:R1:W-:Y:S01]  /*5480*/  STL [R1+0x33e4], R35 ;  /* 0x0033e42301007387 */ /* 0x0003e20000100800 */
[----:B------:R-:W-:-:S02]  /*5490*/  IADD3 R37, R237, 0xca, RZ ;  /* 0x000000caed257810 */ /* 0x000fc40007ffe0ff */
[C---:B------:R-:W-:Y:S01]  /*54a0*/  IMAD R252, R4.reuse, R33, R252 ;  /* 0x0000002104fc7224 */ /* 0x040fe200078e02fc */
[C---:B------:R-:W-:Y:S01]  /*54b0*/  ISETP.GT.U32.AND P4, PT, R4.reuse, R98, PT ;  /* 0x000000620400720c */ /* 0x040fe20003f84070 */
[C---:B------:R-:W-:Y:S01]  /*54c0*/  IMAD.HI.U32 R33, R31.reuse, R91, RZ ;  /* 0x0000005b1f217227 */ /* 0x040fe200078e00ff */
[----:B------:R-:W-:Y:S01]  /*54d0*/  STL [R1+0x4f34], R37 ;  /* 0x004f342501007387 */ /* 0x000fe20000100800 */
[----:B--2---:R-:W-:Y:S02]  /*54e0*/  IABS R235, R235 ;  /* 0x000000eb00eb7213 */ /* 0x004fe40000000000 */
[----:B------:R-:W-:Y:S01]  /*54f0*/  ISETP.GT.U32.AND P2, PT, R4, R252, PT ;  /* 0x000000fc0400720c */ /* 0x000fe20003f44070 */
[----:B-1----:R-:W-:Y:S01]  /*5500*/  IMAD.HI.U32 R35, R31, R251, RZ ;  /* 0x000000fb1f237227 */ /* 0x002fe200078e00ff */
[----:B------:R-:W-:Y:S02]  /*5510*/  IADD3 R33, -R33, RZ, RZ ;  /* 0x000000ff21217210 */ /* 0x000fe40007ffe1ff */
[----:B------:R-:W-:Y:S01]  /*5520*/  @!P5 IADD3 R95, R95, -R4, RZ ;  /* 0x800000045f5fd210 */ /* 0x000fe20007ffe0ff */
[----:B------:R-:W-:-:S04]  /*5530*/  IMAD.HI.U32 R31, R31, R87, RZ ;  /* 0x000000571f1f7227 */ /* 0x000fc800078e00ff */
[--C-:B------:R-:W-:Y:S02]  /*5540*/  @!P3 IMAD.IADD R2, R2, 0x1, -R4.reuse ;  /* 0x000000010202b824 */ /* 0x100fe400078e0a04 */
[----:B------:R-:W-:Y:S02]  /*5550*/  IMAD.MOV R35, RZ, RZ, -R35 ;  /* 0x000000ffff237224 */ /* 0x000fe400078e0a23 */
[----:B------:R-:W-:Y:S01]  /*5560*/  IMAD.MOV R31, RZ, RZ, -R31 ;  /* 0x000000ffff1f7224 */ /* 0x000fe200078e0a1f */
[C---:B------:R-:W-:Y:S01]  /*5570*/  ISETP.GT.U32.AND P5, PT, R4.reuse, R2, PT ;  /* 0x000000020400720c */ /* 0x040fe20003fa4070 */
[C---:B------:R-:W-:Y:S02]  /*5580*/  IMAD R251, R4.reuse, R35, R251 ;  /* 0x0000002304fb7224 */ /* 0x040fe400078e02fb */
[C---:B------:R-:W-:Y:S01]  /*5590*/  IMAD R91, R4.reuse, R33, R91 ;  /* 0x00000021045b7224 */ /* 0x040fe200078e025b */
[----:B------:R-:W-:Y:S01]  /*55a0*/  IADD3 R33, R237, 0xcb, RZ ;  /* 0x000000cbed217810 */ /* 0x000fe20007ffe0ff */
[C---:B------:R-:W-:Y:S01]  /*55b0*/  IMAD R87, R4.reuse, R31, R87 ;  /* 0x0000001f04577224 */ /* 0x040fe200078e0257 */
[----:B------:R-:W-:Y:S01]  /*55c0*/  ISETP.GT.U32.AND P3, PT, R4, R251, PT ;  /* 0x000000fb0400720c */ /* 0x000fe20003f64070 */
[--C-:B------:R-:W-:Y:S01]  /*55d0*/  @!P4 IMAD.IADD R98, R98, 0x1, -R4.reuse ;  /* 0x000000016262c824 */ /* 0x100fe200078e0a04 */
[----:B------:R-:W-:Y:S01]  /*55e0*/  ISETP.GT.U32.AND P6, PT, R4, R91, PT ;  /* 0x0000005b0400720c */ /* 0x000fe20003fc4070 */
[--C-:B------:R-:W-:Y:S01]  /*55f0*/  @!P0 IMAD.IADD R6, R6, 0x1, -R4.reuse ;  /* 0x0000000106068824 */ /* 0x100fe200078e0a04 */
[----:B------:R-:W-:Y:S01]  /*5600*/  ISETP.GT.U32.AND P4, PT, R4, R87, PT ;  /* 0x000000570400720c */ /* 0x000fe20003f84070 */
[--C-:B------:R-:W-:Y:S01]  /*5610*/  @!P2 IMAD.IADD R252, R252, 0x1, -R4.reuse ;  /* 0x00000001fcfca824 */ /* 0x100fe200078e0a04 */
[----:B------:R-:W-:Y:S01]  /*5620*/  ISETP.GT.U32.AND P0, PT, R4, R98, PT ;  /* 0x000000620400720c */ /* 0x000fe20003f04070 */
[----:B------:R-:W-:Y:S01]  /*5630*/  @!P5 IMAD.IADD R2, R2, 0x1, -R4 ;  /* 0x000000010202d824 */ /* 0x000fe200078e0a04 */
[C---:B------:R-:W-:Y:S01]  /*5640*/  ISETP.GT.U32.AND P2, PT, R4.reuse, R95, PT ;  /* 0x0000005f0400720c */ /* 0x040fe20003f44070 */
[----:B------:R-:W-:Y:S01]  /*5650*/  STL [R1+0x4f44], R33 ;  /* 0x004f442101007387 */ /* 0x000fe20000100800 */
[----:B------:R-:W-:Y:S01]  /*5660*/  ISETP.GT.U32.AND P5, PT, R4, R252, PT ;  /* 0x000000fc0400720c */ /* 0x000fe20003fa4070 */
[----:B------:R-:W-:-:S02]  /*5670*/  IMAD.HI.U32 R31, R0, R235, RZ ;  /* 0x000000eb001f7227 */ /* 0x000fc400078e00ff */
[----:B------:R-:W-:Y:S01]  /*5680*/  @!P3 IADD3 R251, R251, -R4, RZ ;  /* 0x80000004fbfbb210 */ /* 0x000fe20007ffe0ff */
[----:B------:R1:W-:Y:S01]  /*5690*/  STL [R1+0x5190], R2 ;  /* 0x0051900201007387 */ /* 0x0003e20000100800 */
[--C-:B------:R-:W-:Y:S01]  /*56a0*/  @!P6 IMAD.IADD R91, R91, 0x1, -R4.reuse ;  /* 0x000000015b5be824 */ /* 0x100fe200078e0a04 */
[----:B------:R-:W-:Y:S01]  /*56b0*/  ISETP.GT.U32.AND P6, PT, R4, R6, PT ;  /* 0x000000060400720c */ /* 0x000fe20003fc4070 */
[--C-:B------:R-:W-:Y:S01]  /*56c0*/  @!P4 IMAD.IADD R87, R87, 0x1, -R4.reuse ;  /* 0x000000015757c824 */ /* 0x100fe200078e0a04 */
[----:B------:R-:W-:Y:S01]  /*56d0*/  IABS R239, R33 ;  /* 0x0000002100ef7213 */ /* 0x000fe20000000000 */
[----:B------:R-:W-:Y:S01]  /*56e0*/  IMAD.MOV R31, RZ, RZ, -R31 ;  /* 0x000000ffff1f7224 */ /* 0x000fe200078e0a1f */
[----:B------:R-:W-:Y:S01]  /*56f0*/  @!P0 IADD3 R98, R98, -R4, RZ ;  /* 0x8000000462628210 */ /* 0x000fe20007ffe0ff */
[----:B------:R-:W-:Y:S01]  /*5700*/  @!P2 IMAD.IADD R95, R95, 0x1, -R4 ;  /* 0x000000015f5fa824 */ /* 0x000fe200078e0a04 */
[----:B------:R-:W-:Y:S01]  /*5710*/  IABS R237, R37 ;  /* 0x0000002500ed7213 */ /* 0x000fe20000000000 */
[----:B-1----:R-:W2:Y:S01]  /*5720*/  LDL R2, [R1+0x33dc] ;  /* 0x0033dc0001027983 */ /* 0x002ea20000100800 */
[----:B------:R-:W-:-:S02]  /*5730*/  ISETP.GT.U32.AND P0, PT, R4, R251, PT ;  /* 0x000000fb0400720c */ /* 0x000fc40003f04070 */
[C---:B------:R-:W-:Y:S02]  /*5740*/  ISETP.GT.U32.AND P2, PT, R4.reuse, R91, PT ;  /* 0x0000005b0400720c */ /* 0x040fe40003f44070 */
[----:B------:R-:W-:Y:S01]  /*5750*/  ISETP.GT.U32.AND P4, PT, R4, R87, PT ;  /* 0x000000570400720c */ /* 0x000fe20003f84070 */
[----:B------:R-:W-:Y:S01]  /*5760*/  @!P6 IMAD.IADD R6, R6, 0x1, -R4 ;  /* 0x000000010606e824 */ /* 0x000fe200078e0a04 */
[----:B------:R-:W-:Y:S01]  /*5770*/  @!P5 IADD3 R252, R252, -R4, RZ ;  /* 0x80000004fcfcd210 */ /* 0x000fe20007ffe0ff */
[----:B------:R-:W-:Y:S01]  /*5780*/  STL [R1+0x5194], R98 ;  /* 0x0051946201007387 */ /* 0x000fe20000100800 */
[----:B------:R-:W-:-:S03]  /*5790*/  ISETP.GT.U32.AND P3, PT, R89, R29, PT ;  /* 0x0000001d5900720c */ /* 0x000fc60003f64070 */
[----:B------:R-:W-:Y:S02]  /*57a0*/  STL [R1+0x5198], R95 ;  /* 0x0051985f01007387 */ /* 0x000fe40000100800 */
[--C-:B------:R-:W-:Y:S02]  /*57b0*/  @!P0 IMAD.IADD R251, R251, 0x1, -R4.reuse ;  /* 0x00000001fbfb8824 */ /* 0x100fe400078e0a04 */
[--C-:B------:R-:W-:Y:S01]  /*57c0*/  @!P2 IMAD.IADD R91, R91, 0x1, -R4.reuse ;  /* 0x000000015b5ba824 */ /* 0x100fe200078e0a04 */
[----:B------:R-:W3:Y:S01]  /*57d0*/  LDL R33, [R1+0x4c0c] ;  /* 0x004c0c0001217983 */ /* 0x000ee20000100800 */
[----:B------:R-:W-:-:S03]  /*57e0*/  @!P4 IMAD.IADD R87, R87, 0x1, -R4 ;  /* 0x000000015757c824 */ /* 0x000fc600078e0a04 */
[----:B------:R1:W-:Y:S04]  /*57f0*/  STL [R1+0x519c], R6 ;  /* 0x00519c0601007387 */ /* 0x0003e80000100800 */
[----:B------:R-:W-:Y:S04]  /*5800*/  STL [R1+0x51a0], R252 ;  /* 0x0051a0fc01007387 */ /* 0x000fe80000100800 */
[----:B------:R-:W-:Y:S04]  /*5810*/  STL [R1+0x51a4], R251 ;  /* 0x0051a4fb01007387 */ /* 0x000fe80000100800 */
[----:B------:R-:W-:Y:S04]  /*5820*/  STL [R1+0x5158], R91 ;  /* 0x0051585b01007387 */ /* 0x000fe80000100800 */
[----:B------:R-:W-:Y:S04]  /*5830*/  STL [R1+0x518c], R87 ;  /* 0x00518c5701007387 */ /* 0x000fe80000100800 */
[----:B------:R-:W4:Y:S04]  /*5840*/  LDL R37, [R1+0x4c24] ;  /* 0x004c240001257983 */ /* 0x000f280000100800 */
[----:B------:R-:W3:Y:S04]  /*5850*/  LDL R39, [R1+0x4c28] ;  /* 0x004c280001277983 */ /* 0x000ee80000100800 */
[----:B------:R-:W3:Y:S01]  /*5860*/  LDL R35, [R1+0x4c20] ;  /* 0x004c200001237983 */ /* 0x000ee20000100800 */
[----:B------:R-:W-:-:S02]  /*5870*/  ISETP.GT.U32.AND P5, PT, R89, R27, PT ;  /* 0x0000001b5900720c */ /* 0x000fc40003fa4070 */
[----:B------:R-:W-:Y:S01]  /*5880*/  ISETP.GT.U32.AND P4, PT, R89, R25, PT ;  /* 0x000000195900720c */ /* 0x000fe20003f84070 */
[----:B------:R-:W-:Y:S01]  /*5890*/  @!P3 IMAD.IADD R29, R29, 0x1, -R89 ;  /* 0x000000011d1db824 */ /* 0x000fe200078e0a59 */
[C---:B------:R-:W-:Y:S02]  /*58a0*/  ISETP.GT.U32.AND P0, PT, R89.reuse, R23, PT ;  /* 0x000000175900720c */ /* 0x040fe40003f04070 */
[C---:B------:R-:W-:Y:S02]  /*58b0*/  ISETP.GT.U32.AND P2, PT, R89.reuse, R21, PT ;  /* 0x000000155900720c */ /* 0x040fe40003f44070 */
[C---:B------:R-:W-:Y:S02]  /*58c0*/  ISETP.GT.U32.AND P6, PT, R89.reuse, R100, PT ;  /* 0x000000645900720c */ /* 0x040fe40003fc4070 */
[----:B------:R-:W-:-:S03]  /*58d0*/  ISETP.GT.U32.AND P3, PT, R89, R29, PT ;  /* 0x0000001d5900720c */ /* 0x000fc60003f64070 */
[--C-:B------:R-:W-:Y:S02]  /*58e0*/  @!P5 IMAD.IADD R27, R27, 0x1, -R89.reuse ;  /* 0x000000011b1bd824 */ /* 0x100fe400078e0a59 */
[----:B------:R-:W-:Y:S02]  /*58f0*/  @!P4 IADD3 R25, R25, -R89, RZ ;  /* 0x800000591919c210 */ /* 0x000fe40007ffe0ff */
[--C-:B------:R-:W-:Y:S01]  /*5900*/  @!P0 IMAD.IADD R23, R23, 0x1, -R89.reuse ;  /* 0x0000000117178824 */ /* 0x100fe200078e0a59 */
[----:B------:R-:W-:Y:S01]  /*5910*/  ISETP.GT.U32.AND P0, PT, R89, R27, PT ;  /* 0x0000001b5900720c */ /* 0x000fe20003f04070 */
[--C-:B------:R-:W-:Y:S01]  /*5920*/  @!P2 IMAD.IADD R21, R21, 0x1, -R89.reuse ;  /* 0x000000011515a824 */ /* 0x100fe200078e0a59 */
[----:B------:R-:W-:Y:S02]  /*5930*/  ISETP.GT.U32.AND P2, PT, R89, R25, PT ;  /* 0x000000195900720c */ /* 0x000fe40003f44070 */
[----:B------:R-:W-:Y:S01]  /*5940*/  @!P6 IADD3 R100, R100, -R89, RZ ;  /* 0x800000596464e210 */ /* 0x000fe20007ffe0ff */
[----:B------:R-:W-:-:S03]  /*5950*/  @!P3 IMAD.IADD R29, R29, 0x1, -R89 ;  /* 0x000000011d1db824 */ /* 0x000fc600078e0a59 */
[----:B------:R-:W-:Y:S02]  /*5960*/  ISETP.GT.U32.AND P3, PT, R89, R100, PT ;  /* 0x000000645900720c */ /* 0x000fe40003f64070 */
[----:B------:R-:W-:Y:S01]  /*5970*/  ISETP.GE.AND P4, PT, R241, RZ, PT ;  /* 0x000000fff100720c */ /* 0x000fe20003f86270 */
[----:B-1----:R-:W-:Y:S02]  /*5980*/  IMAD.MOV.U32 R6, RZ, RZ, R29 ;  /* 0x000000ffff067224 */ /* 0x002fe400078e001d */
[--C-:B------:R-:W-:Y:S01]  /*5990*/  @!P0 IMAD.IADD R27, R27, 0x1, -R89.reuse ;  /* 0x000000011b1b8824 */ /* 0x100fe200078e0a59 */
[----:B------:R-:W-:Y:S01]  /*59a0*/  ISETP.GT.U32.AND P0, PT, R89, R15, PT ;  /* 0x0000000f5900720c */ /* 0x000fe20003f04070 */
[----:B------:R-:W-:Y:S01]  /*59b0*/  @!P2 IMAD.IADD R25, R25, 0x1, -R89 ;  /* 0x000000011919a824 */ /* 0x000fe200078e0a59 */
[----:B------:R-:W-:-:S05]  /*59c0*/  ISETP.GT.U32.AND P2, PT, R89, R13, PT ;  /* 0x0000000d5900720c */ /* 0x000fca0003f44070 */
[----:B------:R-:W-:-:S05]  /*59d0*/  @!P3 IMAD.IADD R100, R100, 0x1, -R89 ;  /* 0x000000016464b824 */ /* 0x000fca00078e0a59 */
[----:B------:R-:W-:Y:S01]  /*59e0*/  @!P4 IADD3 R100, -R100, RZ, RZ ;  /* 0x000000ff6464c210 */ /* 0x000fe20007ffe1ff */
[----:B------:R-:W-:Y:S02]  /*59f0*/  @!P0 IMAD.IADD R15, R15, 0x1, -R89 ;  /* 0x000000010f0f8824 */ /* 0x000fe400078e0a59 */
[----:B------:R-:W-:Y:S02]  /*5a00*/  @!P2 IADD3 R13, R13, -R89, RZ ;  /* 0x800000590d0da210 */ /* 0x000fe40007ffe0ff */
[----:B------:R-:W-:-:S13]  /*5a10*/  ISETP.GT.U32.AND P4, PT, R89, R17, PT ;  /* 0x000000115900720c */ /* 0x000fda0003f84070 */
[----:B------:R-:W-:Y:S01]  /*5a20*/  @!P4 IMAD.IADD R17, R17, 0x1, -R89 ;  /* 0x000000011111c824 */ /* 0x000fe200078e0a59 */
[----:B--2---:R-:W-:-:S13]  /*5a30*/  ISETP.GE.AND P5, PT, R2, RZ, PT ;  /* 0x000000ff0200720c */ /* 0x004fda0003fa6270 */
[----:B------:R-:W-:-:S05]  /*5a40*/  @!P5 IMAD.MOV R6, RZ, RZ, -R6 ;  /* 0x000000ffff06d224 */ /* 0x000fca00078e0a06 */
[----:B------:R1:W-:Y:S04]  /*5a50*/  STL [R1+0x38], R6 ;  /* 0x0000380601007387 */ /* 0x0003e80000100800 */
[----:B------:R-:W-:Y:S01]  /*5a60*/  STL [R1+0x5184], R100 ;  /* 0x0051846401007387 */ /* 0x000fe20000100800 */
[----:B-1----:R-:W-:-:S05]  /*5a70*/  IADD3 R6, R2, 0xcc, RZ ;  /* 0x000000cc02067810 */ /* 0x002fca0007ffe0ff */
[----:B------:R1:W-:Y:S01]  /*5a80*/  STL [R1+0x4f4c], R6 ;  /* 0x004f4c0601007387 */ /* 0x0003e20000100800 */
[----:B----4-:R-:W-:-:S03]  /*5a90*/  ISETP.GE.AND P0, PT, R37, RZ, PT ;  /* 0x000000ff2500720c */ /* 0x010fc60003f06270 */
[----:B------:R-:W2:Y:S01]  /*5aa0*/  LDL R37, [R1+0x4c38] ;  /* 0x004c380001257983 */ /* 0x000ea20000100800 */
[----:B---3--:R-:W-:-:S03]  /*5ab0*/  ISETP.GE.AND P2, PT, R39, RZ, PT ;  /* 0x000000ff2700720c */ /* 0x008fc60003f46270 */
[----:B------:R-:W3:Y:S01]  /*5ac0*/  LDL R39, [R1+0x4c3c] ;  /* 0x004c3c0001277983 */ /* 0x000ee20000100800 */
[----:B------:R-:W-:-:S03]  /*5ad0*/  ISETP.GE.AND P4, PT, R35, RZ, PT ;  /* 0x000000ff2300720c */ /* 0x000fc60003f86270 */
[----:B------:R-:W4:Y:S01]  /*5ae0*/  LDL R35, [R1+0x4c34] ;  /* 0x004c340001237983 */ /* 0x000f220000100800 */
[C---:B------:R-:W-:Y:S02]  /*5af0*/  ISETP.GT.U32.AND P5, PT, R89.reuse, R21, PT ;  /* 0x000000155900720c */ /* 0x040fe40003fa4070 */
[C---:B------:R-:W-:Y:S02]  /*5b00*/  ISETP.GT.U32.AND P3, PT, R89.reuse, R23, PT ;  /* 0x000000175900720c */ /* 0x040fe40003f64070 */
[----:B------:R-:W-:-:S09]  /*5b10*/  ISETP.GT.U32.AND P6, PT, R89, R19, PT ;  /* 0x000000135900720c */ /* 0x000fd20003fc4070 */
[----:B------:R-:W-:Y:S02]  /*5b20*/  @!P5 IADD3 R21, R21, -R89, RZ ;  /* 0x800000591515d210 */ /* 0x000fe40007ffe0ff */
[----:B------:R-:W-:Y:S02]  /*5b30*/  ISETP.GE.AND P5, PT, R33, RZ, PT ;  /* 0x000000ff2100720c */ /* 0x000fe40003fa6270 */
[----:B------:R-:W4:Y:S01]  /*5b40*/  LDL R33, [R1+0x4c30] ;  /* 0x004c300001217983 */ /* 0x000f220000100800 */
[----:B------:R-:W-:Y:S01]  /*5b50*/  IABS R241, R6 ;  /* 0x0000000600f17213 */ /* 0x000fe20000000000 */
[----:B------:R-:W-:Y:S01]  /*5b60*/  @!P3 IMAD.IADD R23, R23, 0x1, -R89 ;  /* 0x000000011717b824 */ /* 0x000fe200078e0a59 */
[C---:B------:R-:W-:Y:S01]  /*5b70*/  ISETP.GT.U32.AND P3, PT, R89.reuse, R11, PT ;  /* 0x0000000b5900720c */ /* 0x040fe20003f64070 */
[----:B-1----:R-:W-:Y:S02]  /*5b80*/  IMAD.MOV.U32 R6, RZ, RZ, R27 ;  /* 0x000000ffff067224 */ /* 0x002fe400078e001b */
[----:B------:R-:W-:Y:S01]  /*5b90*/  @!P4 IMAD.MOV R25, RZ, RZ, -R25 ;  /* 0x000000ffff19c224 */ /* 0x000fe200078e0a19 */
[----:B------:R-:W-:-:S04]  /*5ba0*/  ISETP.GT.U32.AND P4, PT, R89, R15, PT ;  /* 0x0000000f5900720c */ /* 0x000fc80003f84070 */
[----:B------:R-:W-:Y:S01]  /*5bb0*/  @!P5 IMAD.MOV R6, RZ, RZ, -R6 ;  /* 0x000000ffff06d224 */ /* 0x000fe200078e0a06 */
[----:B------:R-:W-:Y:S02]  /*5bc0*/  ISETP.GT.U32.AND P5, PT, R89, R17, PT ;  /* 0x000000115900720c */ /* 0x000fe40003fa4070 */
[----:B------:R-:W-:-:S04]  /*5bd0*/  @!P6 IADD3 R19, R19, -R89, RZ ;  /* 0x800000591313e210 */ /* 0x000fc80007ffe0ff */
[----:B------:R-:W-:Y:S01]  /*5be0*/  ISETP.GT.U32.AND P6, PT, R89, R19, PT ;  /* 0x000000135900720c */ /* 0x000fe20003fc4070 */
[--C-:B------:R-:W-:Y:S01]  /*5bf0*/  @!P3 IMAD.IADD R11, R11, 0x1, -R89.reuse ;  /* 0x000000010b0bb824 */ /* 0x100fe200078e0a59 */
[----:B------:R-:W-:Y:S01]  /*5c00*/  ISETP.GE.AND P3, PT, R243, RZ, PT ;  /* 0x000000fff300720c */ /* 0x000fe20003f66270 */
[----:B------:R1:W-:Y:S01]  /*5c10*/  STL [R1+0x34], R6 ;  /* 0x0000340601007387 */ /* 0x0003e20000100800 */
[----:B------:R-:W-:Y:S02]  /*5c20*/  @!P4 IADD3 R15, R15, -R89, RZ ;  /* 0x800000590f0fc210 */ /* 0x000fe40007ffe0ff */
[----:B------:R-:W-:Y:S01]  /*5c30*/  ISETP.GT.U32.AND P4, PT, R89, R71, PT ;  /* 0x000000475900720c */ /* 0x000fe20003f84070 */
[----:B------:R-:W-:Y:S01]  /*5c40*/  @!P5 IMAD.IADD R17, R17, 0x1, -R89 ;  /* 0x000000011111d824 */ /* 0x000fe200078e0a59 */
[----:B------:R-:W-:Y:S02]  /*5c50*/  ISETP.GT.U32.AND P5, PT, R89, R107, PT ;  /* 0x0000006b5900720c */ /* 0x000fe40003fa4070 */
[----:B------:R-:W-:Y:S01]  /*5c60*/  @!P0 IADD3 R23, -R23, RZ, RZ ;  /* 0x000000ff17178210 */ /* 0x000fe20007ffe1ff */
[----:B-1----:R-:W-:Y:S01]  /*5c70*/  IMAD.MOV.U32 R6, RZ, RZ, R21 ;  /* 0x000000ffff067224 */ /* 0x002fe200078e0015 */
[----:B------:R-:W-:Y:S03]  /*5c80*/  STL [R1+0x30], R25 ;  /* 0x0000301901007387 */ /* 0x000fe60000100800 */
[----:B------:R-:W-:Y:S01]  /*5c90*/  @!P2 IMAD.MOV R6, RZ, RZ, -R6 ;  /* 0x000000ffff06a224 */ /* 0x000fe200078e0a06 */
[----:B------:R-:W-:Y:S01]  /*5ca0*/  STL [R1+0x2c], R23 ;  /* 0x00002c1701007387 */ /* 0x000fe20000100800 */
[----:B------:R-:W-:-:S03]  /*5cb0*/  @!P6 IMAD.IADD R19, R19, 0x1, -R89 ;  /* 0x000000011313e824 */ /* 0x000fc600078e0a59 */
[----:B------:R1:W-:Y:S01]  /*5cc0*/  STL [R1+0x28], R6 ;  /* 0x0000280601007387 */ /* 0x0003e20000100800 */
[----:B------:R-:W-:Y:S02]  /*5cd0*/  @!P3 IMAD.MOV R19, RZ, RZ, -R19 ;  /* 0x000000ffff13b224 */ /* 0x000fe400078e0a13 */
[--C-:B------:R-:W-:Y:S02]  /*5ce0*/  @!P5 IMAD.IADD R107, R107, 0x1, -R89.reuse ;  /* 0x000000016b6bd824 */ /* 0x100fe400078e0a59 */
[----:B------:R-:W-:Y:S01]  /*5cf0*/  @!P4 IMAD.IADD R71, R71, 0x1, -R89 ;  /* 0x000000014747c824 */ /* 0x000fe200078e0a59 */
[----:B-1----:R-:W-:-:S05]  /*5d00*/  IADD3 R6, R2, 0xcd, RZ ;  /* 0x000000cd02067810 */ /* 0x002fca0007ffe0ff */
[----:B------:R1:W-:Y:S04]  /*5d10*/  STL [R1+0x4f50], R6 ;  /* 0x004f500601007387 */ /* 0x0003e80000100800 */
[----:B------:R-:W-:Y:S01]  /*5d20*/  STL [R1+0x24], R19 ;  /* 0x0000241301007387 */ /* 0x000fe20000100800 */
[----:B------:R-:W-:-:S13]  /*5d30*/  ISETP.GT.U32.AND P3, PT, R89, R7, PT ;  /* 0x000000075900720c */ /* 0x000fda0003f64070 */
[----:B------:R-:W-:Y:S02]  /*5d40*/  @!P3 IADD3 R7, R7, -R89, RZ ;  /* 0x800000590707b210 */ /* 0x000fe40007ffe0ff */
[----:B--2---:R-:W-:Y:S02]  /*5d50*/  ISETP.GE.AND P5, PT, R37, RZ, PT ;  /* 0x000000ff2500720c */ /* 0x004fe40003fa6270 */
[----:B------:R-:W2:Y:S01]  /*5d60*/  LDL R37, [R1+0x4c4c] ;  /* 0x004c4c0001257983 */ /* 0x000ea20000100800 */
[----:B---3--:R-:W-:-:S03]  /*5d70*/  ISETP.GE.AND P4, PT, R39, RZ, PT ;  /* 0x000000ff2700720c */ /* 0x008fc60003f86270 */
[----:B------:R-:W3:Y:S01]  /*5d80*/  LDL R39, [R1+0x4c50] ;  /* 0x004c500001277983 */ /* 0x000ee20000100800 */
[----:B----4-:R-:W-:-:S03]  /*5d90*/  ISETP.GE.AND P3, PT, R35, RZ, PT ;  /* 0x000000ff2300720c */ /* 0x010fc60003f66270 */
[----:B------:R-:W4:Y:S01]  /*5da0*/  LDL R35, [R1+0x4c48] ;  /* 0x004c480001237983 */ /* 0x000f220000100800 */
[C---:B------:R-:W-:Y:S02]  /*5db0*/  ISETP.GT.U32.AND P2, PT, R89.reuse, R11, PT ;  /* 0x0000000b5900720c */ /* 0x040fe40003f44070 */
[C---:B------:R-:W-:Y:S02]  /*5dc0*/  ISETP.GT.U32.AND P0, PT, R89.reuse, R13, PT ;  /* 0x0000000d5900720c */ /* 0x040fe40003f04070 */
[----:B------:R-:W-:-:S09]  /*5dd0*/  ISETP.GT.U32.AND P6, PT, R89, R9, PT ;  /* 0x000000095900720c */ /* 0x000fd20003fc4070 */
[--C-:B------:R-:W-:Y:S01]  /*5de0*/  @!P2 IMAD.IADD R11, R11, 0x1, -R89.reuse ;  /* 0x000000010b0ba824 */ /* 0x100fe200078e0a59 */
[----:B------:R-:W-:Y:S02]  /*5df0*/  ISETP.GE.AND P2, PT, R33, RZ, PT ;  /* 0x000000ff2100720c */ /* 0x000fe40003f46270 */
[----:B------:R-:W4:Y:S01]  /*5e00*/  LDL R33, [R1+0x4c44] ;  /* 0x004c440001217983 */ /* 0x000f220000100800 */
[----:B------:R-:W-:Y:S01]  /*5e10*/  IABS R243, R6 ;  /* 0x0000000600f37213 */ /* 0x000fe20000000000 */
[----:B------:R-:W-:Y:S01]  /*5e20*/  @!P0 IMAD.IADD R13, R13, 0x1, -R89 ;  /* 0x000000010d0d8824 */ /* 0x000fe200078e0a59 */
[----:B-1----:R-:W-:Y:S02]  /*5e30*/  MOV R6, R17 ;  /* 0x0000001100067202 */ /* 0x002fe40000000f00 */
[C---:B------:R-:W-:Y:S01]  /*5e40*/  ISETP.GT.U32.AND P0, PT, R89.reuse, R109, PT ;  /* 0x0000006d5900720c */ /* 0x040fe20003f04070 */
[----:B------:R-:W-:Y:S01]  /*5e50*/  @!P3 IMAD.MOV R15, RZ, RZ, -R15 ;  /* 0x000000ffff0fb224 */ /* 0x000fe200078e0a0f */
[----:B------:R-:W-:-:S02]  /*5e60*/  ISETP.GT.U32.AND P3, PT, R89, R107, PT ;  /* 0x0000006b5900720c */ /* 0x000fc40003f64070 */
[----:B------:R-:W-:Y:S02]  /*5e70*/  @!P6 IADD3 R9, R9, -R89, RZ ;  /* 0x800000590909e210 */ /* 0x000fe40007ffe0ff */
[----:B------:R-:W-:Y:S01]  /*5e80*/  @!P2 IMAD.MOV R6, RZ, RZ, -R6 ;  /* 0x000000ffff06a224 */ /* 0x000fe200078e0a06 */
[C---:B------:R-:W-:Y:S02]  /*5e90*/  ISETP.GT.U32.AND P2, PT, R89.reuse, R7, PT ;  /* 0x000000075900720c */ /* 0x040fe40003f44070 */
[----:B------:R-:W-:Y:S02]  /*5ea0*/  ISETP.GT.U32.AND P6, PT, R89, R9, PT ;  /* 0x000000095900720c */ /* 0x000fe40003fc4070 */
[----:B------:R1:W-:Y:S02]  /*5eb0*/  STL [R1+0x20], R6 ;  /* 0x0000200601007387 */ /* 0x0003e40000100800 */
[--C-:B------:R-:W-:Y:S01]  /*5ec0*/  @!P0 IMAD.IADD R109, R109, 0x1, -R89.reuse ;  /* 0x000000016d6d8824 */ /* 0x100fe200078e0a59 */
[----:B------:R-:W-:Y:S01]  /*5ed0*/  ISETP.GE.AND P0, PT, R245, RZ, PT ;  /* 0x000000fff500720c */ /* 0x000fe20003f06270 */
[----:B------:R-:W-:Y:S01]  /*5ee0*/  @!P3 IMAD.IADD R107, R107, 0x1, -R89 ;  /* 0x000000016b6bb824 */ /* 0x000fe200078e0a59 */
[----:B------:R-:W-:Y:S01]  /*5ef0*/  ISETP.GT.U32.AND P3, PT, R89, R113, PT ;  /* 0x000000715900720c */ /* 0x000fe20003f64070 */
[----:B------:R-:W-:Y:S01]  /*5f00*/  @!P5 IMAD.MOV R13, RZ, RZ, -R13 ;  /* 0x000000ffff0dd224 */ /* 0x000fe200078e0a0d */
[----:B-1----:R-:W-:-:S02]  /*5f10*/  MOV R6, R11 ;  /* 0x0000000b00067202 */ /* 0x002fc40000000f00 */
[--C-:B------:R-:W-:Y:S01]  /*5f20*/  @!P2 IMAD.IADD R7, R7, 0x1, -R89.reuse ;  /* 0x000000010707a824 */ /* 0x100fe200078e0a59 */
[----:B------:R-:W-:Y:S01]  /*5f30*/  ISETP.GT.U32.AND P2, PT, R89, R41, PT ;  /* 0x000000295900720c */ /* 0x000fe20003f44070 */
[----:B------:R-:W-:Y:S02]  /*5f40*/  @!P6 IMAD.IADD R9, R9, 0x1, -R89 ;  /* 0x000000010909e824 */ /* 0x000fe400078e0a59 */
[----:B------:R-:W-:Y:S01]  /*5f50*/  @!P4 IMAD.MOV R6, RZ, RZ, -R6 ;  /* 0x000000ffff06c224 */ /* 0x000fe200078e0a06 */
[----:B------:R-:W-:Y:S04]  /*5f60*/  STL [R1+0x1c], R15 ;  /* 0x00001c0f01007387 */ /* 0x000fe80000100800 */
[----:B------:R-:W-:Y:S01]  /*5f70*/  STL [R1+0x18], R13 ;  /* 0x0000180d01007387 */ /* 0x000fe20000100800 */
[----:B------:R-:W-:-:S03]  /*5f80*/  @!P0 IADD3 R9, -R9, RZ, RZ ;  /* 0x000000ff09098210 */ /* 0x000fc60007ffe1ff */
[----:B------:R1:W-:Y:S01]  /*5f90*/  STL [R1+0xc], R6 ;  /* 0x00000c0601007387 */ /* 0x0003e20000100800 */
[----:B------:R-:W-:Y:S01]  /*5fa0*/  @!P2 IMAD.IADD R41, R41, 0x1, -R89 ;  /* 0x000000012929a824 */ /* 0x000fe200078e0a59 */
[----:B------:R-:W-:Y:S02]  /*5fb0*/  @!P3 IADD3 R113, R113, -R89, RZ ;  /* 0x800000597171b210 */ /* 0x000fe40007ffe0ff */
[----:B-1----:R-:W-:-:S05]  /*5fc0*/  IADD3 R6, R2, 0xce, RZ ;  /* 0x000000ce02067810 */ /* 0x002fca0007ffe0ff */
[----:B------:R1:W-:Y:S04]  /*5fd0*/  STL [R1+0x4f58], R6 ;  /* 0x004f580601007387 */ /* 0x0003e80000100800 */
[----:B------:R-:W-:Y:S01]  /*5fe0*/  STL [R1+0x8], R9 ;  /* 0x0000080901007387 */ /* 0x000fe20000100800 */
[----:B------:R-:W-:-:S13]  /*5ff0*/  ISETP.GT.U32.AND P0, PT, R89, R111, PT ;  /* 0x0000006f5900720c */ /* 0x000fda0003f04070 */
[----:B------:R-:W-:Y:S01]  /*6000*/  @!P0 IMAD.IADD R111, R111, 0x1, -R89 ;  /* 0x000000016f6f8824 */ /* 0x000fe200078e0a59 */
        /* <DEDUP_REMOVED lines=10> */
[----:B------:R-:W-:Y:S02]  /*60b0*/  ISETP.GT.U32.AND P5, PT, R89, R232, PT ;  /* 0x000000e85900720c */ /* 0x000fe40003fa4070 */
[----:B------:R-:W-:Y:S02]  /*60c0*/  @!P4 IADD3 R109, R109, -R89, RZ ;  /* 0x800000596d6dc210 */ /* 0x000fe40007ffe0ff */
[----:B------:R-:W-:Y:S01]  /*60d0*/  ISETP.GE.AND P4, PT, R33, RZ, PT ;  /* 0x000000ff2100720c */ /* 0x000fe20003f86270 */
[----:B------:R-:W-:Y:S02]  /*60e0*/  @!P6 IMAD.IADD R230, R230, 0x1, -R89 ;  /* 0x00000001e6e6e824 */ /* 0x000fe400078e0a59 */
[----:B------:R-:W-:-:S03]  /*60f0*/  IMAD.MOV.U32 R91, RZ, RZ, R7 ;  /* 0x000000ffff5b7224 */ /* 0x000fc600078e0007 */
[----:B------:R-:W-:-:S03]  /*6100*/  ISETP.GT.U32.AND P6, PT, R89, R230, PT ;  /* 0x000000e65900720c */ /* 0x000fc60003fc4070 */
[----:B------:R-:W-:Y:S01]  /*6110*/  @!P5 IMAD.IADD R232, R232, 0x1, -R89 ;  /* 0x00000001e8e8d824 */ /* 0x000fe200078e0a59 */
[----:B------:R-:W-:-:S03]  /*6120*/  ISETP.GE.AND P5, PT, R247, RZ, PT ;  /* 0x000000fff700720c */ /* 0x000fc60003fa6270 */
[----:B------:R-:W-:Y:S01]  /*6130*/  @!P4 IMAD.MOV R91, RZ, RZ, -R91 ;  /* 0x000000ffff5bc224 */ /* 0x000fe200078e0a5b */
[----:B------:R-:W-:-:S05]  /*6140*/  ISETP.GT.U32.AND P4, PT, R89, R111, PT ;  /* 0x0000006f5900720c */ /* 0x000fca0003f84070 */
[----:B------:R-:W-:-:S04]  /*6150*/  @!P6 IMAD.IADD R230, R230, 0x1, -R89 ;  /* 0x00000001e6e6e824 */ /* 0x000fc800078e0a59 */
[----:B------:R-:W-:Y:S01]  /*6160*/  @!P5 IMAD.MOV R230, RZ, RZ, -R230 ;  /* 0x000000ffffe6d224 */ /* 0x000fe200078e0ae6 */
[----:B------:R-:W-:-:S03]  /*6170*/  ISETP.GT.U32.AND P5, PT, R89, R88, PT ;  /* 0x000000585900720c */ /* 0x000fc60003fa4070 */
[----:B------:R-:W-:Y:S01]  /*6180*/  @!P4 IMAD.IADD R111, R111, 0x1, -R89 ;  /* 0x000000016f6fc824 */ /* 0x000fe200078e0a59 */
[----:B------:R-:W-:Y:S01]  /*6190*/  ISETP.GT.U32.AND P4, PT, R89, R117, PT ;  /* 0x000000755900720c */ /* 0x000fe20003f84070 */
[----:B------:R-:W-:Y:S01]  /*61a0*/  @!P0 IMAD.MOV R107, RZ, RZ, -R107 ;  /* 0x000000ffff6b8224 */ /* 0x000fe200078e0a6b */
[----:B------:R-:W-:Y:S01]  /*61b0*/  @!P3 IADD3 R109, -R109, RZ, RZ ;  /* 0x000000ff6d6db210 */ /* 0x000fe20007ffe1ff */
[----:B------:R-:W-:Y:S01]  /*61c0*/  @!P2 IMAD.MOV R71, RZ, RZ, -R71 ;  /* 0x000000ffff47a224 */ /* 0x000fe200078e0a47 */
[----:B------:R-:W-:Y:S01]  /*61d0*/  IABS R245, R6 ;  /* 0x0000000600f57213 */ /* 0x000fe20000000000 */
[----:B------:R-:W-:Y:S01]  /*61e0*/  STL [R1+0x515c], R91 ;  /* 0x00515c5b01007387 */ /* 0x000fe20000100800 */
[----:B-1----:R-:W-:-:S03]  /*61f0*/  IADD3 R6, R2, 0xcf, RZ ;  /* 0x000000cf02067810 */ /* 0x002fc60007ffe0ff */
[----:B------:R-:W-:Y:S01]  /*6200*/  STL [R1+0x5160], R107 ;  /* 0x0051606b01007387 */ /* 0x000fe20000100800 */
[----:B------:R-:W-:-:S03]  /*6210*/  @!P5 IMAD.IADD R88, R88, 0x1, -R89 ;  /* 0x000000015858d824 */ /* 0x000fc600078e0a59 */
[----:B------:R-:W-:Y:S01]  /*6220*/  STL [R1+0x5164], R71 ;  /* 0x0051644701007387 */ /* 0x000fe20000100800 */
[----:B------:R-:W-:-:S03]  /*6230*/  @!P4 IADD3 R117, R117, -R89, RZ ;  /* 0x800000597575c210 */ /* 0x000fc60007ffe0ff */
[----:B------:R-:W-:Y:S04]  /*6240*/  STL [R1+0x5168], R109 ;  /* 0x0051686d01007387 */ /* 0x000fe80000100800 */
[----:B------:R-:W-:Y:S04]  /*6250*/  STL [R1+0x516c], R230 ;  /* 0x00516ce601007387 */ /* 0x000fe80000100800 */
[----:B------:R1:W-:Y:S01]  /*6260*/  STL [R1+0x4f60], R6 ;  /* 0x004f600601007387 */ /* 0x0003e20000100800 */
[----:B------:R-:W-:-:S03]  /*6270*/  ISETP.GT.U32.AND P3, PT, R89, R232, PT ;  /* 0x000000e85900720c */ /* 0x000fc60003f64070 */
[----:B------:R-:W4:Y:S01]  /*6280*/  LDL R33, [R1+0x4c70] ;  /* 0x004c700001217983 */ /* 0x000f220000100800 */
[C---:B------:R-:W-:Y:S02]  /*6290*/  ISETP.GT.U32.AND P0, PT, R89.reuse, R41, PT ;  /* 0x000000295900720c */ /* 0x040fe40003f04070 */
[----:B------:R-:W-:Y:S01]  /*62a0*/  ISETP.GT.U32.AND P2, PT, R89, R113, PT ;  /* 0x000000715900720c */ /* 0x000fe20003f44070 */
[----:B------:R-:W4:Y:S06]  /*62b0*/  LDL R98, [R1+0x4c6c] ;  /* 0x004c6c0001627983 */ /* 0x000f2c0000100800 */
[----:B------:R-:W-:Y:S01]  /*62c0*/  @!P3 IMAD.IADD R232, R232, 0x1, -R89 ;  /* 0x00000001e8e8b824 */ /* 0x000fe200078e0a59 */
[----:B--2---:R-:W-:-:S02]  /*62d0*/  ISETP.GE.AND P5, PT, R37, RZ, PT ;  /* 0x000000ff2500720c */ /* 0x004fc40003fa6270 */
[----:B------:R-:W2:Y:S01]  /*62e0*/  LDL R37, [R1+0x4c78] ;  /* 0x004c780001257983 */ /* 0x000ea20000100800 */
[----:B---3--:R-:W-:-:S03]  /*62f0*/  ISETP.GE.AND P4, PT, R39, RZ, PT ;  /* 0x000000ff2700720c */ /* 0x008fc60003f86270 */
[----:B------:R-:W3:Y:S01]  /*6300*/  LDL R39, [R1+0x4c7c] ;  /* 0x004c7c0001277983 */ /* 0x000ee20000100800 */
[----:B----4-:R-:W-:-:S03]  /*6310*/  ISETP.GE.AND P3, PT, R35, RZ, PT ;  /* 0x000000ff2300720c */ /* 0x010fc60003f66270 */
[----:B------:R-:W4:Y:S01]  /*6320*/  LDL R35, [R1+0x4c74] ;  /* 0x004c740001237983 */ /* 0x000f220000100800 */
[----:B------:R-:W-:Y:S01]  /*6330*/  @!P0 IMAD.IADD R41, R41, 0x1, -R89 ;  /* 0x0000000129298824 */ /* 0x000fe200078e0a59 */
[C---:B------:R-:W-:Y:S02]  /*6340*/  ISETP.GT.U32.AND P0, PT, R89.reuse, R234, PT ;  /* 0x000000ea5900720c */ /* 0x040fe40003f04070 */
[----:B------:R-:W-:Y:S02]  /*6350*/  ISETP.GT.U32.AND P6, PT, R89, R115, PT ;  /* 0x000000735900720c */ /* 0x000fe40003fc4070 */
[----:B------:R-:W-:Y:S02]  /*6360*/  @!P2 IADD3 R113, R113, -R89, RZ ;  /* 0x800000597171a210 */ /* 0x000fe40007ffe0ff */
[C---:B------:R-:W-:Y:S01]  /*6370*/  ISETP.GT.U32.AND P2, PT, R89.reuse, R119, PT ;  /* 0x000000775900720c */ /* 0x040fe20003f44070 */
[----:B------:R-:W-:Y:S01]  /*6380*/  @!P5 IMAD.MOV R41, RZ, RZ, -R41 ;  /* 0x000000ffff29d224 */ /* 0x000fe200078e0a29 */
[----:B------:R-:W-:Y:S01]  /*6390*/  ISETP.GT.U32.AND P5, PT, R89, R117, PT ;  /* 0x000000755900720c */ /* 0x000fe20003fa4070 */
[----:B------:R-:W-:-:S04]  /*63a0*/  @!P4 IMAD.MOV R113, RZ, RZ, -R113 ;  /* 0x000000ffff71c224 */ /* 0x000fc800078e0a71 */
[----:B------:R-:W-:Y:S02]  /*63b0*/  @!P0 IMAD.IADD R234, R234, 0x1, -R89 ;  /* 0x00000001eaea8824 */ /* 0x000fe400078e0a59 */
[----:B------:R-:W-:-:S03]  /*63c0*/  @!P6 IADD3 R115, R115, -R89, RZ ;  /* 0x800000597373e210 */ /* 0x000fc60007ffe0ff */
[C---:B------:R-:W-:Y:S02]  /*63d0*/  ISETP.GT.U32.AND P4, PT, R89.reuse, R234, PT ;  /* 0x000000ea5900720c */ /* 0x040fe40003f84070 */
[----:B------:R-:W-:Y:S01]  /*63e0*/  ISETP.GT.U32.AND P6, PT, R89, R115, PT ;  /* 0x000000735900720c */ /* 0x000fe20003fc4070 */
[--C-:B------:R-:W-:Y:S01]  /*63f0*/  @!P2 IMAD.IADD R119, R119, 0x1, -R89.reuse ;  /* 0x000000017777a824 */ /* 0x100fe200078e0a59 */
[----:B------:R-:W-:Y:S02]  /*6400*/  ISETP.GE.AND P0, PT, R249, RZ, PT ;  /* 0x000000fff900720c */ /* 0x000fe40003f06270 */
[----:B------:R-:W-:Y:S01]  /*6410*/  ISETP.GE.AND P2, PT, R74, RZ, PT ;  /* 0x000000ff4a00720c */ /* 0x000fe20003f46270 */
[----:B------:R-:W-:Y:S01]  /*6420*/  @!P5 IMAD.IADD R117, R117, 0x1, -R89 ;  /* 0x000000017575d824 */ /* 0x000fe200078e0a59 */
[----:B------:R-:W-:-:S05]  /*6430*/  ISETP.GT.U32.AND P5, PT, R89, R123, PT ;  /* 0x0000007b5900720c */ /* 0x000fca0003fa4070 */
[----:B------:R-:W-:Y:S02]  /*6440*/  @!P4 IADD3 R234, R234, -R89, RZ ;  /* 0x80000059eaeac210 */ /* 0x000fe40007ffe0ff */
[----:B------:R-:W-:Y:S01]  /*6450*/  ISETP.GT.U32.AND P4, PT, R89, R73, PT ;  /* 0x000000495900720c */ /* 0x000fe20003f84070 */
[----:B------:R-:W-:Y:S02]  /*6460*/  @!P6 IMAD.IADD R115, R115, 0x1, -R89 ;  /* 0x000000017373e824 */ /* 0x000fe400078e0a59 */
[----:B------:R-:W-:Y:S01]  /*6470*/  @!P3 IMAD.MOV R111, RZ, RZ, -R111 ;  /* 0x000000ffff6fb224 */ /* 0x000fe200078e0a6f */
[----:B------:R-:W-:Y:S01]  /*6480*/  @!P0 IADD3 R232, -R232, RZ, RZ ;  /* 0x000000ffe8e88210 */ /* 0x000fe20007ffe1ff */
[----:B------:R-:W-:Y:S01]  /*6490*/  @!P2 IMAD.MOV R115, RZ, RZ, -R115 ;  /* 0x000000ffff73a224 */ /* 0x000fe200078e0a73 */
[----:B------:R-:W-:Y:S02]  /*64a0*/  IADD3 R74, R2, 0xd0, RZ ;  /* 0x000000d0024a7810 */ /* 0x000fe40007ffe0ff */
[----:B------:R-:W-:Y:S01]  /*64b0*/  STL [R1+0x5170], R111 ;  /* 0x0051706f01007387 */ /* 0x000fe20000100800 */
[----:B------:R-:W-:-:S03]  /*64c0*/  ISETP.GT.U32.AND P3, PT, R89, R88, PT ;  /* 0x000000585900720c */ /* 0x000fc60003f64070 */
[----:B------:R-:W-:Y:S01]  /*64d0*/  STL [R1+0x5174], R41 ;  /* 0x0051742901007387 */ /* 0x000fe20000100800 */
[----:B------:R-:W-:-:S03]  /*64e0*/  @!P5 IMAD.IADD R123, R123, 0x1, -R89 ;  /* 0x000000017b7bd824 */ /* 0x000fc600078e0a59 */
[----:B------:R-:W-:Y:S01]  /*64f0*/  STL [R1+0x5178], R113 ;  /* 0x0051787101007387 */ /* 0x000fe20000100800 */
[----:B------:R-:W-:-:S03]  /*6500*/  @!P4 IMAD.IADD R73, R73, 0x1, -R89 ;  /* 0x000000014949c824 */ /* 0x000fc600078e0a59 */
[----:B------:R-:W-:Y:S04]  /*6510*/  STL [R1+0x517c], R232 ;  /* 0x00517ce801007387 */ /* 0x000fe80000100800 */
[----:B------:R-:W-:Y:S04]  /*6520*/  STL [R1+0x5180], R115 ;  /* 0x0051807301007387 */ /* 0x000fe80000100800 */
[----:B------:R-:W-:Y:S01]  /*6530*/  STL [R1+0x4f64], R74 ;  /* 0x004f644a01007387 */ /* 0x000fe20000100800 */
[----:B------:R-:W-:Y:S01]  /*6540*/  @!P3 IMAD.IADD R88, R88, 0x1, -R89 ;  /* 0x000000015858b824 */ /* 0x000fe200078e0a59 */
[----:B------:R-:W-:-:S02]  /*6550*/  ISETP.GT.U32.AND P2, PT, R89, R121, PT ;  /* 0x000000795900720c */ /* 0x000fc40003f44070 */
[----:B------:R-:W-:-:S11]  /*6560*/  ISETP.GT.U32.AND P3, PT, R89, R236, PT ;  /* 0x000000ec5900720c */ /* 0x000fd60003f64070 */
[----:B------:R-:W-:Y:S01]  /*6570*/  @!P2 IMAD.IADD R121, R121, 0x1, -R89 ;  /* 0x000000017979a824 */ /* 0x000fe200078e0a59 */
[----:B------:R-:W-:Y:S02]  /*6580*/  ISETP.GE.AND P2, PT, R33, RZ, PT ;  /* 0x000000ff2100720c */ /* 0x000fe40003f46270 */
[----:B------:R-:W-:Y:S01]  /*6590*/  @!P3 IADD3 R236, R236, -R89, RZ ;  /* 0x80000059ececb210 */ /* 0x000fe20007ffe0ff */
[----:B------:R-:W4:Y:S01]  /*65a0*/  LDL R33, [R1+0x4c80] ;  /* 0x004c800001217983 */ /* 0x000f220000100800 */
[----:B--2---:R-:W-:-:S03]  /*65b0*/  ISETP.GE.AND P5, PT, R37, RZ, PT ;  /* 0x000000ff2500720c */ /* 0x004fc60003fa6270 */
[----:B------:R-:W2:Y:S01]  /*65c0*/  LDL R37, [R1+0x4c88] ;  /* 0x004c880001257983 */ /* 0x000ea20000100800 */
[----:B---3--:R-:W-:-:S03]  /*65d0*/  ISETP.GE.AND P4, PT, R39, RZ, PT ;  /* 0x000000ff2700720c */ /* 0x008fc60003f86270 */
[----:B------:R-:W3:Y:S01]  /*65e0*/  LDL R39, [R1+0x4c8c] ;  /* 0x004c8c0001277983 */ /* 0x000ee20000100800 */
[----:B----4-:R-:W-:-:S03]  /*65f0*/  ISETP.GE.AND P3, PT, R35, RZ, PT ;  /* 0x000000ff2300720c */ /* 0x010fc60003f66270 */
[----:B------:R-:W4:Y:S01]  /*6600*/  LDL R35, [R1+0x4c84] ;  /* 0x004c840001237983 */ /* 0x000f220000100800 */
[C---:B------:R-:W-:Y:S02]  /*6610*/  ISETP.GT.U32.AND P0, PT, R89.reuse, R119, PT ;  /* 0x000000775900720c */ /* 0x040fe40003f04070 */
[----:B------:R-:W-:-:S11]  /*6620*/  ISETP.GT.U32.AND P6, PT, R89, R43, PT ;  /* 0x0000002b5900720c */ /* 0x000fd60003fc4070 */
[----:B------:R-:W-:Y:S01]  /*6630*/  @!P0 IMAD.IADD R119, R119, 0x1, -R89 ;  /* 0x0000000177778824 */ /* 0x000fe200078e0a59 */
[----:B------:R-:W-:Y:S01]  /*6640*/  ISETP.GE.AND P0, PT, R98, RZ, PT ;  /* 0x000000ff6200720c */ /* 0x000fe20003f06270 */
[----:B------:R-:W-:Y:S01]  /*6650*/  @!P2 IMAD.MOV R117, RZ, RZ, -R117 ;  /* 0x000000ffff75a224 */ /* 0x000fe200078e0a75 */
[----:B------:R-:W-:Y:S02]  /*6660*/  ISETP.GT.U32.AND P2, PT, R89, R236, PT ;  /* 0x000000ec5900720c */ /* 0x000fe40003f44070 */
[----:B------:R-:W-:-:S09]  /*6670*/  @!P6 IADD3 R43, R43, -R89, RZ ;  /* 0x800000592b2be210 */ /* 0x000fd20007ffe0ff */
[----:B------:R-:W-:Y:S01]  /*6680*/  @!P0 IMAD.MOV R88, RZ, RZ, -R88 ;  /* 0x000000ffff588224 */ /* 0x000fe200078e0a58 */
[C---:B------:R-:W-:Y:S02]  /*6690*/  ISETP.GT.U32.AND P0, PT, R89.reuse, R121, PT ;  /* 0x000000795900720c */ /* 0x040fe40003f04070 */
[C---:B------:R-:W-:Y:S01]  /*66a0*/  ISETP.GT.U32.AND P6, PT, R89.reuse, R43, PT ;  /* 0x0000002b5900720c */ /* 0x040fe20003fc4070 */
[----:B------:R-:W-:Y:S01]  /*66b0*/  @!P2 IMAD.IADD R236, R236, 0x1, -R89 ;  /* 0x00000001ececa824 */ /* 0x000fe200078e0a59 */
[----:B------:R-:W-:Y:S01]  /*66c0*/  ISETP.GT.U32.AND P2, PT, R89, R61, PT ;  /* 0x0000003d5900720c */ /* 0x000fe20003f44070 */
[----:B------:R-:W-:-:S08]  /*66d0*/  @!P3 IMAD.MOV R234, RZ, RZ, -R234 ;  /* 0x000000ffffeab224 */ /* 0x000fd000078e0aea */
[--C-:B------:R-:W-:Y:S01]  /*66e0*/  @!P0 IMAD.IADD R121, R121, 0x1, -R89.reuse ;  /* 0x0000000179798824 */ /* 0x100fe200078e0a59 */
[----:B------:R-:W-:Y:S01]  /*66f0*/  ISETP.GT.U32.AND P0, PT, R89, R127, PT ;  /* 0x0000007f5900720c */ /* 0x000fe20003f04070 */
[----:B------:R-:W-:Y:S01]  /*6700*/  @!P6 IMAD.IADD R43, R43, 0x1, -R89 ;  /* 0x000000012b2be824 */ /* 0x000fe200078e0a59 */
[----:B------:R-:W-:Y:S01]  /*6710*/  @!P5 IADD3 R119, -R119, RZ, RZ ;  /* 0x000000ff7777d210 */ /* 0x000fe20007ffe1ff */
[----:B------:R-:W-:Y:S01]  /*6720*/  STL [R1+0x5188], R88 ;  /* 0x0051885801007387 */ /* 0x000fe20000100800 */
[----:B------:R-:W-:Y:S01]  /*6730*/  IABS R247, R6 ;  /* 0x0000000600f77213 */ /* 0x000fe20000000000 */
[----:B------:R-:W-:Y:S01]  /*6740*/  @!P4 IMAD.MOV R43, RZ, RZ, -R43 ;  /* 0x000000ffff2bc224 */ /* 0x000fe200078e0a2b */
[----:B-1----:R-:W-:Y:S01]  /*6750*/  IADD3 R6, R2, 0xd1, RZ ;  /* 0x000000d102067810 */ /* 0x002fe20007ffe0ff */
[----:B------:R-:W-:Y:S01]  /*6760*/  STL [R1+0x51a8], R117 ;  /* 0x0051a87501007387 */ /* 0x000fe20000100800 */
[----:B------:R-:W-:-:S03]  /*6770*/  @!P2 IMAD.IADD R61, R61, 0x1, -R89 ;  /* 0x000000013d3da824 */ /* 0x000fc600078e0a59 */
[----:B------:R-:W-:Y:S02]  /*6780*/  STL [R1+0x51ac], R234 ;  /* 0x0051acea01007387 */ /* 0x000fe40000100800 */
[----:B------:R-:W-:Y:S02]  /*6790*/  @!P0 IADD3 R127, R127, -R89, RZ ;  /* 0x800000597f7f8210 */ /* 0x000fe40007ffe0ff */
[----:B------:R-:W-:Y:S04]  /*67a0*/  STL [R1+0x51b0], R119 ;  /* 0x0051b07701007387 */ /* 0x000fe80000100800 */
[----:B------:R-:W-:Y:S04]  /*67b0*/  STL [R1+0x51b4], R43 ;  /* 0x0051b42b01007387 */ /* 0x000fe80000100800 */
[----:B------:R1:W-:Y:S01]  /*67c0*/  STL [R1+0x4f6c], R6 ;  /* 0x004f6c0601007387 */ /* 0x0003e20000100800 */
[----:B------:R-:W-:-:S02]  /*67d0*/  ISETP.GT.U32.AND P5, PT, R89, R73, PT ;  /* 0x000000495900720c */ /* 0x000fc40003fa4070 */
[----:B------:R-:W-:Y:S01]  /*67e0*/  ISETP.GT.U32.AND P4, PT, R89, R238, PT ;  /* 0x000000ee5900720c */ /* 0x000fe20003f84070 */
[----:B------:R-:W4:Y:S10]  /*67f0*/  LDL R98, [R1+0x4c94] ;  /* 0x004c940001627983 */ /* 0x000f340000100800 */
[--C-:B------:R-:W-:Y:S01]  /*6800*/  @!P5 IMAD.IADD R73, R73, 0x1, -R89.reuse ;  /* 0x000000014949d824 */ /* 0x100fe200078e0a59 */
[----:B------:R-:W-:Y:S01]  /*6810*/  ISETP.GE.AND P5, PT, R33, RZ, PT ;  /* 0x000000ff2100720c */ /* 0x000fe20003fa6270 */
[----:B------:R-:W-:Y:S01]  /*6820*/  @!P4 IMAD.IADD R238, R238, 0x1, -R89 ;  /* 0x00000001eeeec824 */ /* 0x000fe200078e0a59 */
        /* <DEDUP_REMOVED lines=9> */
[----:B------:R-:W-:Y:S01]  /*68c0*/  @!P3 IADD3 R123, R123, -R89, RZ ;  /* 0x800000597b7bb210 */ /* 0x000fe20007ffe0ff */
[----:B------:R-:W-:Y:S01]  /*68d0*/  @!P4 IMAD.MOV R236, RZ, RZ, -R236 ;  /* 0x000000ffffecc224 */ /* 0x000fe200078e0aec */
[----:B------:R-:W-:-:S03]  /*68e0*/  ISETP.GT.U32.AND P4, PT, R89, R127, PT ;  /* 0x0000007f5900720c */ /* 0x000fc60003f84070 */
[----:B------:R-:W-:Y:S01]  /*68f0*/  @!P0 IMAD.MOV R123, RZ, RZ, -R123 ;  /* 0x000000ffff7b8224 */ /* 0x000fe200078e0a7b */
[C---:B------:R-:W-:Y:S02]  /*6900*/  ISETP.GT.U32.AND P0, PT, R89.reuse, R61, PT ;  /* 0x0000003d5900720c */ /* 0x040fe40003f04070 */
[----:B------:R-:W-:Y:S02]  /*6910*/  ISETP.GT.U32.AND P3, PT, R89, R129, PT ;  /* 0x000000815900720c */ /* 0x000fe40003f64070 */
[----:B------:R-:W-:-:S05]  /*6920*/  @!P6 IADD3 R125, R125, -R89, RZ ;  /* 0x800000597d7de210 */ /* 0x000fca0007ffe0ff */
[----:B------:R-:W-:Y:S01]  /*6930*/  @!P4 IMAD.IADD R127, R127, 0x1, -R89 ;  /* 0x000000017f7fc824 */ /* 0x000fe200078e0a59 */
[----:B------:R-:W-:-:S03]  /*6940*/  ISETP.GT.U32.AND P4, PT, R89, R133, PT ;  /* 0x000000855900720c */ /* 0x000fc60003f84070 */
[----:B------:R-:W-:Y:S02]  /*6950*/  @!P0 IADD3 R61, R61, -R89, RZ ;  /* 0x800000593d3d8210 */ /* 0x000fe40007ffe0ff */
[C---:B------:R-:W-:Y:S01]  /*6960*/  ISETP.GT.U32.AND P0, PT, R89.reuse, R242, PT ;  /* 0x000000f25900720c */ /* 0x040fe20003f04070 */
[----:B------:R-:W-:Y:S01]  /*6970*/  @!P5 IMAD.MOV R121, RZ, RZ, -R121 ;  /* 0x000000ffff79d224 */ /* 0x000fe200078e0a79 */
[----:B------:R-:W-:Y:S02]  /*6980*/  ISETP.GT.U32.AND P6, PT, R89, R125, PT ;  /* 0x0000007d5900720c */ /* 0x000fe40003fc4070 */
[----:B------:R-:W-:Y:S01]  /*6990*/  IADD3 R109, R2, 0xd2, RZ ;  /* 0x000000d2026d7810 */ /* 0x000fe20007ffe0ff */
[--C-:B------:R-:W-:Y:S01]  /*69a0*/  @!P3 IMAD.IADD R129, R129, 0x1, -R89.reuse ;  /* 0x000000018181b824 */ /* 0x100fe200078e0a59 */
[----:B------:R-:W-:Y:S01]  /*69b0*/  ISETP.GE.AND P3, PT, R101, RZ, PT ;  /* 0x000000ff6500720c */ /* 0x000fe20003f66270 */
[----:B------:R-:W-:Y:S01]  /*69c0*/  STL [R1+0x51b8], R121 ;  /* 0x0051b87901007387 */ /* 0x000fe20000100800 */
[----:B------:R-:W-:Y:S01]  /*69d0*/  ISETP.GT.U32.AND P5, PT, R89, R238, PT ;  /* 0x000000ee5900720c */ /* 0x000fe20003fa4070 */
[----:B------:R-:W-:-:S02]  /*69e0*/  @!P4 IMAD.IADD R133, R133, 0x1, -R89 ;  /* 0x000000018585c824 */ /* 0x000fc400078e0a59 */
[----:B------:R-:W-:Y:S02]  /*69f0*/  STL [R1+0x51bc], R236 ;  /* 0x0051bcec01007387 */ /* 0x000fe40000100800 */
[--C-:B------:R-:W-:Y:S02]  /*6a00*/  @!P0 IMAD.IADD R242, R242, 0x1, -R89.reuse ;  /* 0x00000001f2f28824 */ /* 0x100fe400078e0a59 */
[----:B------:R-:W-:Y:S01]  /*6a10*/  STL [R1+0x4f74], R109 ;  /* 0x004f746d01007387 */ /* 0x000fe20000100800 */
[----:B------:R-:W-:-:S04]  /*6a20*/  @!P6 IMAD.IADD R125, R125, 0x1, -R89 ;  /* 0x000000017d7de824 */ /* 0x000fc800078e0a59 */
[----:B------:R-:W-:Y:S01]  /*6a30*/  @!P3 IMAD.MOV R125, RZ, RZ, -R125 ;  /* 0x000000ffff7db224 */ /* 0x000fe200078e0a7d */
[C---:B------:R-:W-:Y:S01]  /*6a40*/  ISETP.GT.U32.AND P3, PT, R89.reuse, R131, PT ;  /* 0x000000835900720c */ /* 0x040fe20003f64070 */
[----:B------:R-:W-:Y:S01]  /*6a50*/  @!P5 IMAD.IADD R238, R238, 0x1, -R89 ;  /* 0x00000001eeeed824 */ /* 0x000fe200078e0a59 */
[----:B------:R-:W-:-:S11]  /*6a60*/  ISETP.GT.U32.AND P5, PT, R89, R96, PT ;  /* 0x000000605900720c */ /* 0x000fd60003fa4070 */
[----:B------:R-:W-:Y:S02]  /*6a70*/  @!P3 IMAD.IADD R131, R131, 0x1, -R89 ;  /* 0x000000018383b824 */ /* 0x000fe400078e0a59 */
[----:B------:R-:W-:Y:S02]  /*6a80*/  @!P5 IADD3 R96, R96, -R89, RZ ;  /* 0x800000596060d210 */ /* 0x000fe40007ffe0ff */
[----:B------:R-:W-:Y:S02]  /*6a90*/  ISETP.GE.AND P3, PT, R33, RZ, PT ;  /* 0x000000ff2100720c */ /* 0x000fe40003f66270 */
[----:B------:R-:W4:Y:S01]  /*6aa0*/  LDL R33, [R1+0x4cac] ;  /* 0x004cac0001217983 */ /* 0x000f220000100800 */
[----:B--2---:R-:W-:-:S03]  /*6ab0*/  ISETP.GE.AND P4, PT, R37, RZ, PT ;  /* 0x000000ff2500720c */ /* 0x004fc60003f86270 */
[----:B------:R-:W2:Y:S01]  /*6ac0*/  LDL R37, [R1+0x4cb4] ;  /* 0x004cb40001257983 */ /* 0x000ea20000100800 */
[----:B---3--:R-:W-:-:S03]  /*6ad0*/  ISETP.GE.AND P0, PT, R39, RZ, PT ;  /* 0x000000ff2700720c */ /* 0x008fc60003f06270 */
[----:B------:R-:W3:Y:S01]  /*6ae0*/  LDL R39, [R1+0x4cb8] ;  /* 0x004cb80001277983 */ /* 0x000ee20000100800 */
[----:B----4-:R-:W-:-:S03]  /*6af0*/  ISETP.GE.AND P5, PT, R35, RZ, PT ;  /* 0x000000ff2300720c */ /* 0x010fc60003fa6270 */
[----:B------:R-:W4:Y:S01]  /*6b00*/  LDL R35, [R1+0x4cb0] ;  /* 0x004cb00001237983 */ /* 0x000f220000100800 */
[----:B------:R-:W-:Y:S01]  /*6b10*/  IMAD.HI.U32 R4, R0, R239, RZ ;  /* 0x000000ef00047227 */ /* 0x000fe200078e00ff */
[----:B------:R-:W-:Y:S02]  /*6b20*/  @!P2 IADD3 R73, -R73, RZ, RZ ;  /* 0x000000ff4949a210 */ /* 0x000fe40007ffe1ff */
[----:B------:R-:W-:Y:S01]  /*6b30*/  ISETP.GT.U32.AND P2, PT, R89, R129, PT ;  /* 0x000000815900720c */ /* 0x000fe20003f44070 */
[----:B------:R-:W-:-:S04]  /*6b40*/  IMAD.MOV R4, RZ, RZ, -R4 ;  /* 0x000000ffff047224 */ /* 0x000fc800078e0a04 */
[----:B------:R-:W-:Y:S02]  /*6b50*/  IMAD R239, R89, R4, R239 ;  /* 0x0000000459ef7224 */ /* 0x000fe400078e02ef */
[----:B------:R-:W-:-:S04]  /*6b60*/  IMAD.HI.U32 R4, R0, R241, RZ ;  /* 0x000000f100047227 */ /* 0x000fc800078e00ff */
[----:B------:R-:W-:Y:S02]  /*6b70*/  IMAD.MOV R4, RZ, RZ, -R4 ;  /* 0x000000ffff047224 */ /* 0x000fe400078e0a04 */
[----:B------:R-:W-:Y:S01]  /*6b80*/  @!P2 IMAD.IADD R129, R129, 0x1, -R89 ;  /* 0x000000018181a824 */ /* 0x000fe200078e0a59 */
[----:B------:R-:W-:Y:S01]  /*6b90*/  ISETP.GE.AND P2, PT, R98, RZ, PT ;  /* 0x000000ff6200720c */ /* 0x000fe20003f46270 */
[----:B------:R-:W-:Y:S01]  /*6ba0*/  IMAD R241, R89, R4, R241 ;  /* 0x0000000459f17224 */ /* 0x000fe200078e02f1 */
[----:B------:R-:W4:Y:S01]  /*6bb0*/  LDL R98, [R1+0x4ca8] ;  /* 0x004ca80001627983 */ /* 0x000f220000100800 */
[----:B------:R-:W-:-:S04]  /*6bc0*/  IMAD.HI.U32 R4, R0, R243, RZ ;  /* 0x000000f300047227 */ /* 0x000fc800078e00ff */
[----:B------:R-:W-:-:S04]  /*6bd0*/  IMAD.MOV R4, RZ, RZ, -R4 ;  /* 0x000000ffff047224 */ /* 0x000fc800078e0a04 */
[----:B------:R-:W-:Y:S02]  /*6be0*/  IMAD R243, R89, R4, R243 ;  /* 0x0000000459f37224 */ /* 0x000fe400078e02f3 */
[----:B------:R-:W-:-:S04]  /*6bf0*/  IMAD.HI.U32 R4, R0, R245, RZ ;  /* 0x000000f500047227 */ /* 0x000fc800078e00ff */
[----:B------:R-:W-:Y:S02]  /*6c00*/  IMAD.MOV R4, RZ, RZ, -R4 ;  /* 0x000000ffff047224 */ /* 0x000fe400078e0a04 */
[----:B------:R-:W-:Y:S01]  /*6c10*/  @!P3 IMAD.MOV R127, RZ, RZ, -R127 ;  /* 0x000000ffff7fb224 */ /* 0x000fe200078e0a7f */
[C---:B------:R-:W-:Y:S01]  /*6c20*/  ISETP.GT.U32.AND P3, PT, R89.reuse, R96, PT ;  /* 0x000000605900720c */ /* 0x040fe20003f64070 */
[----:B------:R-:W-:Y:S01]  /*6c30*/  @!P5 IMAD.MOV R61, RZ, RZ, -R61 ;  /* 0x000000ffff3dd224 */ /* 0x000fe200078e0a3d */
[C---:B------:R-:W-:Y:S01]  /*6c40*/  ISETP.GT.U32.AND P5, PT, R89.reuse, R133, PT ;  /* 0x000000855900720c */ /* 0x040fe20003fa4070 */
[C---:B------:R-:W-:Y:S01]  /*6c50*/  IMAD R245, R89.reuse, R4, R245 ;  /* 0x0000000459f57224 */ /* 0x040fe200078e02f5 */
[----:B------:R-:W-:Y:S01]  /*6c60*/  ISETP.GT.U32.AND P6, PT, R89, R240, PT ;  /* 0x000000f05900720c */ /* 0x000fe20003fc4070 */
[----:B------:R-:W-:Y:S01]  /*6c70*/  IMAD.HI.U32 R4, R0, R247, RZ ;  /* 0x000000f700047227 */ /* 0x000fe200078e00ff */
[----:B------:R-:W-:-:S03]  /*6c80*/  IABS R249, R74 ;  /* 0x0000004a00f97213 */ /* 0x000fc60000000000 */
[----:B------:R-:W-:-:S04]  /*6c90*/  IMAD.MOV R4, RZ, RZ, -R4 ;  /* 0x000000ffff047224 */ /* 0x000fc800078e0a04 */
[----:B------:R-:W-:Y:S02]  /*6ca0*/  IMAD R247, R89, R4, R247 ;  /* 0x0000000459f77224 */ /* 0x000fe400078e02f7 */
[----:B------:R-:W-:Y:S01]  /*6cb0*/  IMAD.HI.U32 R4, R0, R249, RZ ;  /* 0x000000f900047227 */ /* 0x000fe200078e00ff */
[----:B------:R-:W-:Y:S02]  /*6cc0*/  @!P5 IADD3 R133, R133, -R89, RZ ;  /* 0x800000598585d210 */ /* 0x000fe40007ffe0ff */
[C---:B------:R-:W-:Y:S01]  /*6cd0*/  ISETP.GT.U32.AND P5, PT, R89.reuse, R139, PT ;  /* 0x0000008b5900720c */ /* 0x040fe20003fa4070 */
[----:B------:R-:W-:Y:S01]  /*6ce0*/  @!P3 IMAD.IADD R96, R96, 0x1, -R89 ;  /* 0x000000016060b824 */ /* 0x000fe200078e0a59 */
[----:B------:R-:W-:Y:S01]  /*6cf0*/  ISETP.GT.U32.AND P3, PT, R89, R244, PT ;  /* 0x000000f45900720c */ /* 0x000fe20003f64070 */
[----:B------:R-:W-:Y:S01]  /*6d00*/  IMAD.MOV R4, RZ, RZ, -R4 ;  /* 0x000000ffff047224 */ /* 0x000fe200078e0a04 */
[----:B------:R-:W-:-:S03]  /*6d10*/  @!P6 IADD3 R240, R240, -R89, RZ ;  /* 0x80000059f0f0e210 */ /* 0x000fc60007ffe0ff */
[C---:B------:R-:W-:Y:S01]  /*6d20*/  IMAD R249, R89.reuse, R4, R249 ;  /* 0x0000000459f97224 */ /* 0x040fe200078e02f9 */
[----:B------:R-:W-:Y:S02]  /*6d30*/  IABS R4, R6 ;  /* 0x0000000600047213 */ /* 0x000fe40000000000 */
[C---:B------:R-:W-:Y:S02]  /*6d40*/  ISETP.GT.U32.AND P6, PT, R89.reuse, R240, PT ;  /* 0x000000f05900720c */ /* 0x040fe40003fc4070 */
[----:B-1----:R-:W-:Y:S01]  /*6d50*/  IADD3 R6, R2, 0xd3, RZ ;  /* 0x000000d302067810 */ /* 0x002fe20007ffe0ff */
[----:B------:R-:W-:Y:S01]  /*6d60*/  @!P2 IMAD.MOV R238, RZ, RZ, -R238 ;  /* 0x000000ffffeea224 */ /* 0x000fe200078e0aee */
[----:B------:R-:W-:Y:S01]  /*6d70*/  ISETP.GT.U32.AND P2, PT, R89, R131, PT ;  /* 0x000000835900720c */ /* 0x000fe20003f44070 */
[--C-:B------:R-:W-:Y:S02]  /*6d80*/  @!P3 IMAD.IADD R244, R244, 0x1, -R89.reuse ;  /* 0x00000001f4f4b824 */ /* 0x100fe400078e0a59 */
[--C-:B------:R-:W-:Y:S01]  /*6d90*/  @!P5 IMAD.IADD R139, R139, 0x1, -R89.reuse ;  /* 0x000000018b8bd824 */ /* 0x100fe200078e0a59 */
[----:B------:R1:W-:Y:S05]  /*6da0*/  STL [R1+0x4f78], R6 ;  /* 0x004f780601007387 */ /* 0x0003ea0000100800 */
[----:B------:R-:W-:-:S04]  /*6db0*/  @!P6 IMAD.IADD R240, R240, 0x1, -R89 ;  /* 0x00000001f0f0e824 */ /* 0x000fc800078e0a59 */
[----:B------:R-:W-:Y:S01]  /*6dc0*/  @!P0 IMAD.MOV R240, RZ, RZ, -R240 ;  /* 0x000000fffff08224 */ /* 0x000fe200078e0af0 */
[----:B------:R-:W-:Y:S01]  /*6dd0*/  ISETP.GT.U32.AND P0, PT, R89, R47, PT ;  /* 0x0000002f5900720c */ /* 0x000fe20003f04070 */
[----:B------:R-:W-:Y:S01]  /*6de0*/  @!P2 IMAD.IADD R131, R131, 0x1, -R89 ;  /* 0x000000018383a824 */ /* 0x000fe200078e0a59 */
        /* <DEDUP_REMOVED lines=11> */
[----:B------:R-:W-:Y:S02]  /*6ea0*/  @!P4 IADD3 R129, -R129, RZ, RZ ;  /* 0x000000ff8181c210 */ /* 0x000fe40007ffe1ff */
[----:B------:R-:W-:-:S13]  /*6eb0*/  ISETP.GT.U32.AND P4, PT, R89, R242, PT ;  /* 0x000000f25900720c */ /* 0x000fda0003f84070 */
[----:B------:R-:W-:Y:S01]  /*6ec0*/  @!P4 IMAD.IADD R242, R242, 0x1, -R89 ;  /* 0x00000001f2f2c824 */ /* 0x000fe200078e0a59 */
[----:B------:R-:W-:Y:S01]  /*6ed0*/  ISETP.GE.AND P4, PT, R98, RZ, PT ;  /* 0x000000ff6200720c */ /* 0x000fe20003f86270 */
[----:B------:R-:W-:Y:S01]  /*6ee0*/  @!P0 IMAD.MOV R96, RZ, RZ, -R96 ;  /* 0x000000ffff608224 */ /* 0x000fe200078e0a60 */
[C---:B------:R-:W-:Y:S01]  /*6ef0*/  ISETP.GT.U32.AND P0, PT, R89.reuse, R137, PT ;  /* 0x000000895900720c */ /* 0x040fe20003f04070 */
[----:B------:R-:W-:Y:S01]  /*6f00*/  IMAD.HI.U32 R7, R0, R4, RZ ;  /* 0x0000000400077227 */ /* 0x000fe200078e00ff */
[----:B------:R-:W-:-:S09]  /*6f10*/  ISETP.GT.U32.AND P6, PT, R89, R135, PT ;  /* 0x000000875900720c */ /* 0x000fd20003fc4070 */
[----:B------:R-:W-:Y:S01]  /*6f20*/  @!P4 IMAD.MOV R131, RZ, RZ, -R131 ;  /* 0x000000ffff83c224 */ /* 0x000fe200078e0a83 */
[----:B------:R-:W-:Y:S01]  /*6f30*/  ISETP.GT.U32.AND P4, PT, R89, R47, PT ;  /* 0x0000002f5900720c */ /* 0x000fe20003f84070 */
[----:B------:R-:W-:Y:S01]  /*6f40*/  IMAD.MOV R7, RZ, RZ, -R7 ;  /* 0x000000ffff077224 */ /* 0x000fe200078e0a07 */
[----:B------:R-:W-:Y:S01]  /*6f50*/  IABS R101, R109 ;  /* 0x0000006d00657213 */ /* 0x000fe20000000000 */
[----:B------:R-:W-:Y:S02]  /*6f60*/  @!P0 IMAD.IADD R137, R137, 0x1, -R89 ;  /* 0x0000000189898824 */ /* 0x000fe400078e0a59 */
[C---:B------:R-:W-:Y:S01]  /*6f70*/  IMAD R4, R89.reuse, R7, R4 ;  /* 0x0000000759047224 */ /* 0x040fe200078e0204 */
[----:B------:R-:W-:Y:S01]  /*6f80*/  ISETP.GT.U32.AND P0, PT, R89, R143, PT ;  /* 0x0000008f5900720c */ /* 0x000fe20003f04070 */
[----:B------:R-:W-:Y:S01]  /*6f90*/  IMAD.HI.U32 R7, R0, R101, RZ ;  /* 0x0000006500077227 */ /* 0x000fe200078e00ff */
[----:B------:R-:W-:-:S05]  /*6fa0*/  @!P6 IADD3 R135, R135, -R89, RZ ;  /* 0x800000598787e210 */ /* 0x000fca0007ffe0ff */
[----:B------:R-:W-:Y:S01]  /*6fb0*/  @!P4 IMAD.IADD R47, R47, 0x1, -R89 ;  /* 0x000000012f2fc824 */ /* 0x000fe200078e0a59 */
[C---:B------:R-:W-:Y:S01]  /*6fc0*/  ISETP.GT.U32.AND P4, PT, R89.reuse, R246, PT ;  /* 0x000000f65900720c */ /* 0x040fe20003f84070 */
[----:B------:R-:W-:Y:S01]  /*6fd0*/  IMAD.MOV R7, RZ, RZ, -R7 ;  /* 0x000000ffff077224 */ /* 0x000fe200078e0a07 */
[----:B------:R-:W-:-:S03]  /*6fe0*/  ISETP.GT.U32.AND P6, PT, R89, R135, PT ;  /* 0x000000875900720c */ /* 0x000fc60003fc4070 */
[----:B------:R-:W-:Y:S01]  /*6ff0*/  IMAD R101, R89, R7, R101 ;  /* 0x0000000759657224 */ /* 0x000fe200078e0265 */
[----:B------:R-:W-:Y:S02]  /*7000*/  IABS R7, R6 ;  /* 0x0000000600077213 */ /* 0x000fe40000000000 */
[----:B-1----:R-:W-:Y:S01]  /*7010*/  IADD3 R6, R2, 0xd4, RZ ;  /* 0x000000d402067810 */ /* 0x002fe20007ffe0ff */
[----:B------:R-:W-:-:S04]  /*7020*/  @!P0 IMAD.IADD R143, R143, 0x1, -R89 ;  /* 0x000000018f8f8824 */ /* 0x000fc800078e0a59 */
[----:B------:R-:W-:Y:S01]  /*7030*/  @!P4 IADD3 R246, R246, -R89, RZ ;  /* 0x80000059f6f6c210 */ /* 0x000fe20007ffe0ff */
[----:B------:R1:W-:Y:S01]  /*7040*/  STL [R1+0x4f80], R6 ;  /* 0x004f800601007387 */ /* 0x0003e20000100800 */
[----:B------:R-:W-:Y:S01]  /*7050*/  @!P6 IMAD.IADD R135, R135, 0x1, -R89 ;  /* 0x000000018787e824 */ /* 0x000fe200078e0a59 */
[----:B------:R-:W-:Y:S02]  /*7060*/  @!P3 IADD3 R242, -R242, RZ, RZ ;  /* 0x000000fff2f2b210 */ /* 0x000fe40007ffe1ff */
[C---:B------:R-:W-:Y:S01]  /*7070*/  ISETP.GT.U32.AND P3, PT, R89.reuse, R139, PT ;  /* 0x0000008b5900720c */ /* 0x040fe20003f64070 */
[----:B------:R-:W-:Y:S01]  /*7080*/  @!P5 IMAD.MOV R135, RZ, RZ, -R135 ;  /* 0x000000ffff87d224 */ /* 0x000fe200078e0a87 */
[----:B------:R-:W-:Y:S01]  /*7090*/  ISETP.GT.U32.AND P5, PT, R89, R141, PT ;  /* 0x0000008d5900720c */ /* 0x000fe20003fa4070 */
[----:B------:R-:W-:Y:S01]  /*70a0*/  @!P2 IMAD.MOV R133, RZ, RZ, -R133 ;  /* 0x000000ffff85a224 */ /* 0x000fe200078e0a85 */
[----:B------:R-:W4:Y:S09]  /*70b0*/  LDL R98, [R1+0x4cd0] ;  /* 0x004cd00001627983 */ /* 0x000f320000100800 */
[----:B------:R-:W-:-:S02]  /*70c0*/  @!P3 IMAD.IADD R139, R139, 0x1, -R89 ;  /* 0x000000018b8bb824 */ /* 0x000fc400078e0a59 */
[----:B------:R-:W-:Y:S01]  /*70d0*/  @!P5 IMAD.IADD R141, R141, 0x1, -R89 ;  /* 0x000000018d8dd824 */ /* 0x000fe200078e0a59 */
[----:B------:R-:W-:Y:S02]  /*70e0*/  ISETP.GE.AND P3, PT, R33, RZ, PT ;  /* 0x000000ff2100720c */ /* 0x000fe40003f66270 */
[----:B------:R-:W4:Y:S01]  /*70f0*/  LDL R33, [R1+0x4cd4] ;  /* 0x004cd40001217983 */ /* 0x000f220000100800 */
[----:B--2---:R-:W-:-:S03]  /*7100*/  ISETP.GE.AND P4, PT, R37, RZ, PT ;  /* 0x000000ff2500720c */ /* 0x004fc60003f86270 */
[----:B------:R-:W2:Y:S01]  /*7110*/  LDL R37, [R1+0x4cdc] ;  /* 0x004cdc0001257983 */ /* 0x000ea20000100800 */
[----:B---3--:R-:W-:-:S03]  /*7120*/  ISETP.GE.AND P0, PT, R39, RZ, PT ;  /* 0x000000ff2700720c */ /* 0x008fc60003f06270 */
[----:B------:R-:W3:Y:S01]  /*7130*/  LDL R39, [R1+0x4ce0] ;  /* 0x004ce00001277983 */ /* 0x000ee20000100800 */
[----:B----4-:R-:W-:-:S03]  /*7140*/  ISETP.GE.AND P5, PT, R35, RZ, PT ;  /* 0x000000ff2300720c */ /* 0x010fc60003fa6270 */
[----:B------:R-:W3:Y:S01]  /*7150*/  LDL R35, [R1+0x4cd8] ;  /* 0x004cd80001237983 */ /* 0x000ee20000100800 */
        /* <DEDUP_REMOVED lines=12> */
[----:B------:R-:W-:Y:S01]  /*7220*/  ISETP.GT.U32.AND P4, PT, R89, R149, PT ;  /* 0x000000955900720c */ /* 0x000fe20003f84070 */
[----:B------:R-:W-:Y:S01]  /*7230*/  @!P2 IMAD.IADD R49, R49, 0x1, -R89 ;  /* 0x000000013131a824 */ /* 0x000fe200078e0a59 */
[C---:B------:R-:W-:Y:S02]  /*7240*/  ISETP.GT.U32.AND P6, PT, R89.reuse, R75, PT ;  /* 0x0000004b5900720c */ /* 0x040fe40003fc4070 */
[----:B------:R-:W-:Y:S02]  /*7250*/  ISETP.GE.AND P2, PT, R76, RZ, PT ;  /* 0x000000ff4c00720c */ /* 0x000fe40003f46270 */
[----:B------:R-:W-:Y:S01]  /*7260*/  IADD3 R76, R2, 0xd5, RZ ;  /* 0x000000d5024c7810 */ /* 0x000fe20007ffe0ff */
[----:B------:R-:W-:Y:S01]  /*7270*/  @!P3 IMAD.MOV R47, RZ, RZ, -R47 ;  /* 0x000000ffff2fb224 */ /* 0x000fe200078e0a2f */
[----:B------:R-:W-:Y:S01]  /*7280*/  ISETP.GT.U32.AND P3, PT, R89, R141, PT ;  /* 0x0000008d5900720c */ /* 0x000fe20003f64070 */
[----:B------:R-:W-:-:S02]  /*7290*/  @!P5 IMAD.IADD R90, R90, 0x1, -R89 ;  /* 0x000000015a5ad824 */ /* 0x000fc400078e0a59 */
[----:B------:R-:W-:Y:S02]  /*72a0*/  STL [R1+0x4f84], R76 ;  /* 0x004f844c01007387 */ /* 0x000fe40000100800 */
[--C-:B------:R-:W-:Y:S02]  /*72b0*/  @!P4 IMAD.IADD R149, R149, 0x1, -R89.reuse ;  /* 0x000000019595c824 */ /* 0x100fe400078e0a59 */
[----:B------:R-:W-:-:S04]  /*72c0*/  @!P6 IMAD.IADD R75, R75, 0x1, -R89 ;  /* 0x000000014b4be824 */ /* 0x000fc800078e0a59 */
[----:B------:R-:W-:Y:S01]  /*72d0*/  @!P2 IMAD.MOV R75, RZ, RZ, -R75 ;  /* 0x000000ffff4ba224 */ /* 0x000fe200078e0a4b */
[----:B------:R-:W-:Y:S01]  /*72e0*/  ISETP.GT.U32.AND P2, PT, R89, R248, PT ;  /* 0x000000f85900720c */ /* 0x000fe20003f44070 */
        /* <DEDUP_REMOVED lines=10> */
[----:B------:R-:W-:-:S03]  /*7390*/  ISETP.GE.AND P3, PT, R35, RZ, PT ;  /* 0x000000ff2300720c */ /* 0x000fc60003f66270 */
[----:B------:R-:W3:Y:S01]  /*73a0*/  LDL R35, [R1+0x4cec] ;  /* 0x004cec0001237983 */ /* 0x000ee20000100800 */
[----:B------:R-:W-:Y:S02]  /*73b0*/  @!P0 IADD3 R139, -R139, RZ, RZ ;  /* 0x000000ff8b8b8210 */ /* 0x000fe40007ffe1ff */
[----:B------:R-:W-:-:S13]  /*73c0*/  ISETP.GT.U32.AND P0, PT, R89, R49, PT ;  /* 0x000000315900720c */ /* 0x000fda0003f04070 */
[----:B------:R-:W-:Y:S01]  /*73d0*/  @!P0 IMAD.IADD R49, R49, 0x1, -R89 ;  /* 0x0000000131318824 */ /* 0x000fe200078e0a59 */
[----:B------:R-:W-:Y:S02]  /*73e0*/  ISETP.GE.AND P0, PT, R98, RZ, PT ;  /* 0x000000ff6200720c */ /* 0x000fe40003f06270 */
[----:B------:R-:W3:Y:S01]  /*73f0*/  LDL R98, [R1+0x4ce4] ;  /* 0x004ce40001627983 */ /* 0x000ee20000100800 */
[----:B------:R-:W-:Y:S01]  /*7400*/  @!P2 IMAD.MOV R246, RZ, RZ, -R246 ;  /* 0x000000fffff6a224 */ /* 0x000fe200078e0af6 */
[C---:B------:R-:W-:Y:S01]  /*7410*/  ISETP.GT.U32.AND P2, PT, R89.reuse, R147, PT ;  /* 0x000000935900720c */ /* 0x040fe20003f44070 */
[----:B------:R-:W-:Y:S01]  /*7420*/  @!P3 IMAD.MOV R143, RZ, RZ, -R143 ;  /* 0x000000ffff8fb224 */ /* 0x000fe200078e0a8f */
[C---:B------:R-:W-:Y:S02]  /*7430*/  ISETP.GT.U32.AND P3, PT, R89.reuse, R90, PT ;  /* 0x0000005a5900720c */ /* 0x040fe40003f64070 */
[----:B------:R-:W-:-:S09]  /*7440*/  ISETP.GT.U32.AND P6, PT, R89, R145, PT ;  /* 0x000000915900720c */ /* 0x000fd20003fc4070 */
[----:B------:R-:W-:Y:S01]  /*7450*/  @!P2 IMAD.IADD R147, R147, 0x1, -R89 ;  /* 0x000000019393a824 */ /* 0x000fe200078e0a59 */
[C---:B------:R-:W-:Y:S02]  /*7460*/  ISETP.GT.U32.AND P2, PT, R89.reuse, R153, PT ;  /* 0x000000995900720c */ /* 0x040fe40003f44070 */
[----:B------:R-:W-:Y:S02]  /*7470*/  @!P3 IADD3 R90, R90, -R89, RZ ;  /* 0x800000595a5ab210 */ /* 0x000fe40007ffe0ff */
[----:B------:R-:W-:Y:S02]  /*7480*/  ISETP.GT.U32.AND P3, PT, R89, R3, PT ;  /* 0x000000035900720c */ /* 0x000fe40003f64070 */
[----:B------:R-:W-:Y:S02]  /*7490*/  @!P6 IADD3 R145, R145, -R89, RZ ;  /* 0x800000599191e210 */ /* 0x000fe40007ffe0ff */
[----:B------:R-:W-:Y:S02]  /*74a0*/  IADD3 R111, R2, 0xd6, RZ ;  /* 0x000000d6026f7810 */ /* 0x000fe40007ffe0ff */
[C---:B------:R-:W-:Y:S01]  /*74b0*/  ISETP.GT.U32.AND P6, PT, R89.reuse, R145, PT ;  /* 0x000000915900720c */ /* 0x040fe20003fc4070 */
[----:B------:R-:W-:Y:S01]  /*74c0*/  @!P0 IMAD.MOV R141, RZ, RZ, -R141 ;  /* 0x000000ffff8d8224 */ /* 0x000fe200078e0a8d */
[----:B------:R-:W-:Y:S01]  /*74d0*/  ISETP.GT.U32.AND P0, PT, R89, R248, PT ;  /* 0x000000f85900720c */ /* 0x000fe20003f04070 */
[--C-:B------:R-:W-:Y:S01]  /*74e0*/  @!P2 IMAD.IADD R153, R153, 0x1, -R89.reuse ;  /* 0x000000019999a824 */ /* 0x100fe200078e0a59 */
[----:B------:R-:W-:Y:S03]  /*74f0*/  STL [R1+0x4f90], R111 ;  /* 0x004f906f01007387 */ /* 0x000fe60000100800 */
[----:B------:R-:W-:-:S06]  /*7500*/  @!P3 IMAD.IADD R3, R3, 0x1, -R89 ;  /* 0x000000010303b824 */ /* 0x000fcc00078e0a59 */
[--C-:B------:R-:W-:Y:S02]  /*7510*/  @!P6 IMAD.IADD R145, R145, 0x1, -R89.reuse ;  /* 0x000000019191e824 */ /* 0x100fe400078e0a59 */
[----:B------:R-:W-:Y:S01]  /*7520*/  @!P0 IMAD.IADD R248, R248, 0x1, -R89 ;  /* 0x00000001f8f88824 */ /* 0x000fe200078e0a59 */
[C---:B------:R-:W-:Y:S01]  /*7530*/  ISETP.GT.U32.AND P0, PT, R89.reuse, R51, PT ;  /* 0x000000335900720c */ /* 0x040fe20003f04070 */
[----:B------:R-:W-:Y:S01]  /*7540*/  @!P4 IMAD.MOV R145, RZ, RZ, -R145 ;  /* 0x000000ffff91c224 */ /* 0x000fe200078e0a91 */
[----:B------:R-:W-:-:S11]  /*7550*/  ISETP.GT.U32.AND P4, PT, R89, R151, PT ;  /* 0x000000975900720c */ /* 0x000fd60003f84070 */
[----:B------:R-:W-:Y:S02]  /*7560*/  @!P0 IADD3 R51, R51, -R89, RZ ;  /* 0x8000005933338210 */ /* 0x000fe40007ffe0ff */
[----:B------:R-:W-:Y:S01]  /*7570*/  @!P4 IMAD.IADD R151, R151, 0x1, -R89 ;  /* 0x000000019797c824 */ /* 0x000fe200078e0a59 */
[----:B----4-:R-:W-:Y:S02]  /*7580*/  ISETP.GE.AND P4, PT, R33, RZ, PT ;  /* 0x000000ff2100720c */ /* 0x010fe40003f86270 */
        /* <DEDUP_REMOVED lines=17> */
[--C-:B------:R-:W-:Y:S01]  /*76a0*/  @!P4 IMAD.IADD R51, R51, 0x1, -R89.reuse ;  /* 0x000000013333c824 */ /* 0x100fe200078e0a59 */
[----:B------:R-:W-:Y:S02]  /*76b0*/  ISETP.GT.U32.AND P4, PT, R89, R14, PT ;  /* 0x0000000e5900720c */ /* 0x000fe40003f84070 */
        /* <DEDUP_REMOVED lines=65> */
[----:B------:R-:W-:Y:S01]  /*7ad0*/  ISETP.GE.AND P4, PT, R98, RZ, PT ;  /* 0x000000ff6200720c */ /* 0x000fe20003f86270 */
[----:B------:R-:W-:Y:S01]  /*7ae0*/  @!P0 IMAD.MOV R157, RZ, RZ, -R157 ;  /* 0x000000ffff9d8224 */ /* 0x000fe200078e0a9d */
[C---:B------:R-:W-:Y:S02]  /*7af0*/  ISETP.GT.U32.AND P0, PT, R89.reuse, R22, PT ;  /* 0x000000165900720c */ /* 0x040fe40003f04070 */
[----:B------:R-:W-:-:S09]  /*7b00*/  ISETP.GT.U32.AND P6, PT, R89, R69, PT ;  /* 0x000000455900720c */ /* 0x000fd20003fc4070 */
[----:B------:R-:W-:Y:S01]  /*7b10*/  @!P4 IMAD.MOV R86, RZ, RZ, -R86 ;  /* 0x000000ffff56c224 */ /* 0x000fe200078e0a56 */
[C---:B------:R-:W-:Y:S01]  /*7b20*/  ISETP.GT.U32.AND P4, PT, R89.reuse, R161, PT ;  /* 0x000000a15900720c */ /* 0x040fe20003f84070 */
[----:B------:R-:W-:Y:S01]  /*7b30*/  @!P0 IMAD.IADD R22, R22, 0x1, -R89 ;  /* 0x0000000116168824 */ /* 0x000fe200078e0a59 */
[----:B------:R-:W-:Y:S02]  /*7b40*/  ISETP.GT.U32.AND P0, PT, R89, R55, PT ;  /* 0x000000375900720c */ /* 0x000fe40003f04070 */
[----:B------:R-:W-:-:S09]  /*7b50*/  @!P6 IADD3 R69, R69, -R89, RZ ;  /* 0x800000594545e210 */ /* 0x000fd20007ffe0ff */
[--C-:B------:R-:W-:Y:S01]  /*7b60*/  @!P4 IMAD.IADD R161, R161, 0x1, -R89.reuse ;  /* 0x00000001a1a1c824 */ /* 0x100fe200078e0a59 */
[C---:B------:R-:W-:Y:S02]  /*7b70*/  ISETP.GT.U32.AND P4, PT, R89.reuse, R167, PT ;  /* 0x000000a75900720c */ /* 0x040fe40003f84070 */
[----:B------:R-:W-:Y:S02]  /*7b80*/  IABS R15, R6 ;  /* 0x00000006000f7213 */ /* 0x000fe40000000000 */
[----:B------:R-:W-:Y:S02]  /*7b90*/  ISETP.GT.U32.AND P6, PT, R89, R69, PT ;  /* 0x000000455900720c */ /* 0x000fe40003fc4070 */
[----:B-1----:R-:W-:Y:S01]  /*7ba0*/  IADD3 R6, R2, 0xd9, RZ ;  /* 0x000000d902067810 */ /* 0x002fe20007ffe0ff */
[----:B------:R-:W-:Y:S02]  /*7bb0*/  @!P0 IMAD.IADD R55, R55, 0x1, -R89 ;  /* 0x0000000137378824 */ /* 0x000fe400078e0a59 */
[----:B------:R-:W-:-:S02]  /*7bc0*/  @!P2 IMAD.MOV R14, RZ, RZ, -R14 ;  /* 0x000000ffff0ea224 */ /* 0x000fc400078e0a0e */
[----:B------:R1:W-:Y:S02]  /*7bd0*/  STL [R1+0x4fa0], R6 ;  /* 0x004fa00601007387 */ /* 0x0003e40000100800 */
[----:B------:R-:W-:Y:S02]  /*7be0*/  @!P4 IADD3 R167, R167, -R89, RZ ;  /* 0x80000059a7a7c210 */ /* 0x000fe40007ffe0ff */
[----:B------:R-:W-:Y:S02]  /*7bf0*/  ISETP.GT.U32.AND P2, PT, R89, R163, PT ;  /* 0x000000a35900720c */ /* 0x000fe40003f44070 */
[----:B------:R-:W-:Y:S01]  /*7c00*/  @!P6 IMAD.IADD R69, R69, 0x1, -R89 ;  /* 0x000000014545e824 */ /* 0x000fe200078e0a59 */
[----:B------:R-:W-:Y:S02]  /*7c10*/  @!P3 IADD3 R159, -R159, RZ, RZ ;  /* 0x000000ff9f9fb210 */ /* 0x000fe40007ffe1ff */
[C---:B------:R-:W-:Y:S01]  /*7c20*/  ISETP.GT.U32.AND P3, PT, R89.reuse, R97, PT ;  /* 0x000000615900720c */ /* 0x040fe20003f64070 */
[----:B------:R-:W-:Y:S01]  /*7c30*/  @!P5 IMAD.MOV R69, RZ, RZ, -R69 ;  /* 0x000000ffff45d224 */ /* 0x000fe200078e0a45 */
[----:B------:R-:W-:-:S06]  /*7c40*/  ISETP.GT.U32.AND P5, PT, R89, R8, PT ;  /* 0x000000085900720c */ /* 0x000fcc0003fa4070 */
[----:B------:R-:W-:Y:S02]  /*7c50*/  @!P2 IADD3 R163, R163, -R89, RZ ;  /* 0x80000059a3a3a210 */ /* 0x000fe40007ffe0ff */
[----:B------:R-:W-:-:S03]  /*7c60*/  ISETP.GT.U32.AND P2, PT, R89, R169, PT ;  /* 0x000000a95900720c */ /* 0x000fc60003f44070 */
[--C-:B------:R-:W-:Y:S02]  /*7c70*/  @!P3 IMAD.IADD R97, R97, 0x1, -R89.reuse ;  /* 0x000000016161b824 */ /* 0x100fe400078e0a59 */
[----:B------:R-:W-:-:S08]  /*7c80*/  @!P5 IMAD.IADD R8, R8, 0x1, -R89 ;  /* 0x000000010808d824 */ /* 0x000fd000078e0a59 */
[----:B------:R-:W-:Y:S01]  /*7c90*/  @!P2 IMAD.IADD R169, R169, 0x1, -R89 ;  /* 0x00000001a9a9a824 */ /* 0x000fe200078e0a59 */
[----:B------:R-:W-:Y:S02]  /*7ca0*/  ISETP.GE.AND P2, PT, R81, RZ, PT ;  /* 0x000000ff5100720c */ /* 0x000fe40003f46270 */
[----:B------:R-:W-:Y:S02]  /*7cb0*/  IADD3 R81, R2, 0xda, RZ ;  /* 0x000000da02517810 */ /* 0x000fe40007ffe0ff */
[----:B----4-:R-:W-:Y:S02]  /*7cc0*/  ISETP.GE.AND P3, PT, R33, RZ, PT ;  /* 0x000000ff2100720c */ /* 0x010fe40003f66270 */
[----:B------:R-:W4:Y:S01]  /*7cd0*/  LDL R33, [R1+0x4d34] ;  /* 0x004d340001217983 */ /* 0x000f220000100800 */
[----:B--2---:R-:W-:-:S03]  /*7ce0*/  ISETP.GE.AND P4, PT, R37, RZ, PT ;  /* 0x000000ff2500720c */ /* 0x004fc60003f86270 */
[----:B------:R-:W2:Y:S01]  /*7cf0*/  LDL R37, [R1+0x4d3c] ;  /* 0x004d3c0001257983 */ /* 0x000ea20000100800 */
[----:B---3--:R-:W-:-:S03]  /*7d00*/  ISETP.GE.AND P0, PT, R39, RZ, PT ;  /* 0x000000ff2700720c */ /* 0x008fc60003f06270 */
[----:B------:R-:W3:Y:S01]  /*7d10*/  LDL R39, [R1+0x4d40] ;  /* 0x004d400001277983 */ /* 0x000ee20000100800 */
[----:B------:R-:W-:-:S03]  /*7d20*/  ISETP.GE.AND P5, PT, R35, RZ, PT ;  /* 0x000000ff2300720c */ /* 0x000fc60003fa6270 */
[----:B------:R-:W3:Y:S04]  /*7d30*/  LDL R35, [R1+0x4d38] ;  /* 0x004d380001237983 */ /* 0x000ee80000100800 */
[----:B------:R-:W-:Y:S04]  /*7d40*/  STL [R1+0x4fa4], R81 ;  /* 0x004fa45101007387 */ /* 0x000fe80000100800 */
[----:B------:R-:W3:Y:S01]  /*7d50*/  LDL R98, [R1+0x4d48] ;  /* 0x004d480001627983 */ /* 0x000ee20000100800 */
[----:B------:R-:W-:Y:S01]  /*7d60*/  @!P3 IMAD.MOV R161, RZ, RZ, -R161 ;  /* 0x000000ffffa1b224 */ /* 0x000fe200078e0aa1 */
[C---:B------:R-:W-:Y:S01]  /*7d70*/  ISETP.GT.U32.AND P3, PT, R89.reuse, R8, PT ;  /* 0x000000085900720c */ /* 0x040fe20003f64070 */
[----:B------:R-:W-:Y:S01]  /*7d80*/  @!P5 IMAD.MOV R22, RZ, RZ, -R22 ;  /* 0x000000ffff16d224 */ /* 0x000fe200078e0a16 */
[----:B------:R-:W-:-:S02]  /*7d90*/  ISETP.GT.U32.AND P5, PT, R89, R167, PT ;  /* 0x000000a75900720c */ /* 0x000fc40003fa4070 */
[C---:B------:R-:W-:Y:S01]  /*7da0*/  ISETP.GT.U32.AND P6, PT, R89.reuse, R165, PT ;  /* 0x000000a55900720c */ /* 0x040fe20003fc4070 */
[----:B------:R-:W-:Y:S01]  /*7db0*/  @!P4 IMAD.MOV R163, RZ, RZ, -R163 ;  /* 0x000000ffffa3c224 */ /* 0x000fe200078e0aa3 */
[----:B------:R-:W-:-:S07]  /*7dc0*/  ISETP.GT.U32.AND P4, PT, R89, R55, PT ;  /* 0x000000375900720c */ /* 0x000fce0003f84070 */
[--C-:B------:R-:W-:Y:S01]  /*7dd0*/  @!P3 IMAD.IADD R8, R8, 0x1, -R89.reuse ;  /* 0x000000010808b824 */ /* 0x100fe200078e0a59 */
[----:B------:R-:W-:Y:S01]  /*7de0*/  ISETP.GT.U32.AND P3, PT, R89, R80, PT ;  /* 0x000000505900720c */ /* 0x000fe20003f64070 */
[----:B------:R-:W-:Y:S01]  /*7df0*/  @!P5 IMAD.IADD R167, R167, 0x1, -R89 ;  /* 0x00000001a7a7d824 */ /* 0x000fe200078e0a59 */
[----:B------:R-:W-:Y:S02]  /*7e00*/  ISETP.GT.U32.AND P5, PT, R89, R173, PT ;  /* 0x000000ad5900720c */ /* 0x000fe40003fa4070 */
[----:B------:R-:W-:-:S04]  /*7e10*/  @!P6 IADD3 R165, R165, -R89, RZ ;  /* 0x80000059a5a5e210 */ /* 0x000fc80007ffe0ff */
[----:B------:R-:W-:Y:S02]  /*7e20*/  ISETP.GT.U32.AND P6, PT, R89, R165, PT ;  /* 0x000000a55900720c */ /* 0x000fe40003fc4070 */
[----:B------:R-:W-:-:S03]  /*7e30*/  @!P0 IADD3 R97, -R97, RZ, RZ ;  /* 0x000000ff61618210 */ /* 0x000fc60007ffe1ff */
[----:B------:R-:W-:Y:S02]  /*7e40*/  @!P3 IADD3 R80, R80, -R89, RZ ;  /* 0x800000595050b210 */ /* 0x000fe40007ffe0ff */
[--C-:B------:R-:W-:Y:S01]  /*7e50*/  @!P5 IMAD.IADD R173, R173, 0x1, -R89.reuse ;  /* 0x00000001adadd824 */ /* 0x100fe200078e0a59 */
[----:B------:R-:W-:Y:S02]  /*7e60*/  ISETP.GT.U32.AND P0, PT, R89, R169, PT ;  /* 0x000000a95900720c */ /* 0x000fe40003f04070 */
[----:B------:R-:W-:Y:S02]  /*7e70*/  @!P4 IADD3 R55, R55, -R89, RZ ;  /* 0x800000593737c210 */ /* 0x000fe40007ffe0ff */
[----:B------:R-:W-:Y:S01]  /*7e80*/  ISETP.GT.U32.AND P4, PT, R89, R12, PT ;  /* 0x0000000c5900720c */ /* 0x000fe20003f84070 */
[----:B------:R-:W-:-:S04]  /*7e90*/  @!P6 IMAD.IADD R165, R165, 0x1, -R89 ;  /* 0x00000001a5a5e824 */ /* 0x000fc800078e0a59 */
[----:B------:R-:W-:Y:S01]  /*7ea0*/  @!P2 IMAD.MOV R165, RZ, RZ, -R165 ;  /* 0x000000ffffa5a224 */ /* 0x000fe200078e0aa5 */
[----:B------:R-:W-:-:S03]  /*7eb0*/  ISETP.GT.U32.AND P2, PT, R89, R171, PT ;  /* 0x000000ab5900720c */ /* 0x000fc60003f44070 */
[----:B------:R-:W-:-:S04]  /*7ec0*/  @!P0 IMAD.IADD R169, R169, 0x1, -R89 ;  /* 0x00000001a9a98824 */ /* 0x000fc800078e0a59 */
[----:B------:R-:W-:Y:S01]  /*7ed0*/  @!P4 IMAD.IADD R12, R12, 0x1, -R89 ;  /* 0x000000010c0cc824 */ /* 0x000fe200078e0a59 */
[----:B------:R-:W-:-:S05]  /*7ee0*/  ISETP.GE.AND P4, PT, R79, RZ, PT ;  /* 0x000000ff4f00720c */ /* 0x000fca0003f86270 */
[----:B------:R-:W-:Y:S01]  /*7ef0*/  @!P2 IMAD.IADD R171, R171, 0x1, -R89 ;  /* 0x00000001ababa824 */ /* 0x000fe200078e0a59 */
        /* <DEDUP_REMOVED lines=8> */
[----:B------:R-:W3:Y:S06]  /*7f80*/  LDL R35, [R1+0x4d50] ;  /* 0x004d500001237983 */ /* 0x000eec0000100800 */
[----:B------:R-:W-:Y:S02]  /*7f90*/  @!P5 IADD3 R169, -R169, RZ, RZ ;  /* 0x000000ffa9a9d210 */ /* 0x000fe40007ffe1ff */
[----:B------:R-:W-:Y:S01]  /*7fa0*/  ISETP.GT.U32.AND P5, PT, R89, R12, PT ;  /* 0x0000000c5900720c */ /* 0x000fe20003fa4070 */
[----:B------:R-:W-:-:S12]  /*7fb0*/  STL [R1+0x4fac], R79 ;  /* 0x004fac4f01007387 */ /* 0x000fd80000100800 */
[----:B------:R-:W-:Y:S01]  /*7fc0*/  @!P5 IMAD.IADD R12, R12, 0x1, -R89 ;  /* 0x000000010c0cd824 */ /* 0x000fe200078e0a59 */
[----:B------:R-:W-:Y:S02]  /*7fd0*/  ISETP.GE.AND P5, PT, R98, RZ, PT ;  /* 0x000000ff6200720c */ /* 0x000fe40003fa6270 */
[----:B------:R-:W3:Y:S01]  /*7fe0*/  LDL R98, [R1+0x4d5c] ;  /* 0x004d5c0001627983 */ /* 0x000ee20000100800 */
[----:B------:R-:W-:-:S04]  /*7ff0*/  IMAD.HI.U32 R9, R0, R7, RZ ;  /* 0x0000000700097227 */ /* 0x000fc800078e00ff */
[----:B------:R-:W-:Y:S02]  /*8000*/  IMAD.MOV R9, RZ, RZ, -R9 ;  /* 0x000000ffff097224 */ /* 0x000fe400078e0a09 */
[----:B------:R-:W-:Y:S02]  /*8010*/  @!P2 IMAD.MOV R167, RZ, RZ, -R167 ;  /* 0x000000ffffa7a224 */ /* 0x000fe400078e0aa7 */
[C---:B------:R-:W-:Y:S02]  /*8020*/  IMAD R7, R89.reuse, R9, R7 ;  /* 0x0000000959077224 */ /* 0x040fe400078e0207 */
[----:B------:R-:W-:Y:S01]  /*8030*/  IMAD.HI.U32 R9, R0, R15, RZ ;  /* 0x0000000f00097227 */ /* 0x000fe200078e00ff */
[----:B------:R-:W-:-:S03]  /*8040*/  ISETP.GT.U32.AND P2, PT, R89, R80, PT ;  /* 0x000000505900720c */ /* 0x000fc60003f44070 */
[----:B------:R-:W-:Y:S01]  /*8050*/  @!P3 IMAD.MOV R55, RZ, RZ, -R55 ;  /* 0x000000ffff37b224 */ /* 0x000fe200078e0a37 */
[C---:B------:R-:W-:Y:S01]  /*8060*/  ISETP.GT.U32.AND P3, PT, R89.reuse, R173, PT ;  /* 0x000000ad5900720c */ /* 0x040fe20003f64070 */
[----:B------:R-:W-:Y:S01]  /*8070*/  IMAD.MOV R9, RZ, RZ, -R9 ;  /* 0x000000ffff097224 */ /* 0x000fe200078e0a09 */
[----:B------:R-:W-:-:S03]  /*8080*/  ISETP.GT.U32.AND P6, PT, R89, R10, PT ;  /* 0x0000000a5900720c */ /* 0x000fc60003fc4070 */
[----:B------:R-:W-:Y:S01]  /*8090*/  IMAD R15, R89, R9, R15 ;  /* 0x00000009590f7224 */ /* 0x000fe200078e020f */
[----:B------:R-:W-:-:S03]  /*80a0*/  IABS R9, R76 ;  /* 0x0000004c00097213 */ /* 0x000fc60000000000 */
[----:B------:R-:W-:Y:S02]  /*80b0*/  @!P2 IMAD.IADD R80, R80, 0x1, -R89 ;  /* 0x000000015050a824 */ /* 0x000fe400078e0a59 */
[----:B------:R-:W-:Y:S01]  /*80c0*/  IMAD.HI.U32 R11, R0, R9, RZ ;  /* 0x00000009000b7227 */ /* 0x000fe200078e00ff */
[----:B------:R-:W-:Y:S02]  /*80d0*/  ISETP.GT.U32.AND P2, PT, R89, R30, PT ;  /* 0x0000001e5900720c */ /* 0x000fe40003f44070 */
[----:B------:R-:W-:Y:S02]  /*80e0*/  @!P3 IADD3 R173, R173, -R89, RZ ;  /* 0x80000059adadb210 */ /* 0x000fe40007ffe0ff */
[----:B------:R-:W-:Y:S01]  /*80f0*/  ISETP.GT.U32.AND P3, PT, R89, R179, PT ;  /* 0x000000b35900720c */ /* 0x000fe20003f64070 */
[----:B------:R-:W-:Y:S01]  /*8100*/  IMAD.MOV R11, RZ, RZ, -R11 ;  /* 0x000000ffff0b7224 */ /* 0x000fe200078e0a0b */
[----:B------:R-:W-:-:S03]  /*8110*/  @!P6 IADD3 R10, R10, -R89, RZ ;  /* 0x800000590a0ae210 */ /* 0x000fc60007ffe0ff */
[C---:B------:R-:W-:Y:S01]  /*8120*/  IMAD R9, R89.reuse, R11, R9 ;  /* 0x0000000b59097224 */ /* 0x040fe200078e0209 */
[----:B------:R-:W-:Y:S02]  /*8130*/  IABS R11, R111 ;  /* 0x0000006f000b7213 */ /* 0x000fe40000000000 */
[C---:B------:R-:W-:Y:S01]  /*8140*/  ISETP.GT.U32.AND P6, PT, R89.reuse, R10, PT ;  /* 0x0000000a5900720c */ /* 0x040fe20003fc4070 */
[----:B------:R-:W-:Y:S01]  /*8150*/  @!P0 IMAD.MOV R8, RZ, RZ, -R8 ;  /* 0x000000ffff088224 */ /* 0x000fe200078e0a08 */
[----:B------:R-:W-:Y:S01]  /*8160*/  ISETP.GT.U32.AND P0, PT, R89, R171, PT ;  /* 0x000000ab5900720c */ /* 0x000fe20003f04070 */
[----:B------:R-:W-:-:S04]  /*8170*/  IMAD.HI.U32 R13, R0, R11, RZ ;  /* 0x0000000b000d7227 */ /* 0x000fc800078e00ff */
[--C-:B------:R-:W-:Y:S02]  /*8180*/  @!P2 IMAD.IADD R30, R30, 0x1, -R89.reuse ;  /* 0x000000011e1ea824 */ /* 0x100fe400078e0a59 */
[----:B------:R-:W-:Y:S02]  /*8190*/  @!P3 IMAD.IADD R179, R179, 0x1, -R89 ;  /* 0x00000001b3b3b824 */ /* 0x000fe400078e0a59 */
[----:B------:R-:W-:Y:S02]  /*81a0*/  IMAD.MOV R13, RZ, RZ, -R13 ;  /* 0x000000ffff0d7224 */ /* 0x000fe400078e0a0d */
[----:B------:R-:W-:Y:S02]  /*81b0*/  @!P6 IMAD.IADD R10, R10, 0x1, -R89 ;  /* 0x000000010a0ae824 */ /* 0x000fe400078e0a59 */
[C---:B------:R-:W-:Y:S01]  /*81c0*/  IMAD R11, R89.reuse, R13, R11 ;  /* 0x0000000d590b7224 */ /* 0x040fe200078e020b */
[----:B------:R-:W-:Y:S01]  /*81d0*/  IABS R13, R107 ;  /* 0x0000006b000d7213 */ /* 0x000fe20000000000 */
[----:B------:R-:W-:Y:S01]  /*81e0*/  @!P4 IMAD.MOV R10, RZ, RZ, -R10 ;  /* 0x000000ffff0ac224 */ /* 0x000fe200078e0a0a */
[----:B------:R-:W-:Y:S01]  /*81f0*/  ISETP.GT.U32.AND P4, PT, R89, R57, PT ;  /* 0x000000395900720c */ /* 0x000fe20003f84070 */
[----:B------:R-:W-:Y:S01]  /*8200*/  @!P0 IMAD.IADD R171, R171, 0x1, -R89 ;  /* 0x00000001abab8824 */ /* 0x000fe200078e0a59 */
[----:B------:R-:W-:Y:S01]  /*8210*/  ISETP.GT.U32.AND P0, PT, R89, R177, PT ;  /* 0x000000b15900720c */ /* 0x000fe20003f04070 */
[----:B------:R-:W-:Y:S01]  /*8220*/  IMAD.HI.U32 R17, R0, R13, RZ ;  /* 0x0000000d00117227 */ /* 0x000fe200078e00ff */
[----:B------:R-:W-:-:S03]  /*8230*/  IABS R23, R236 ;  /* 0x000000ec00177213 */ /* 0x000fc60000000000 */
[----:B------:R-:W-:-:S04]  /*8240*/  IMAD.MOV R17, RZ, RZ, -R17 ;  /* 0x000000ffff117224 */ /* 0x000fc800078e0a11 */
[----:B------:R-:W-:Y:S02]  /*8250*/  IMAD R13, R89, R17, R13 ;  /* 0x00000011590d7224 */ /* 0x000fe400078e020d */
[----:B------:R-:W-:Y:S02]  /*8260*/  IMAD.HI.U32 R17, R0, R23, RZ ;  /* 0x0000001700117227 */ /* 0x000fe400078e00ff */
[----:B------:R-:W-:Y:S02]  /*8270*/  @!P0 IADD3 R177, R177, -R89, RZ ;  /* 0x80000059b1b18210 */ /* 0x000fe40007ffe0ff */
[----:B------:R-:W-:Y:S02]  /*8280*/  IMAD.MOV R17, RZ, RZ, -R17 ;  /* 0x000000ffff117224 */ /* 0x000fe400078e0a11 */
[----:B------:R-:W-:Y:S01]  /*8290*/  @!P4 IMAD.IADD R57, R57, 0x1, -R89 ;  /* 0x000000013939c824 */ /* 0x000fe200078e0a59 */
[----:B----4-:R-:W-:Y:S02]  /*82a0*/  ISETP.GE.AND P4, PT, R33, RZ, PT ;  /* 0x000000ff2100720c */ /* 0x010fe40003f86270 */
[----:B------:R-:W4:Y:S01]  /*82b0*/  LDL R33, [R1+0x4d60] ;  /* 0x004d600001217983 */ /* 0x000f220000100800 */
[----:B------:R-:W-:Y:S01]  /*82c0*/  IMAD R23, R89, R17, R23 ;  /* 0x0000001159177224 */ /* 0x000fe200078e0217 */
[----:B------:R-:W-:-:S02]  /*82d0*/  IABS R17, R6 ;  /* 0x0000000600117213 */ /* 0x000fc40000000000 */
[----:B-1----:R-:W-:Y:S02]  /*82e0*/  IADD3 R6, R2, 0xdc, RZ ;  /* 0x000000dc02067810 */ /* 0x002fe40007ffe0ff */
[----:B--2---:R-:W-:Y:S02]  /*82f0*/  ISETP.GE.AND P2, PT, R37, RZ, PT ;  /* 0x000000ff2500720c */ /* 0x004fe40003f46270 */
[----:B------:R-:W2:Y:S01]  /*8300*/  LDL R37, [R1+0x4d68] ;  /* 0x004d680001257983 */ /* 0x000ea20000100800 */
[----:B---3--:R-:W-:-:S03]  /*8310*/  ISETP.GE.AND P3, PT, R39, RZ, PT ;  /* 0x000000ff2700720c */ /* 0x008fc60003f66270 */
[----:B------:R-:W3:Y:S01]  /*8320*/  LDL R39, [R1+0x4d6c] ;  /* 0x004d6c0001277983 */ /* 0x000ee20000100800 */
[----:B------:R-:W-:-:S03]  /*8330*/  ISETP.GE.AND P0, PT, R35, RZ, PT ;  /* 0x000000ff2300720c */ /* 0x000fc60003f06270 */
[----:B------:R-:W3:Y:S03]  /*8340*/  LDL R35, [R1+0x4d64] ;  /* 0x004d640001237983 */ /* 0x000ee60000100800 */
[----:B------:R-:W-:Y:S02]  /*8350*/  @!P2 IADD3 R12, -R12, RZ, RZ ;  /* 0x000000ff0c0ca210 */ /* 0x000fe40007ffe1ff */
[----:B------:R-:W-:Y:S01]  /*8360*/  ISETP.GT.U32.AND P2, PT, R89, R179, PT ;  /* 0x000000b35900720c */ /* 0x000fe20003f44070 */
[----:B------:R1:W-:-:S12]  /*8370*/  STL [R1+0x4fb4], R6 ;  /* 0x004fb40601007387 */ /* 0x0003d80000100800 */
        /* <DEDUP_REMOVED lines=12> */
[----:B------:R-:W-:Y:S01]  /*8440*/  @!P6 IADD3 R175, R175, -R89, RZ ;  /* 0x80000059afafe210 */ /* 0x000fe20007ffe0ff */
[----:B------:R-:W-:-:S03]  /*8450*/  @!P5 IMAD.MOV R171, RZ, RZ, -R171 ;  /* 0x000000ffffabd224 */ /* 0x000fc600078e0aab */
[C---:B------:R-:W-:Y:S02]  /*8460*/  ISETP.GT.U32.AND P6, PT, R89.reuse, R175, PT ;  /* 0x000000af5900720c */ /* 0x040fe40003fc4070 */
[----:B------:R-:W-:Y:S01]  /*8470*/  ISETP.GT.U32.AND P5, PT, R89, R57, PT ;  /* 0x000000395900720c */ /* 0x000fe20003fa4070 */
[----:B------:R-:W-:-:S04]  /*8480*/  @!P4 IMAD.IADD R183, R183, 0x1, -R89 ;  /* 0x00000001b7b7c824 */ /* 0x000fc800078e0a59 */
[----:B------:R-:W-:-:S06]  /*8490*/  @!P0 IMAD.IADD R59, R59, 0x1, -R89 ;  /* 0x000000013b3b8824 */ /* 0x000fcc00078e0a59 */
[--C-:B------:R-:W-:Y:S02]  /*84a0*/  @!P6 IMAD.IADD R175, R175, 0x1, -R89.reuse ;  /* 0x00000001afafe824 */ /* 0x100fe400078e0a59 */
[----:B------:R-:W-:Y:S01]  /*84b0*/  @!P5 IMAD.IADD R57, R57, 0x1, -R89 ;  /* 0x000000013939d824 */ /* 0x000fe200078e0a59 */
[C---:B------:R-:W-:Y:S01]  /*84c0*/  ISETP.GT.U32.AND P5, PT, R89.reuse, R16, PT ;  /* 0x000000105900720c */ /* 0x040fe20003fa4070 */
[----:B------:R-:W-:Y:S01]  /*84d0*/  @!P3 IMAD.MOV R175, RZ, RZ, -R175 ;  /* 0x000000ffffafb224 */ /* 0x000fe200078e0aaf */
[C---:B------:R-:W-:Y:S01]  /*84e0*/  ISETP.GT.U32.AND P3, PT, R89.reuse, R181, PT ;  /* 0x000000b55900720c */ /* 0x040fe20003f64070 */
[----:B------:R-:W-:Y:S02]  /*84f0*/  IMAD R235, R89, R31, R235 ;  /* 0x0000001f59eb7224 */ /* 0x000fe400078e02eb */
[----:B------:R-:W-:-:S04]  /*8500*/  IMAD.HI.U32 R31, R0, R237, RZ ;  /* 0x000000ed001f7227 */ /* 0x000fc800078e00ff */
[----:B------:R-:W-:-:S04]  /*8510*/  IMAD.MOV R31, RZ, RZ, -R31 ;  /* 0x000000ffff1f7224 */ /* 0x000fc800078e0a1f */
[----:B------:R-:W-:Y:S02]  /*8520*/  @!P5 IADD3 R16, R16, -R89, RZ ;  /* 0x800000591010d210 */ /* 0x000fe40007ffe0ff */
[----:B------:R-:W-:Y:S02]  /*8530*/  @!P3 IMAD.IADD R181, R181, 0x1, -R89 ;  /* 0x00000001b5b5b824 */ /* 0x000fe400078e0a59 */
[----:B------:R-:W-:Y:S01]  /*8540*/  IMAD R237, R89, R31, R237 ;  /* 0x0000001f59ed7224 */ /* 0x000fe200078e02ed */
[----:B------:R-:W-:Y:S02]  /*8550*/  IABS R31, R6 ;  /* 0x00000006001f7213 */ /* 0x000fe40000000000 */
[----:B-1----:R-:W-:Y:S02]  /*8560*/  IADD3 R6, R2, 0xdd, RZ ;  /* 0x000000dd02067810 */ /* 0x002fe40007ffe0ff */
[----:B----4-:R-:W-:Y:S02]  /*8570*/  ISETP.GE.AND P3, PT, R33, RZ, PT ;  /* 0x000000ff2100720c */ /* 0x010fe40003f66270 */
[----:B------:R-:W4:Y:S01]  /*8580*/  LDL R33, [R1+0x4d74] ;  /* 0x004d740001217983 */ /* 0x000f220000100800 */
[----:B--2---:R-:W-:-:S03]  /*8590*/  ISETP.GE.AND P4, PT, R37, RZ, PT ;  /* 0x000000ff2500720c */ /* 0x004fc60003f86270 */
[----:B------:R-:W2:Y:S01]  /*85a0*/  LDL R37, [R1+0x4d7c] ;  /* 0x004d7c0001257983 */ /* 0x000ea20000100800 */
[----:B---3--:R-:W-:-:S03]  /*85b0*/  ISETP.GE.AND P0, PT, R39, RZ, PT ;  /* 0x000000ff2700720c */ /* 0x008fc60003f06270 */
[----:B------:R-:W3:Y:S01]  /*85c0*/  LDL R39, [R1+0x4d80] ;  /* 0x004d800001277983 */ /* 0x000ee20000100800 */
[----:B------:R-:W-:-:S03]  /*85d0*/  ISETP.GE.AND P5, PT, R35, RZ, PT ;  /* 0x000000ff2300720c */ /* 0x000fc60003fa6270 */
[----:B------:R-:W3:Y:S02]  /*85e0*/  LDL R35, [R1+0x4d78] ;  /* 0x004d780001237983 */ /* 0x000ee40000100800 */
        /* <DEDUP_REMOVED lines=12> */
[----:B------:R-:W-:Y:S02]  /*86b0*/  ISETP.GT.U32.AND P3, PT, R89, R82, PT ;  /* 0x000000525900720c */ /* 0x000fe40003f64070 */
        /* <DEDUP_REMOVED lines=12> */
[----:B------:R-:W-:Y:S02]  /*8780*/  ISETP.GT.U32.AND P0, PT, R89, R18, PT ;  /* 0x000000125900720c */ /* 0x000fe40003f04070 */
[----:B------:R-:W-:-:S09]  /*8790*/  IADD3 R121, R2, 0xde, RZ ;  /* 0x000000de02797810 */ /* 0x000fd20007ffe0ff */
        /* <DEDUP_REMOVED lines=12> */
[----:B------:R-:W-:-:S12]  /*8860*/  STL [R1+0x4fc4], R121 ;  /* 0x004fc47901007387 */ /* 0x000fd80000100800 */
        /* <DEDUP_REMOVED lines=10> */
[-C--:B------:R-:W-:Y:S02]  /*8910*/  @!P2 IADD3 R82, R82, -R89.reuse, RZ ;  /* 0x800000595252a210 */ /* 0x080fe40007ffe0ff */
        /* <DEDUP_REMOVED lines=22> */
[----:B------:R-:W4:Y:S02]  /*8a80*/  LDL R35, [R1+0x4da0] ;  /* 0x004da00001237983 */ /* 0x000f240000100800 */
[----:B------:R-:W-:Y:S02]  /*8a90*/  @!P0 IADD3 R189, -R189, RZ, RZ ;  /* 0x000000ffbdbd8210 */ /* 0x000fe40007ffe1ff */
[----:B------:R-:W-:Y:S01]  /*8aa0*/  ISETP.GT.U32.AND P0, PT, R89, R38, PT ;  /* 0x000000265900720c */ /* 0x000fe20003f04070 */
[----:B------:R-:W-:Y:S04]  /*8ab0*/  STL [R1+0x4fc8], R43 ;  /* 0x004fc82b01007387 */ /* 0x000fe80000100800 */
[----:B------:R-:W4:Y:S08]  /*8ac0*/  LDL R95, [R1+0x4db0] ;  /* 0x004db000015f7983 */ /* 0x000f300000100800 */
[----:B------:R-:W-:Y:S01]  /*8ad0*/  @!P0 IMAD.IADD R38, R38, 0x1, -R89 ;  /* 0x0000000126268824 */ /* 0x000fe200078e0a59 */
[----:B------:R-:W-:-:S02]  /*8ae0*/  ISETP.GE.AND P0, PT, R98, RZ, PT ;  /* 0x000000ff6200720c */ /* 0x000fc40003f06270 */
[----:B------:R-:W4:Y:S01]  /*8af0*/  LDL R98, [R1+0x4db4] ;  /* 0x004db40001627983 */ /* 0x000f220000100800 */
[C---:B------:R-:W-:Y:S01]  /*8b00*/  ISETP.GT.U32.AND P6, PT, R89.reuse, R20, PT ;  /* 0x000000145900720c */ /* 0x040fe20003fc4070 */
[----:B------:R-:W-:Y:S01]  /*8b10*/  @!P5 IMAD.MOV R187, RZ, RZ, -R187 ;  /* 0x000000ffffbbd224 */ /* 0x000fe200078e0abb */
[----:B------:R-:W-:Y:S01]  /*8b20*/  ISETP.GT.U32.AND P5, PT, R89, R77, PT ;  /* 0x0000004d5900720c */ /* 0x000fe20003fa4070 */
[----:B------:R-:W-:-:S10]  /*8b30*/  @!P4 IMAD.MOV R82, RZ, RZ, -R82 ;  /* 0x000000ffff52c224 */ /* 0x000fd400078e0a52 */
[----:B------:R-:W-:-:S04]  /*8b40*/  @!P6 IADD3 R20, R20, -R89, RZ ;  /* 0x800000591414e210 */ /* 0x000fc80007ffe0ff */
[C---:B------:R-:W-:Y:S02]  /*8b50*/  ISETP.GT.U32.AND P6, PT, R89.reuse, R20, PT ;  /* 0x000000145900720c */ /* 0x040fe40003fc4070 */
[----:B------:R-:W-:Y:S01]  /*8b60*/  ISETP.GT.U32.AND P4, PT, R89, R193, PT ;  /* 0x000000c15900720c */ /* 0x000fe20003f84070 */
[----:B------:R-:W-:-:S04]  /*8b70*/  IMAD.HI.U32 R19, R0, R17, RZ ;  /* 0x0000001100137227 */ /* 0x000fc800078e00ff */
[----:B------:R-:W-:-:S06]  /*8b80*/  IMAD.MOV R19, RZ, RZ, -R19 ;  /* 0x000000ffff137224 */ /* 0x000fcc00078e0a13 */
[--C-:B------:R-:W-:Y:S01]  /*8b90*/  @!P6 IMAD.IADD R20, R20, 0x1, -R89.reuse ;  /* 0x000000011414e824 */ /* 0x100fe200078e0a59 */
[----:B------:R-:W-:Y:S01]  /*8ba0*/  ISETP.GT.U32.AND P6, PT, R89, R195, PT ;  /* 0x000000c35900720c */ /* 0x000fe20003fc4070 */
[----:B------:R-:W-:Y:S01]  /*8bb0*/  @!P5 IMAD.IADD R77, R77, 0x1, -R89 ;  /* 0x000000014d4dd824 */ /* 0x000fe200078e0a59 */
[----:B------:R-:W-:Y:S02]  /*8bc0*/  @!P4 IADD3 R193, R193, -R89, RZ ;  /* 0x80000059c1c1c210 */ /* 0x000fe40007ffe0ff */
[C---:B------:R-:W-:Y:S02]  /*8bd0*/  ISETP.GT.U32.AND P5, PT, R89.reuse, R24, PT ;  /* 0x000000185900720c */ /* 0x040fe40003fa4070 */
[C---:B------:R-:W-:Y:S01]  /*8be0*/  ISETP.GT.U32.AND P4, PT, R89.reuse, R199, PT ;  /* 0x000000c75900720c */ /* 0x040fe20003f84070 */
[C---:B------:R-:W-:Y:S01]  /*8bf0*/  IMAD R17, R89.reuse, R19, R17 ;  /* 0x0000001359117224 */ /* 0x040fe200078e0211 */
[----:B------:R-:W-:Y:S01]  /*8c00*/  IABS R19, R81 ;  /* 0x0000005100137213 */ /* 0x000fe20000000000 */
[----:B------:R-:W-:Y:S01]  /*8c10*/  @!P3 IMAD.MOV R18, RZ, RZ, -R18 ;  /* 0x000000ffff12b224 */ /* 0x000fe200078e0a12 */
[C---:B------:R-:W-:Y:S01]  /*8c20*/  ISETP.GT.U32.AND P3, PT, R89.reuse, R191, PT ;  /* 0x000000bf5900720c */ /* 0x040fe20003f64070 */
[----:B------:R-:W-:Y:S01]  /*8c30*/  @!P2 IMAD.MOV R20, RZ, RZ, -R20 ;  /* 0x000000ffff14a224 */ /* 0x000fe200078e0a14 */
[----:B------:R-:W-:-:S02]  /*8c40*/  ISETP.GT.U32.AND P2, PT, R89, R99, PT ;  /* 0x000000635900720c */ /* 0x000fc40003f44070 */
[----:B------:R-:W-:Y:S01]  /*8c50*/  @!P6 IADD3 R195, R195, -R89, RZ ;  /* 0x80000059c3c3e210 */ /* 0x000fe20007ffe0ff */
[----:B------:R-:W-:-:S03]  /*8c60*/  IMAD.HI.U32 R21, R0, R19, RZ ;  /* 0x0000001300157227 */ /* 0x000fc600078e00ff */
[----:B------:R-:W-:Y:S01]  /*8c70*/  ISETP.GT.U32.AND P6, PT, R89, R195, PT ;  /* 0x000000c35900720c */ /* 0x000fe20003fc4070 */
[----:B------:R-:W-:Y:S02]  /*8c80*/  IMAD.MOV R21, RZ, RZ, -R21 ;  /* 0x000000ffff157224 */ /* 0x000fe400078e0a15 */
[--C-:B------:R-:W-:Y:S02]  /*8c90*/  @!P5 IMAD.IADD R24, R24, 0x1, -R89.reuse ;  /* 0x000000011818d824 */ /* 0x100fe400078e0a59 */
[----:B------:R-:W-:Y:S02]  /*8ca0*/  @!P4 IMAD.IADD R199, R199, 0x1, -R89 ;  /* 0x00000001c7c7c824 */ /* 0x000fe400078e0a59 */
[----:B------:R-:W-:Y:S01]  /*8cb0*/  IMAD R19, R89, R21, R19 ;  /* 0x0000001559137224 */ /* 0x000fe200078e0213 */
[----:B------:R-:W-:Y:S01]  /*8cc0*/  IABS R21, R79 ;  /* 0x0000004f00157213 */ /* 0x000fe20000000000 */
[--C-:B------:R-:W-:Y:S02]  /*8cd0*/  @!P3 IMAD.IADD R191, R191, 0x1, -R89.reuse ;  /* 0x00000001bfbfb824 */ /* 0x100fe400078e0a59 */
[----:B------:R-:W-:-:S02]  /*8ce0*/  @!P2 IMAD.IADD R99, R99, 0x1, -R89 ;  /* 0x000000016363a824 */ /* 0x000fc400078e0a59 */
[----:B------:R-:W-:Y:S02]  /*8cf0*/  @!P0 IMAD.MOV R191, RZ, RZ, -R191 ;  /* 0x000000ffffbf8224 */ /* 0x000fe400078e0abf */
[----:B------:R-:W-:Y:S01]  /*8d00*/  IMAD.HI.U32 R25, R0, R21, RZ ;  /* 0x0000001500197227 */ /* 0x000fe200078e00ff */
[----:B------:R-:W-:-:S03]  /*8d10*/  ISETP.GT.U32.AND P0, PT, R89, R99, PT ;  /* 0x000000635900720c */ /* 0x000fc60003f04070 */
[----:B------:R-:W-:Y:S01]  /*8d20*/  @!P6 IMAD.IADD R195, R195, 0x1, -R89 ;  /* 0x00000001c3c3e824 */ /* 0x000fe200078e0a59 */
[----:B------:R-:W-:Y:S01]  /*8d30*/  ISETP.GT.U32.AND P3, PT, R89, R197, PT ;  /* 0x000000c55900720c */ /* 0x000fe20003f64070 */
[----:B------:R-:W-:-:S04]  /*8d40*/  IMAD.MOV R25, RZ, RZ, -R25 ;  /* 0x000000ffff197224 */ /* 0x000fc800078e0a19 */
[----:B------:R-:W-:Y:S02]  /*8d50*/  IMAD R21, R89, R25, R21 ;  /* 0x0000001959157224 */ /* 0x000fe400078e0215 */
[----:B------:R-:W-:Y:S01]  /*8d60*/  IMAD.HI.U32 R25, R0, R31, RZ ;  /* 0x0000001f00197227 */ /* 0x000fe200078e00ff */
[----:B------:R-:W-:-:S03]  /*8d70*/  IADD3 R88, R2, 0xe0, RZ ;  /* 0x000000e002587810 */ /* 0x000fc60007ffe0ff */
[----:B------:R-:W-:Y:S02]  /*8d80*/  IMAD.MOV R25, RZ, RZ, -R25 ;  /* 0x000000ffff197224 */ /* 0x000fe400078e0a19 */
[----:B------:R-:W-:Y:S01]  /*8d90*/  @!P0 IMAD.IADD R99, R99, 0x1, -R89 ;  /* 0x0000000163638824 */ /* 0x000fe200078e0a59 */
[C---:B------:R-:W-:Y:S01]  /*8da0*/  ISETP.GT.U32.AND P0, PT, R89.reuse, R26, PT ;  /* 0x0000001a5900720c */ /* 0x040fe20003f04070 */
[----:B------:R-:W-:Y:S01]  /*8db0*/  IMAD R31, R89, R25, R31 ;  /* 0x00000019591f7224 */ /* 0x000fe200078e021f */
[-C--:B------:R-:W-:Y:S02]  /*8dc0*/  @!P3 IADD3 R197, R197, -R89.reuse, RZ ;  /* 0x80000059c5c5b210 */ /* 0x080fe40007ffe0ff */
[----:B------:R-:W-:Y:S02]  /*8dd0*/  IABS R25, R6 ;  /* 0x0000000600197213 */ /* 0x000fe40000000000 */
[----:B-1----:R-:W4:Y:S07]  /*8de0*/  LDL R6, [R1+0x4dac] ;  /* 0x004dac0001067983 */ /* 0x002f2e0000100800 */
[----:B------:R-:W-:-:S02]  /*8df0*/  @!P0 IADD3 R26, R26, -R89, RZ ;  /* 0x800000591a1a8210 */ /* 0x000fc40007ffe0ff */
[----:B--2---:R-:W-:Y:S02]  /*8e00*/  ISETP.GE.AND P5, PT, R37, RZ, PT ;  /* 0x000000ff2500720c */ /* 0x004fe40003fa6270 */
[----:B------:R-:W2:Y:S01]  /*8e10*/  LDL R37, [R1+0x4dbc] ;  /* 0x004dbc0001257983 */ /* 0x000ea20000100800 */
[----:B---3--:R-:W-:-:S13]  /*8e20*/  ISETP.GE.AND P4, PT, R39, RZ, PT ;  /* 0x000000ff2700720c */ /* 0x008fda0003f86270 */
[----:B------:R-:W-:Y:S01]  /*8e30*/  @!P4 IMAD.MOV R195, RZ, RZ, -R195 ;  /* 0x000000ffffc3c224 */ /* 0x000fe200078e0ac3 */
[----:B------:R-:W-:Y:S02]  /*8e40*/  ISETP.GT.U32.AND P4, PT, R89, R201, PT ;  /* 0x000000c95900720c */ /* 0x000fe40003f84070 */
[----:B----4-:R-:W-:Y:S02]  /*8e50*/  ISETP.GE.AND P3, PT, R35, RZ, PT ;  /* 0x000000ff2300720c */ /* 0x010fe40003f66270 */
[----:B------:R-:W3:Y:S04]  /*8e60*/  LDL R35, [R1+0x4db8] ;  /* 0x004db80001237983 */ /* 0x000ee80000100800 */
[----:B------:R-:W-:Y:S05]  /*8e70*/  STL [R1+0x4fd0], R88 ;  /* 0x004fd05801007387 */ /* 0x000fea0000100800 */
[----:B------:R-:W-:Y:S01]  /*8e80*/  @!P4 IMAD.IADD R201, R201, 0x1, -R89 ;  /* 0x00000001c9c9c824 */ /* 0x000fe200078e0a59 */
[----:B------:R-:W-:-:S02]  /*8e90*/  ISETP.GE.AND P4, PT, R95, RZ, PT ;  /* 0x000000ff5f00720c */ /* 0x000fc40003f86270 */
[----:B------:R-:W4:Y:S01]  /*8ea0*/  LDL R95, [R1+0x4dc4] ;  /* 0x004dc400015f7983 */ /* 0x000f220000100800 */
[----:B------:R-:W-:-:S03]  /*8eb0*/  ISETP.GE.AND P0, PT, R98, RZ, PT ;  /* 0x000000ff6200720c */ /* 0x000fc60003f06270 */
[----:B------:R-:W4:Y:S01]  /*8ec0*/  LDL R98, [R1+0x4dcc] ;  /* 0x004dcc0001627983 */ /* 0x000f220000100800 */
[----:B------:R-:W-:Y:S01]  /*8ed0*/  @!P3 IMAD.MOV R193, RZ, RZ, -R193 ;  /* 0x000000ffffc1b224 */ /* 0x000fe200078e0ac1 */
[----:B------:R-:W-:Y:S02]  /*8ee0*/  ISETP.GT.U32.AND P3, PT, R89, R24, PT ;  /* 0x000000185900720c */ /* 0x000fe40003f64070 */
[----:B------:R-:W-:Y:S02]  /*8ef0*/  ISETP.GE.AND P2, PT, R33, RZ, PT ;  /* 0x000000ff2100720c */ /* 0x000fe40003f46270 */
[----:B------:R-:W-:-:S09]  /*8f00*/  ISETP.GT.U32.AND P6, PT, R89, R63, PT ;  /* 0x0000003f5900720c */ /* 0x000fd20003fc4070 */
[----:B------:R-:W-:Y:S02]  /*8f10*/  @!P3 IADD3 R24, R24, -R89, RZ ;  /* 0x800000591818b210 */ /* 0x000fe40007ffe0ff */
[C---:B------:R-:W-:Y:S01]  /*8f20*/  ISETP.GT.U32.AND P3, PT, R89.reuse, R84, PT ;  /* 0x000000545900720c */ /* 0x040fe20003f64070 */
[----:B------:R-:W-:Y:S01]  /*8f30*/  @!P2 IMAD.MOV R77, RZ, RZ, -R77 ;  /* 0x000000ffff4da224 */ /* 0x000fe200078e0a4d */
[----:B------:R-:W-:Y:S02]  /*8f40*/  ISETP.GT.U32.AND P2, PT, R89, R197, PT ;  /* 0x000000c55900720c */ /* 0x000fe40003f44070 */
[----:B------:R-:W-:-:S04]  /*8f50*/  @!P6 IADD3 R63, R63, -R89, RZ ;  /* 0x800000593f3fe210 */ /* 0x000fc80007ffe0ff */
[----:B------:R-:W-:-:S05]  /*8f60*/  ISETP.GT.U32.AND P6, PT, R89, R63, PT ;  /* 0x0000003f5900720c */ /* 0x000fca0003fc4070 */
[--C-:B------:R-:W-:Y:S02]  /*8f70*/  @!P3 IMAD.IADD R84, R84, 0x1, -R89.reuse ;  /* 0x000000015454b824 */ /* 0x100fe400078e0a59 */
[----:B------:R-:W-:-:S04]  /*8f80*/  @!P2 IMAD.IADD R197, R197, 0x1, -R89 ;  /* 0x00000001c5c5a824 */ /* 0x000fc800078e0a59 */
[----:B------:R-:W-:Y:S01]  /*8f90*/  @!P4 IMAD.MOV R197, RZ, RZ, -R197 ;  /* 0x000000ffffc5c224 */ /* 0x000fe200078e0ac5 */
[----:B------:R-:W-:Y:S01]  /*8fa0*/  ISETP.GT.U32.AND P4, PT, R89, R26, PT ;  /* 0x0000001a5900720c */ /* 0x000fe20003f84070 */
[----:B------:R-:W-:Y:S01]  /*8fb0*/  @!P6 IMAD.IADD R63, R63, 0x1, -R89 ;  /* 0x000000013f3fe824 */ /* 0x000fe200078e0a59 */
[----:B------:R-:W-:Y:S02]  /*8fc0*/  @!P5 IADD3 R38, -R38, RZ, RZ ;  /* 0x000000ff2626d210 */ /* 0x000fe40007ffe1ff */
[C---:B------:R-:W-:Y:S02]  /*8fd0*/  ISETP.GT.U32.AND P5, PT, R89.reuse, R199, PT ;  /* 0x000000c75900720c */ /* 0x040fe40003fa4070 */
[----:B------:R-:W-:Y:S02]  /*8fe0*/  ISETP.GT.U32.AND P2, PT, R89, R203, PT ;  /* 0x000000cb5900720c */ /* 0x000fe40003f44070 */
[----:B------:R-:W-:-:S05]  /*8ff0*/  IADD3 R41, R2, 0xe1, RZ ;  /* 0x000000e102297810 */ /* 0x000fca0007ffe0ff */
[----:B------:R-:W-:Y:S01]  /*9000*/  @!P4 IMAD.IADD R26, R26, 0x1, -R89 ;  /* 0x000000011a1ac824 */ /* 0x000fe200078e0a59 */
[----:B------:R-:W-:-:S03]  /*9010*/  ISETP.GT.U32.AND P4, PT, R89, R65, PT ;  /* 0x000000415900720c */ /* 0x000fc60003f84070 */
[--C-:B------:R-:W-:Y:S02]  /*9020*/  @!P5 IMAD.IADD R199, R199, 0x1, -R89.reuse ;  /* 0x00000001c7c7d824 */ /* 0x100fe400078e0a59 */
[----:B------:R-:W-:-:S08]  /*9030*/  @!P2 IMAD.IADD R203, R203, 0x1, -R89 ;  /* 0x00000001cbcba824 */ /* 0x000fd000078e0a59 */
[----:B------:R-:W-:Y:S01]  /*9040*/  @!P4 IMAD.IADD R65, R65, 0x1, -R89 ;  /* 0x000000014141c824 */ /* 0x000fe200078e0a59 */
[----:B------:R-:W-:Y:S02]  /*9050*/  ISETP.GE.AND P5, PT, R6, RZ, PT ;  /* 0x000000ff0600720c */ /* 0x000fe40003fa6270 */
[----:B------:R-:W4:Y:S01]  /*9060*/  LDL R6, [R1+0x4dc0] ;  /* 0x004dc00001067983 */ /* 0x000f220000100800 */
[----:B--2---:R-:W-:-:S03]  /*9070*/  ISETP.GE.AND P3, PT, R37, RZ, PT ;  /* 0x000000ff2500720c */ /* 0x004fc60003f66270 */
[----:B------:R-:W2:Y:S10]  /*9080*/  LDL R37, [R1+0x4dd0] ;  /* 0x004dd00001257983 */ /* 0x000eb40000100800 */
[----:B------:R-:W-:Y:S01]  /*9090*/  @!P3 IMAD.MOV R63, RZ, RZ, -R63 ;  /* 0x000000ffff3fb224 */ /* 0x000fe200078e0a3f */
[----:B------:R-:W-:-:S02]  /*90a0*/  ISETP.GT.U32.AND P3, PT, R89, R28, PT ;  /* 0x0000001c5900720c */ /* 0x000fc40003f64070 */
[----:B---3--:R-:W-:Y:S02]  /*90b0*/  ISETP.GE.AND P2, PT, R35, RZ, PT ;  /* 0x000000ff2300720c */ /* 0x008fe40003f46270 */
[----:B------:R-:W3:Y:S04]  /*90c0*/  LDL R35, [R1+0x4dc8] ;  /* 0x004dc80001237983 */ /* 0x000ee80000100800 */
[----:B------:R-:W-:Y:S05]  /*90d0*/  STL [R1+0x4fd4], R41 ;  /* 0x004fd42901007387 */ /* 0x000fea0000100800 */
[----:B------:R-:W-:Y:S01]  /*90e0*/  @!P3 IMAD.IADD R28, R28, 0x1, -R89 ;  /* 0x000000011c1cb824 */ /* 0x000fe200078e0a59 */
[----:B----4-:R-:W-:-:S02]  /*90f0*/  ISETP.GE.AND P3, PT, R95, RZ, PT ;  /* 0x000000ff5f00720c */ /* 0x010fc40003f66270 */
[----:B------:R-:W4:Y:S01]  /*9100*/  LDL R95, [R1+0x4dd8] ;  /* 0x004dd800015f7983 */ /* 0x000f220000100800 */
[----:B------:R-:W-:-:S03]  /*9110*/  ISETP.GE.AND P4, PT, R98, RZ, PT ;  /* 0x000000ff6200720c */ /* 0x000fc60003f86270 */
[----:B------:R-:W3:Y:S01]  /*9120*/  LDL R98, [R1+0x4de0] ;  /* 0x004de00001627983 */ /* 0x000ee20000100800 */
[----:B------:R-:W-:Y:S01]  /*9130*/  @!P0 IMAD.MOV R24, RZ, RZ, -R24 ;  /* 0x000000ffff188224 */ /* 0x000fe200078e0a18 */
[C---:B------:R-:W-:Y:S01]  /*9140*/  ISETP.GT.U32.AND P0, PT, R89.reuse, R203, PT ;  /* 0x000000cb5900720c */ /* 0x040fe20003f04070 */
[----:B------:R-:W-:Y:S01]  /*9150*/  @!P5 IMAD.MOV R99, RZ, RZ, -R99 ;  /* 0x000000ffff63d224 */ /* 0x000fe200078e0a63 */
[C---:B------:R-:W-:Y:S02]  /*9160*/  ISETP.GT.U32.AND P5, PT, R89.reuse, R201, PT ;  /* 0x000000c95900720c */ /* 0x040fe40003fa4070 */
[----:B------:R-:W-:-:S09]  /*9170*/  ISETP.GT.U32.AND P6, PT, R89, R205, PT ;  /* 0x000000cd5900720c */ /* 0x000fd20003fc4070 */
[----:B------:R-:W-:Y:S02]  /*9180*/  @!P0 IADD3 R203, R203, -R89, RZ ;  /* 0x80000059cbcb8210 */ /* 0x000fe40007ffe0ff */
[----:B------:R-:W-:Y:S01]  /*9190*/  ISETP.GT.U32.AND P0, PT, R89, R209, PT ;  /* 0x000000d15900720c */ /* 0x000fe20003f04070 */
[----:B------:R-:W-:Y:S01]  /*91a0*/  @!P5 IMAD.IADD R201, R201, 0x1, -R89 ;  /* 0x00000001c9c9d824 */ /* 0x000fe200078e0a59 */
[----:B------:R-:W-:Y:S02]  /*91b0*/  ISETP.GT.U32.AND P5, PT, R89, R207, PT ;  /* 0x000000cf5900720c */ /* 0x000fe40003fa4070 */
[----:B------:R-:W-:-:S04]  /*91c0*/  @!P6 IADD3 R205, R205, -R89, RZ ;  /* 0x80000059cdcde210 */ /* 0x000fc80007ffe0ff */
[----:B------:R-:W-:-:S05]  /*91d0*/  ISETP.GT.U32.AND P6, PT, R89, R205, PT ;  /* 0x000000cd5900720c */ /* 0x000fca0003fc4070 */
[----:B------:R-:W-:Y:S02]  /*91e0*/  @!P0 IMAD.IADD R209, R209, 0x1, -R89 ;  /* 0x00000001d1d18824 */ /* 0x000fe400078e0a59 */
[----:B------:R-:W-:Y:S01]  /*91f0*/  @!P5 IADD3 R207, R207, -R89, RZ ;  /* 0x80000059cfcfd210 */ /* 0x000fe20007ffe0ff */
[----:B------:R-:W-:-:S03]  /*9200*/  @!P3 IMAD.MOV R26, RZ, RZ, -R26 ;  /* 0x000000ffff1ab224 */ /* 0x000fc600078e0a1a */
[----:B------:R-:W-:Y:S02]  /*9210*/  ISETP.GT.U32.AND P3, PT, R89, R207, PT ;  /* 0x000000cf5900720c */ /* 0x000fe40003f64070 */
[----:B------:R-:W-:Y:S01]  /*9220*/  @!P6 IMAD.IADD R205, R205, 0x1, -R89 ;  /* 0x00000001cdcde824 */ /* 0x000fe200078e0a59 */
[----:B------:R-:W-:Y:S02]  /*9230*/  @!P2 IADD3 R199, -R199, RZ, RZ ;  /* 0x000000ffc7c7a210 */ /* 0x000fe40007ffe1ff */
[----:B------:R-:W-:Y:S02]  /*9240*/  ISETP.GT.U32.AND P2, PT, R89, R84, PT ;  /* 0x000000545900720c */ /* 0x000fe40003f44070 */
[----:B------:R-:W-:-:S06]  /*9250*/  IADD3 R119, R2, 0xe2, RZ ;  /* 0x000000e202777810 */ /* 0x000fcc0007ffe0ff */
[----:B------:R-:W-:Y:S01]  /*9260*/  @!P3 IMAD.IADD R207, R207, 0x1, -R89 ;  /* 0x00000001cfcfb824 */ /* 0x000fe200078e0a59 */
[----:B------:R-:W-:-:S04]  /*9270*/  ISETP.GT.U32.AND P3, PT, R89, R213, PT ;  /* 0x000000d55900720c */ /* 0x000fc80003f64070 */
[----:B------:R-:W-:-:S09]  /*9280*/  @!P2 IMAD.IADD R84, R84, 0x1, -R89 ;  /* 0x000000015454a824 */ /* 0x000fd200078e0a59 */
[----:B------:R-:W-:Y:S01]  /*9290*/  @!P3 IMAD.IADD R213, R213, 0x1, -R89 ;  /* 0x00000001d5d5b824 */ /* 0x000fe200078e0a59 */
[----:B------:R-:W-:Y:S02]  /*92a0*/  ISETP.GE.AND P2, PT, R6, RZ, PT ;  /* 0x000000ff0600720c */ /* 0x000fe40003f46270 */
[----:B------:R-:W3:Y:S01]  /*92b0*/  LDL R6, [R1+0x4dd4] ;  /* 0x004dd40001067983 */ /* 0x000ee20000100800 */
[----:B--2---:R-:W-:-:S03]  /*92c0*/  ISETP.GE.AND P0, PT, R37, RZ, PT ;  /* 0x000000ff2500720c */ /* 0x004fc60003f06270 */
[----:B------:R-:W2:Y:S10]  /*92d0*/  LDL R37, [R1+0x4ddc] ;  /* 0x004ddc0001257983 */ /* 0x000eb40000100800 */
[----:B------:R-:W-:Y:S01]  /*92e0*/  @!P0 IMAD.MOV R205, RZ, RZ, -R205 ;  /* 0x000000ffffcd8224 */ /* 0x000fe200078e0acd */
[----:B------:R-:W-:Y:S01]  /*92f0*/  ISETP.GT.U32.AND P0, PT, R89, R211, PT ;  /* 0x000000d35900720c */ /* 0x000fe20003f04070 */
[----:B------:R-:W-:-:S12]  /*9300*/  STL [R1+0x4fd8], R119 ;  /* 0x004fd87701007387 */ /* 0x000fd80000100800 */
[----:B------:R-:W-:Y:S01]  /*9310*/  @!P0 IMAD.IADD R211, R211, 0x1, -R89 ;  /* 0x00000001d3d38824 */ /* 0x000fe200078e0a59 */
[----:B----4-:R-:W-:Y:S02]  /*9320*/  ISETP.GE.AND P0, PT, R95, RZ, PT ;  /* 0x000000ff5f00720c */ /* 0x010fe40003f06270 */
[----:B------:R-:W4:Y:S01]  /*9330*/  LDL R95, [R1+0x4de8] ;  /* 0x004de800015f7983 */ /* 0x000f220000100800 */
[----:B---3--:R-:W-:-:S03]  /*9340*/  ISETP.GE.AND P3, PT, R98, RZ, PT ;  /* 0x000000ff6200720c */ /* 0x008fc60003f66270 */
[----:B------:R-:W3:Y:S01]  /*9350*/  LDL R98, [R1+0x4dec] ;  /* 0x004dec0001627983 */ /* 0x000ee20000100800 */
[----:B------:R-:W-:Y:S02]  /*9360*/  ISETP.GE.AND P5, PT, R35, RZ, PT ;  /* 0x000000ff2300720c */ /* 0x000fe40003fa6270 */
[----:B------:R-:W-:-:S11]  /*9370*/  ISETP.GT.U32.AND P6, PT, R89, R45, PT ;  /* 0x0000002d5900720c */ /* 0x000fd60003fc4070 */
[----:B------:R-:W-:Y:S01]  /*9380*/  @!P5 IMAD.MOV R203, RZ, RZ, -R203 ;  /* 0x000000ffffcbd224 */ /* 0x000fe200078e0acb */
[C---:B------:R-:W-:Y:S02]  /*9390*/  ISETP.GT.U32.AND P5, PT, R89.reuse, R65, PT ;  /* 0x000000415900720c */ /* 0x040fe40003fa4070 */
[----:B------:R-:W-:Y:S02]  /*93a0*/  @!P4 IADD3 R84, -R84, RZ, RZ ;  /* 0x000000ff5454c210 */ /* 0x000fe40007ffe1ff */
[----:B------:R-:W-:Y:S02]  /*93b0*/  ISETP.GT.U32.AND P4, PT, R89, R209, PT ;  /* 0x000000d15900720c */ /* 0x000fe40003f84070 */
[----:B------:R-:W-:-:S07]  /*93c0*/  @!P6 IADD3 R45, R45, -R89, RZ ;  /* 0x800000592d2de210 */ /* 0x000fce0007ffe0ff */
[----:B------:R-:W-:Y:S02]  /*93d0*/  @!P5 IADD3 R65, R65, -R89, RZ ;  /* 0x800000594141d210 */ /* 0x000fe40007ffe0ff */
[C---:B------:R-:W-:Y:S02]  /*93e0*/  ISETP.GT.U32.AND P5, PT, R89.reuse, R32, PT ;  /* 0x000000205900720c */ /* 0x040fe40003fa4070 */
[----:B------:R-:W-:Y:S01]  /*93f0*/  ISETP.GT.U32.AND P6, PT, R89, R45, PT ;  /* 0x0000002d5900720c */ /* 0x000fe20003fc4070 */
[----:B------:R-:W-:-:S10]  /*9400*/  @!P4 IMAD.IADD R209, R209, 0x1, -R89 ;  /* 0x00000001d1d1c824 */ /* 0x000fd400078e0a59 */
[--C-:B------:R-:W-:Y:S01]  /*9410*/  @!P5 IMAD.IADD R32, R32, 0x1, -R89.reuse ;  /* 0x000000012020d824 */ /* 0x100fe200078e0a59 */
[----:B------:R-:W-:Y:S02]  /*9420*/  ISETP.GE.AND P5, PT, R83, RZ, PT ;  /* 0x000000ff5300720c */ /* 0x000fe40003fa6270 */
[----:B------:R-:W-:Y:S02]  /*9430*/  @!P3 IADD3 R209, -R209, RZ, RZ ;  /* 0x000000ffd1d1b210 */ /* 0x000fe40007ffe1ff */
[----:B------:R-:W-:Y:S01]  /*9440*/  ISETP.GT.U32.AND P3, PT, R89, R32, PT ;  /* 0x000000205900720c */ /* 0x000fe20003f64070 */
[----:B------:R-:W-:Y:S01]  /*9450*/  @!P6 IMAD.IADD R45, R45, 0x1, -R89 ;  /* 0x000000012d2de824 */ /* 0x000fe200078e0a59 */
[----:B------:R-:W-:-:S07]  /*9460*/  IADD3 R83, R2, 0xe3, RZ ;  /* 0x000000e302537810 */ /* 0x000fce0007ffe0ff */
[----:B------:R-:W-:Y:S01]  /*9470*/  @!P5 IMAD.MOV R45, RZ, RZ, -R45 ;  /* 0x000000ffff2dd224 */ /* 0x000fe200078e0a2d */
[----:B------:R-:W-:Y:S01]  /*9480*/  ISETP.GT.U32.AND P5, PT, R89, R67, PT ;  /* 0x000000435900720c */ /* 0x000fe20003fa4070 */
[----:B------:R-:W-:Y:S02]  /*9490*/  STL [R1+0x4fe0], R83 ;  /* 0x004fe05301007387 */ /* 0x000fe40000100800 */
[----:B------:R-:W-:Y:S01]  /*94a0*/  @!P3 IMAD.IADD R32, R32, 0x1, -R89 ;  /* 0x000000012020b824 */ /* 0x000fe200078e0a59 */
[----:B------:R-:W-:-:S09]  /*94b0*/  ISETP.GE.AND P4, PT, R6, RZ, PT ;  /* 0x000000ff0600720c */ /* 0x000fd20003f86270 */
[----:B------:R-:W-:Y:S01]  /*94c0*/  @!P5 IMAD.IADD R67, R67, 0x1, -R89 ;  /* 0x000000014343d824 */ /* 0x000fe200078e0a59 */
[----:B------:R-:W2:Y:S01]  /*94d0*/  LDL R6, [R1+0x4e00] ;  /* 0x004e000001067983 */ /* 0x000ea20000100800 */
[----:B------:R-:W-:Y:S02]  /*94e0*/  @!P2 IMAD.MOV R201, RZ, RZ, -R201 ;  /* 0x000000ffffc9a224 */ /* 0x000fe400078e0ac9 */
[----:B------:R-:W-:Y:S01]  /*94f0*/  @!P0 IMAD.MOV R207, RZ, RZ, -R207 ;  /* 0x000000ffffcf8224 */ /* 0x000fe200078e0acf */
[----:B------:R-:W-:Y:S01]  /*9500*/  ISETP.GT.U32.AND P6, PT, R89, R215, PT ;  /* 0x000000d75900720c */ /* 0x000fe20003fc4070 */
[----:B------:R-:W2:Y:S01]  /*9510*/  LDL R252, [R1+0x4dfc] ;  /* 0x004dfc0001fc7983 */ /* 0x000ea20000100800 */
[----:B----4-:R-:W-:-:S03]  /*9520*/  ISETP.GE.AND P3, PT, R95, RZ, PT ;  /* 0x000000ff5f00720c */ /* 0x010fc60003f66270 */
[----:B------:R-:W4:Y:S01]  /*9530*/  LDL R95, [R1+0x4e04] ;  /* 0x004e0400015f7983 */ /* 0x000f220000100800 */
[----:B---3--:R-:W-:-:S03]  /*9540*/  ISETP.GE.AND P5, PT, R98, RZ, PT ;  /* 0x000000ff6200720c */ /* 0x008fc60003fa6270 */
[----:B------:R-:W3:Y:S01]  /*9550*/  LDL R98, [R1+0x4e08] ;  /* 0x004e080001627983 */ /* 0x000ee20000100800 */
[----:B------:R-:W-:-:S13]  /*9560*/  ISETP.GT.U32.AND P2, PT, R89, R28, PT ;  /* 0x0000001c5900720c */ /* 0x000fda0003f44070 */
[----:B------:R-:W-:Y:S01]  /*9570*/  @!P2 IMAD.IADD R28, R28, 0x1, -R89 ;  /* 0x000000011c1ca824 */ /* 0x000fe200078e0a59 */
[----:B------:R-:W-:-:S03]  /*9580*/  ISETP.GT.U32.AND P2, PT, R89, R94, PT ;  /* 0x0000005e5900720c */ /* 0x000fc60003f44070 */
[----:B------:R-:W-:Y:S01]  /*9590*/  @!P4 IMAD.MOV R28, RZ, RZ, -R28 ;  /* 0x000000ffff1cc224 */ /* 0x000fe200078e0a1c */
[----:B------:R-:W-:-:S09]  /*95a0*/  ISETP.GT.U32.AND P4, PT, R89, R211, PT ;  /* 0x000000d35900720c */ /* 0x000fd20003f84070 */
[----:B------:R-:W-:Y:S02]  /*95b0*/  @!P2 IADD3 R94, R94, -R89, RZ ;  /* 0x800000595e5ea210 */ /* 0x000fe40007ffe0ff */
[----:B--2---:R-:W-:Y:S02]  /*95c0*/  ISETP.GE.AND P2, PT, R37, RZ, PT ;  /* 0x000000ff2500720c */ /* 0x004fe40003f46270 */
[----:B------:R-:W-:Y:S01]  /*95d0*/  ISETP.GT.U32.AND P0, PT, R89, R94, PT ;  /* 0x0000005e5900720c */ /* 0x000fe20003f04070 */
[----:B------:R-:W-:Y:S01]  /*95e0*/  @!P4 IMAD.IADD R211, R211, 0x1, -R89 ;  /* 0x00000001d3d3c824 */ /* 0x000fe200078e0a59 */
[----:B------:R-:W-:-:S03]  /*95f0*/  ISETP.GT.U32.AND P4, PT, R89, R217, PT ;  /* 0x000000d95900720c */ /* 0x000fc60003f84070 */
[----:B------:R-:W-:-:S06]  /*9600*/  @!P3 IMAD.MOV R211, RZ, RZ, -R211 ;  /* 0x000000ffffd3b224 */ /* 0x000fcc00078e0ad3 */
[----:B------:R-:W-:Y:S01]  /*9610*/  @!P2 IMAD.MOV R65, RZ, RZ, -R65 ;  /* 0x000000ffff41a224 */ /* 0x000fe200078e0a41 */
[C---:B------:R-:W-:Y:S02]  /*9620*/  ISETP.GT.U32.AND P2, PT, R89.reuse, R213, PT ;  /* 0x000000d55900720c */ /* 0x040fe40003f44070 */
[----:B------:R-:W-:Y:S01]  /*9630*/  ISETP.GT.U32.AND P3, PT, R89, R67, PT ;  /* 0x000000435900720c */ /* 0x000fe20003f64070 */
[----:B------:R-:W-:Y:S01]  /*9640*/  @!P0 IMAD.IADD R94, R94, 0x1, -R89 ;  /* 0x000000015e5e8824 */ /* 0x000fe200078e0a59 */
[----:B------:R-:W-:Y:S02]  /*9650*/  @!P4 IADD3 R217, R217, -R89, RZ ;  /* 0x80000059d9d9c210 */ /* 0x000fe40007ffe0ff */
[C---:B------:R-:W-:Y:S01]  /*9660*/  ISETP.GT.U32.AND P0, PT, R89.reuse, R34, PT ;  /* 0x000000225900720c */ /* 0x040fe20003f04070 */
[----:B------:R-:W-:Y:S01]  /*9670*/  @!P5 IMAD.MOV R94, RZ, RZ, -R94 ;  /* 0x000000ffff5ed224 */ /* 0x000fe200078e0a5e */
[----:B------:R-:W-:-:S05]  /*9680*/  ISETP.GT.U32.AND P5, PT, R89, R217, PT ;  /* 0x000000d95900720c */ /* 0x000fca0003fa4070 */
[----:B------:R-:W-:Y:S02]  /*9690*/  @!P2 IADD3 R213, R213, -R89, RZ ;  /* 0x80000059d5d5a210 */ /* 0x000fe40007ffe0ff */
[----:B------:R-:W-:Y:S01]  /*96a0*/  ISETP.GT.U32.AND P2, PT, R89, R219, PT ;  /* 0x000000db5900720c */ /* 0x000fe20003f44070 */
[--C-:B------:R-:W-:Y:S01]  /*96b0*/  @!P3 IMAD.IADD R67, R67, 0x1, -R89.reuse ;  /* 0x000000014343b824 */ /* 0x100fe200078e0a59 */
[----:B------:R-:W-:Y:S02]  /*96c0*/  @!P6 IADD3 R215, R215, -R89, RZ ;  /* 0x80000059d7d7e210 */ /* 0x000fe40007ffe0ff */
[C---:B------:R-:W-:Y:S02]  /*96d0*/  ISETP.GT.U32.AND P3, PT, R89.reuse, R36, PT ;  /* 0x000000245900720c */ /* 0x040fe40003f64070 */
[----:B------:R-:W-:Y:S01]  /*96e0*/  ISETP.GT.U32.AND P6, PT, R89, R215, PT ;  /* 0x000000d75900720c */ /* 0x000fe20003fc4070 */
[--C-:B------:R-:W-:Y:S01]  /*96f0*/  @!P0 IMAD.IADD R34, R34, 0x1, -R89.reuse ;  /* 0x0000000122228824 */ /* 0x100fe200078e0a59 */
[----:B------:R-:W-:Y:S01]  /*9700*/  ISETP.GE.AND P0, PT, R93, RZ, PT ;  /* 0x000000ff5d00720c */ /* 0x000fe20003f06270 */
[----:B------:R-:W-:Y:S01]  /*9710*/  @!P5 IMAD.IADD R217, R217, 0x1, -R89 ;  /* 0x00000001d9d9d824 */ /* 0x000fe200078e0a59 */
[----:B------:R-:W-:-:S03]  /*9720*/  ISETP.GT.U32.AND P5, PT, R89, R223, PT ;  /* 0x000000df5900720c */ /* 0x000fc60003fa4070 */
[----:B------:R-:W-:Y:S01]  /*9730*/  @!P2 IMAD.IADD R219, R219, 0x1, -R89 ;  /* 0x00000001dbdba824 */ /* 0x000fe200078e0a59 */
[----:B------:R-:W-:Y:S02]  /*9740*/  ISETP.GE.AND P2, PT, R46, RZ, PT ;  /* 0x000000ff2e00720c */ /* 0x000fe40003f46270 */
[----:B------:R-:W-:Y:S02]  /*9750*/  IADD3 R93, R2, 0xe4, RZ ;  /* 0x000000e4025d7810 */ /* 0x000fe40007ffe0ff */
[----:B------:R-:W-:-:S03]  /*9760*/  @!P3 IADD3 R36, R36, -R89, RZ ;  /* 0x800000592424b210 */ /* 0x000fc60007ffe0ff */
[----:B------:R-:W-:Y:S01]  /*9770*/  STL [R1+0x4fe4], R93 ;  /* 0x004fe45d01007387 */ /* 0x000fe20000100800 */
[--C-:B------:R-:W-:Y:S02]  /*9780*/  @!P6 IMAD.IADD R215, R215, 0x1, -R89.reuse ;  /* 0x00000001d7d7e824 */ /* 0x100fe400078e0a59 */
[----:B------:R-:W-:-:S03]  /*9790*/  @!P5 IMAD.IADD R223, R223, 0x1, -R89 ;  /* 0x00000001dfdfd824 */ /* 0x000fc600078e0a59 */
[----:B------:R-:W-:Y:S01]  /*97a0*/  @!P2 IMAD.MOV R215, RZ, RZ, -R215 ;  /* 0x000000ffffd7a224 */ /* 0x000fe200078e0ad7 */
[----:B------:R-:W-:-:S13]  /*97b0*/  ISETP.GT.U32.AND P2, PT, R89, R221, PT ;  /* 0x000000dd5900720c */ /* 0x000fda0003f44070 */
[----:B------:R-:W-:Y:S01]  /*97c0*/  @!P2 IMAD.IADD R221, R221, 0x1, -R89 ;  /* 0x00000001dddda824 */ /* 0x000fe200078e0a59 */
[----:B------:R-:W-:Y:S02]  /*97d0*/  ISETP.GE.AND P2, PT, R6, RZ, PT ;  /* 0x000000ff0600720c */ /* 0x000fe40003f46270 */
[----:B------:R-:W2:Y:S01]  /*97e0*/  LDL R6, [R1+0x4e14] ;  /* 0x004e140001067983 */ /* 0x000ea20000100800 */
[----:B----4-:R-:W-:-:S03]  /*97f0*/  ISETP.GE.AND P3, PT, R95, RZ, PT ;  /* 0x000000ff5f00720c */ /* 0x010fc60003f66270 */
[----:B------:R-:W4:Y:S01]  /*9800*/  LDL R95, [R1+0x4e1c] ;  /* 0x004e1c00015f7983 */ /* 0x000f220000100800 */
[----:B---3--:R-:W-:-:S03]  /*9810*/  ISETP.GE.AND P5, PT, R98, RZ, PT ;  /* 0x000000ff6200720c */ /* 0x008fc60003fa6270 */
[----:B------:R-:W3:Y:S01]  /*9820*/  LDL R98, [R1+0x4e20] ;  /* 0x004e200001627983 */ /* 0x000ee20000100800 */
[----:B------:R-:W-:Y:S02]  /*9830*/  ISETP.GE.AND P4, PT, R40, RZ, PT ;  /* 0x000000ff2800720c */ /* 0x000fe40003f86270 */
[----:B------:R-:W-:-:S11]  /*9840*/  @!P2 IMAD.MOV R217, RZ, RZ, -R217 ;  /* 0x000000ffffd9a224 */ /* 0x000fd600078e0ad9 */
[----:B------:R-:W-:Y:S01]  /*9850*/  @!P4 IMAD.MOV R213, RZ, RZ, -R213 ;  /* 0x000000ffffd5c224 */ /* 0x000fe200078e0ad5 */
[C---:B------:R-:W-:Y:S02]  /*9860*/  ISETP.GT.U32.AND P4, PT, R89.reuse, R34, PT ;  /* 0x000000225900720c */ /* 0x040fe40003f84070 */
[C---:B------:R-:W-:Y:S02]  /*9870*/  ISETP.GT.U32.AND P2, PT, R89.reuse, R36, PT ;  /* 0x000000245900720c */ /* 0x040fe40003f44070 */
[----:B------:R-:W-:-:S09]  /*9880*/  ISETP.GT.U32.AND P6, PT, R89, R53, PT ;  /* 0x000000355900720c */ /* 0x000fd20003fc4070 */
[----:B------:R-:W-:Y:S02]  /*9890*/  @!P4 IADD3 R34, R34, -R89, RZ ;  /* 0x800000592222c210 */ /* 0x000fe40007ffe0ff */
[----:B------:R-:W-:-:S03]  /*98a0*/  ISETP.GT.U32.AND P4, PT, R89, R85, PT ;  /* 0x000000555900720c */ /* 0x000fc60003f84070 */
[----:B------:R-:W-:Y:S01]  /*98b0*/  @!P3 IMAD.MOV R34, RZ, RZ, -R34 ;  /* 0x000000ffff22b224 */ /* 0x000fe200078e0a22 */
[C---:B------:R-:W-:Y:S02]  /*98c0*/  ISETP.GT.U32.AND P3, PT, R89.reuse, R223, PT ;  /* 0x000000df5900720c */ /* 0x040fe40003f64070 */
[----:B------:R-:W-:Y:S01]  /*98d0*/  @!P0 IADD3 R32, -R32, RZ, RZ ;  /* 0x000000ff20208210 */ /* 0x000fe20007ffe1ff */
[--C-:B------:R-:W-:Y:S01]  /*98e0*/  @!P2 IMAD.IADD R36, R36, 0x1, -R89.reuse ;  /* 0x000000012424a824 */ /* 0x100fe200078e0a59 */
[----:B------:R-:W-:Y:S02]  /*98f0*/  ISETP.GT.U32.AND P0, PT, R89, R219, PT ;  /* 0x000000db5900720c */ /* 0x000fe40003f04070 */
[----:B------:R-:W-:Y:S02]  /*9900*/  @!P6 IADD3 R53, R53, -R89, RZ ;  /* 0x800000593535e210 */ /* 0x000fe40007ffe0ff */
[C---:B------:R-:W-:Y:S02]  /*9910*/  ISETP.GT.U32.AND P2, PT, R89.reuse, R104, PT ;  /* 0x000000685900720c */ /* 0x040fe40003f44070 */
[----:B------:R-:W-:Y:S01]  /*9920*/  ISETP.GT.U32.AND P6, PT, R89, R53, PT ;  /* 0x000000355900720c */ /* 0x000fe20003fc4070 */
[----:B------:R-:W-:Y:S01]  /*9930*/  @!P4 IMAD.IADD R85, R85, 0x1, -R89 ;  /* 0x000000015555c824 */ /* 0x000fe200078e0a59 */
[----:B------:R-:W-:-:S02]  /*9940*/  ISETP.GE.AND P4, PT, R250, RZ, PT ;  /* 0x000000fffa00720c */ /* 0x000fc40003f86270 */
[----:B------:R-:W-:Y:S02]  /*9950*/  @!P3 IADD3 R223, R223, -R89, RZ ;  /* 0x80000059dfdfb210 */ /* 0x000fe40007ffe0ff */
[----:B------:R-:W-:Y:S02]  /*9960*/  ISETP.GT.U32.AND P3, PT, R89, R105, PT ;  /* 0x000000695900720c */ /* 0x000fe40003f64070 */
[----:B------:R-:W-:Y:S01]  /*9970*/  IADD3 R250, R2, 0xe5, RZ ;  /* 0x000000e502fa7810 */ /* 0x000fe20007ffe0ff */
[--C-:B------:R-:W-:Y:S01]  /*9980*/  @!P0 IMAD.IADD R219, R219, 0x1, -R89.reuse ;  /* 0x00000001dbdb8824 */ /* 0x100fe200078e0a59 */
[----:B------:R-:W-:Y:S01]  /*9990*/  ISETP.GE.AND P0, PT, R252, RZ, PT ;  /* 0x000000fffc00720c */ /* 0x000fe20003f06270 */
[--C-:B------:R-:W-:Y:S01]  /*99a0*/  @!P2 IMAD.IADD R104, R104, 0x1, -R89.reuse ;  /* 0x000000016868a824 */ /* 0x100fe200078e0a59 */
[----:B------:R-:W3:Y:S01]  /*99b0*/  LDL R252, [R1+0x4e10] ;  /* 0x004e100001fc7983 */ /* 0x000ee20000100800 */
[----:B------:R-:W-:-:S03]  /*99c0*/  @!P6 IMAD.IADD R53, R53, 0x1, -R89 ;  /* 0x000000013535e824 */ /* 0x000fc600078e0a59 */
[----:B------:R-:W-:Y:S01]  /*99d0*/  STL [R1+0x4fec], R250 ;  /* 0x004fecfa01007387 */ /* 0x000fe20000100800 */
[----:B------:R-:W-:Y:S01]  /*99e0*/  @!P4 IMAD.MOV R53, RZ, RZ, -R53 ;  /* 0x000000ffff35c224 */ /* 0x000fe200078e0a35 */
[----:B------:R-:W-:Y:S01]  /*99f0*/  ISETP.GT.U32.AND P4, PT, R89, R102, PT ;  /* 0x000000665900720c */ /* 0x000fe20003f84070 */
[----:B------:R-:W-:-:S12]  /*9a00*/  @!P3 IMAD.IADD R105, R105, 0x1, -R89 ;  /* 0x000000016969b824 */ /* 0x000fd800078e0a59 */
[----:B------:R-:W-:Y:S01]  /*9a10*/  @!P4 IMAD.IADD R102, R102, 0x1, -R89 ;  /* 0x000000016666c824 */ /* 0x000fe200078e0a59 */
[----:B--2---:R-:W-:Y:S02]  /*9a20*/  ISETP.GE.AND P4, PT, R6, RZ, PT ;  /* 0x000000ff0600720c */ /* 0x004fe40003f86270 */
[----:B------:R-:W2:Y:S01]  /*9a30*/  LDL R6, [R1+0x4e28] ;  /* 0x004e280001067983 */ /* 0x000ea20000100800 */
[----:B----4-:R-:W-:-:S03]  /*9a40*/  ISETP.GE.AND P2, PT, R95, RZ, PT ;  /* 0x000000ff5f00720c */ /* 0x010fc60003f46270 */
[----:B------:R-:W4:Y:S01]  /*9a50*/  LDL R95, [R1+0x4e30] ;  /* 0x004e3000015f7983 */ /* 0x000f220000100800 */
[----:B---3--:R-:W-:-:S03]  /*9a60*/  ISETP.GE.AND P3, PT, R98, RZ, PT ;  /* 0x000000ff6200720c */ /* 0x008fc60003f66270 */
[----:B------:R-:W3:Y:S01]  /*9a70*/  LDL R98, [R1+0x4e34] ;  /* 0x004e340001627983 */ /* 0x000ee20000100800 */
[----:B------:R-:W-:Y:S01]  /*9a80*/  @!P0 IMAD.MOV R67, RZ, RZ, -R67 ;  /* 0x000000ffff438224 */ /* 0x000fe200078e0a43 */
[----:B------:R-:W-:-:S13]  /*9a90*/  ISETP.GT.U32.AND P0, PT, R89, R221, PT ;  /* 0x000000dd5900720c */ /* 0x000fda0003f04070 */
[----:B------:R-:W-:Y:S01]  /*9aa0*/  @!P0 IMAD.IADD R221, R221, 0x1, -R89 ;  /* 0x00000001dddd8824 */ /* 0x000fe200078e0a59 */
[C---:B------:R-:W-:Y:S01]  /*9ab0*/  ISETP.GT.U32.AND P0, PT, R89.reuse, R103, PT ;  /* 0x000000675900720c */ /* 0x040fe20003f04070 */
[----:B------:R-:W-:Y:S01]  /*9ac0*/  @!P4 IMAD.MOV R36, RZ, RZ, -R36 ;  /* 0x000000ffff24c224 */ /* 0x000fe200078e0a24 */
[----:B------:R-:W-:-:S11]  /*9ad0*/  ISETP.GT.U32.AND P6, PT, R89, R225, PT ;  /* 0x000000e15900720c */ /* 0x000fd60003fc4070 */
[----:B------:R-:W-:Y:S02]  /*9ae0*/  @!P0 IADD3 R103, R103, -R89, RZ ;  /* 0x8000005967678210 */ /* 0x000fe40007ffe0ff */
[----:B------:R-:W-:Y:S02]  /*9af0*/  ISETP.GE.AND P0, PT, R42, RZ, PT ;  /* 0x000000ff2a00720c */ /* 0x000fe40003f06270 */
[----:B------:R-:W-:Y:S02]  /*9b00*/  ISETP.GT.U32.AND P4, PT, R89, R103, PT ;  /* 0x000000675900720c */ /* 0x000fe40003f84070 */
[----:B------:R-:W-:Y:S02]  /*9b10*/  @!P5 IADD3 R219, -R219, RZ, RZ ;  /* 0x000000ffdbdbd210 */ /* 0x000fe40007ffe1ff */
[----:B------:R-:W-:-:S07]  /*9b20*/  ISETP.GT.U32.AND P5, PT, R89, R85, PT ;  /* 0x000000555900720c */ /* 0x000fce0003fa4070 */
[----:B------:R-:W-:Y:S01]  /*9b30*/  @!P0 IMAD.MOV R223, RZ, RZ, -R223 ;  /* 0x000000ffffdf8224 */ /* 0x000fe200078e0adf */
[----:B------:R-:W-:Y:S01]  /*9b40*/  ISETP.GT.U32.AND P0, PT, R89, R104, PT ;  /* 0x000000685900720c */ /* 0x000fe20003f04070 */
[--C-:B------:R-:W-:Y:S01]  /*9b50*/  @!P4 IMAD.IADD R103, R103, 0x1, -R89.reuse ;  /* 0x000000016767c824 */ /* 0x100fe200078e0a59 */
[----:B------:R-:W-:Y:S02]  /*9b60*/  @!P6 IADD3 R225, R225, -R89, RZ ;  /* 0x80000059e1e1e210 */ /* 0x000fe40007ffe0ff */
[C---:B------:R-:W-:Y:S02]  /*9b70*/  ISETP.GT.U32.AND P4, PT, R89.reuse, R112, PT ;  /* 0x000000705900720c */ /* 0x040fe40003f84070 */
[----:B------:R-:W-:Y:S02]  /*9b80*/  ISETP.GT.U32.AND P6, PT, R89, R225, PT ;  /* 0x000000e15900720c */ /* 0x000fe40003fc4070 */
[----:B------:R-:W-:Y:S01]  /*9b90*/  IADD3 R91, R2, 0xe6, RZ ;  /* 0x000000e6025b7810 */ /* 0x000fe20007ffe0ff */
[----:B------:R-:W-:-:S04]  /*9ba0*/  @!P5 IMAD.IADD R85, R85, 0x1, -R89 ;  /* 0x000000015555d824 */ /* 0x000fc800078e0a59 */
[----:B------:R-:W-:Y:S02]  /*9bb0*/  @!P0 IADD3 R104, R104, -R89, RZ ;  /* 0x8000005968688210 */ /* 0x000fe40007ffe0ff */
[----:B------:R-:W-:Y:S02]  /*9bc0*/  ISETP.GT.U32.AND P0, PT, R89, R114, PT ;  /* 0x000000725900720c */ /* 0x000fe40003f04070 */
[----:B------:R-:W-:Y:S01]  /*9bd0*/  ISETP.GE.AND P5, PT, R252, RZ, PT ;  /* 0x000000fffc00720c */ /* 0x000fe20003fa6270 */
[--C-:B------:R-:W-:Y:S01]  /*9be0*/  @!P4 IMAD.IADD R112, R112, 0x1, -R89.reuse ;  /* 0x000000017070c824 */ /* 0x100fe200078e0a59 */
[----:B------:R-:W3:Y:S01]  /*9bf0*/  LDL R252, [R1+0x4e24] ;  /* 0x004e240001fc7983 */ /* 0x000ee20000100800 */
[----:B------:R-:W-:-:S03]  /*9c00*/  @!P6 IMAD.IADD R225, R225, 0x1, -R89 ;  /* 0x00000001e1e1e824 */ /* 0x000fc600078e0a59 */
[----:B------:R-:W-:Y:S01]  /*9c10*/  STL [R1+0x4ff4], R91 ;  /* 0x004ff45b01007387 */ /* 0x000fe20000100800 */
[----:B------:R-:W-:Y:S01]  /*9c20*/  @!P3 IMAD.MOV R225, RZ, RZ, -R225 ;  /* 0x000000ffffe1b224 */ /* 0x000fe200078e0ae1 */
[----:B------:R-:W-:-:S03]  /*9c30*/  ISETP.GT.U32.AND P3, PT, R89, R108, PT ;  /* 0x0000006c5900720c */ /* 0x000fc60003f64070 */
[----:B------:R-:W-:-:S10]  /*9c40*/  @!P0 IMAD.IADD R114, R114, 0x1, -R89 ;  /* 0x0000000172728824 */ /* 0x000fd400078e0a59 */
        /* <DEDUP_REMOVED lines=8> */
[C---:B------:R-:W-:Y:S02]  /*9cd0*/  ISETP.GT.U32.AND P5, PT, R89.reuse, R102, PT ;  /* 0x000000665900720c */ /* 0x040fe40003fa4070 */
[----:B------:R-:W-:-:S11]  /*9ce0*/  ISETP.GT.U32.AND P6, PT, R89, R106, PT ;  /* 0x0000006a5900720c */ /* 0x000fd60003fc4070 */
[----:B------:R-:W-:Y:S01]  /*9cf0*/  @!P5 IMAD.IADD R102, R102, 0x1, -R89 ;  /* 0x000000016666d824 */ /* 0x000fe200078e0a59 */
[----:B------:R-:W-:Y:S02]  /*9d00*/  ISETP.GT.U32.AND P5, PT, R89, R110, PT ;  /* 0x0000006e5900720c */ /* 0x000fe40003fa4070 */
[----:B------:R-:W-:-:S04]  /*9d10*/  @!P6 IADD3 R106, R106, -R89, RZ ;  /* 0x800000596a6ae210 */ /* 0x000fc80007ffe0ff */
[----:B------:R-:W-:Y:S01]  /*9d20*/  ISETP.GT.U32.AND P6, PT, R89, R106, PT ;  /* 0x0000006a5900720c */ /* 0x000fe20003fc4070 */
[----:B------:R-:W-:-:S06]  /*9d30*/  @!P3 IMAD.MOV R103, RZ, RZ, -R103 ;  /* 0x000000ffff67b224 */ /* 0x000fcc00078e0a67 */
[----:B------:R-:W-:-:S04]  /*9d40*/  @!P5 IADD3 R110, R110, -R89, RZ ;  /* 0x800000596e6ed210 */ /* 0x000fc80007ffe0ff */
[----:B------:R-:W-:Y:S02]  /*9d50*/  ISETP.GT.U32.AND P3, PT, R89, R110, PT ;  /* 0x0000006e5900720c */ /* 0x000fe40003f64070 */
[----:B------:R-:W-:Y:S01]  /*9d60*/  @!P6 IMAD.IADD R106, R106, 0x1, -R89 ;  /* 0x000000016a6ae824 */ /* 0x000fe200078e0a59 */
[----:B------:R-:W-:-:S03]  /*9d70*/  @!P2 IADD3 R85, -R85, RZ, RZ ;  /* 0x000000ff5555a210 */ /* 0x000fc60007ffe1ff */
[----:B------:R-:W-:Y:S01]  /*9d80*/  @!P0 IMAD.MOV R106, RZ, RZ, -R106 ;  /* 0x000000ffff6a8224 */ /* 0x000fe200078e0a6a */
[C---:B------:R-:W-:Y:S02]  /*9d90*/  ISETP.GT.U32.AND P0, PT, R89.reuse, R118, PT ;  /* 0x000000765900720c */ /* 0x040fe40003f04070 */
[C---:B------:R-:W-:Y:S02]  /*9da0*/  ISETP.GT.U32.AND P2, PT, R89.reuse, R105, PT ;  /* 0x000000695900720c */ /* 0x040fe40003f44070 */
[----:B------:R-:W-:Y:S02]  /*9db0*/  IADD3 R234, R2, 0xe7, RZ ;  /* 0x000000e702ea7810 */ /* 0x000fe40007ffe0ff */
[--C-:B------:R-:W-:Y:S01]  /*9dc0*/  @!P3 IMAD.IADD R110, R110, 0x1, -R89.reuse ;  /* 0x000000016e6eb824 */ /* 0x100fe200078e0a59 */
[----:B------:R-:W-:Y:S02]  /*9dd0*/  ISETP.GT.U32.AND P3, PT, R89, R122, PT ;  /* 0x0000007a5900720c */ /* 0x000fe40003f64070 */
[----:B------:R-:W-:Y:S04]  /*9de0*/  STL [R1+0x4ffc], R234 ;  /* 0x004ffcea01007387 */ /* 0x000fe80000100800 */
[--C-:B------:R-:W-:Y:S01]  /*9df0*/  @!P0 IMAD.IADD R118, R118, 0x1, -R89.reuse ;  /* 0x0000000176768824 */ /* 0x100fe200078e0a59 */
[----:B------:R-:W3:Y:S01]  /*9e00*/  LDL R251, [R1+0x4e4c] ;  /* 0x004e4c0001fb7983 */ /* 0x000ee20000100800 */
[----:B------:R-:W-:-:S05]  /*9e10*/  @!P2 IMAD.IADD R105, R105, 0x1, -R89 ;  /* 0x000000016969a824 */ /* 0x000fca00078e0a59 */
[----:B------:R-:W-:Y:S01]  /*9e20*/  @!P4 IADD3 R105, -R105, RZ, RZ ;  /* 0x000000ff6969c210 */ /* 0x000fe20007ffe1ff */
[--C-:B------:R-:W-:Y:S01]  /*9e30*/  @!P3 IMAD.IADD R122, R122, 0x1, -R89.reuse ;  /* 0x000000017a7ab824 */ /* 0x100fe200078e0a59 */
[----:B------:R-:W-:Y:S02]  /*9e40*/  ISETP.GT.U32.AND P4, PT, R89, R114, PT ;  /* 0x000000725900720c */ /* 0x000fe40003f84070 */
[----:B------:R-:W-:Y:S02]  /*9e50*/  ISETP.GE.AND P2, PT, R252, RZ, PT ;  /* 0x000000fffc00720c */ /* 0x000fe40003f46270 */
[----:B------:R-:W3:Y:S09]  /*9e60*/  LDL R252, [R1+0x4e50] ;  /* 0x004e500001fc7983 */ /* 0x000ef20000100800 */
[----:B------:R-:W-:Y:S01]  /*9e70*/  @!P4 IMAD.IADD R114, R114, 0x1, -R89 ;  /* 0x000000017272c824 */ /* 0x000fe200078e0a59 */
[----:B--2---:R-:W-:-:S02]  /*9e80*/  ISETP.GE.AND P4, PT, R6, RZ, PT ;  /* 0x000000ff0600720c */ /* 0x004fc40003f86270 */
[----:B------:R-:W2:Y:S01]  /*9e90*/  LDL R6, [R1+0x4e54] ;  /* 0x004e540001067983 */ /* 0x000ea20000100800 */
[----:B----4-:R-:W-:-:S03]  /*9ea0*/  ISETP.GE.AND P0, PT, R95, RZ, PT ;  /* 0x000000ff5f00720c */ /* 0x010fc60003f06270 */
[----:B------:R-:W4:Y:S01]  /*9eb0*/  LDL R95, [R1+0x4e58] ;  /* 0x004e5800015f7983 */ /* 0x000f220000100800 */
[----:B---3--:R-:W-:-:S03]  /*9ec0*/  ISETP.GE.AND P3, PT, R98, RZ, PT ;  /* 0x000000ff6200720c */ /* 0x008fc60003f66270 */
[----:B------:R-:W3:Y:S01]  /*9ed0*/  LDL R98, [R1+0x4e5c] ;  /* 0x004e5c0001627983 */ /* 0x000ee20000100800 */
[----:B------:R-:W-:Y:S01]  /*9ee0*/  @!P2 IMAD.MOV R102, RZ, RZ, -R102 ;  /* 0x000000ffff66a224 */ /* 0x000fe200078e0a66 */
[----:B------:R-:W-:Y:S02]  /*9ef0*/  ISETP.GT.U32.AND P2, PT, R89, R108, PT ;  /* 0x0000006c5900720c */ /* 0x000fe40003f44070 */
[----:B------:R-:W-:-:S11]  /*9f00*/  ISETP.GE.AND P5, PT, R44, RZ, PT ;  /* 0x000000ff2c00720c */ /* 0x000fd60003fa6270 */
[----:B------:R-:W-:Y:S01]  /*9f10*/  @!P2 IMAD.IADD R108, R108, 0x1, -R89 ;  /* 0x000000016c6ca824 */ /* 0x000fe200078e0a59 */
[C---:B------:R-:W-:Y:S01]  /*9f20*/  ISETP.GT.U32.AND P2, PT, R89.reuse, R120, PT ;  /* 0x000000785900720c */ /* 0x040fe20003f44070 */
[----:B------:R-:W-:Y:S01]  /*9f30*/  @!P5 IMAD.MOV R104, RZ, RZ, -R104 ;  /* 0x000000ffff68d224 */ /* 0x000fe200078e0a68 */
[C---:B------:R-:W-:Y:S01]  /*9f40*/  ISETP.GT.U32.AND P5, PT, R89.reuse, R112, PT ;  /* 0x000000705900720c */ /* 0x040fe20003fa4070 */
[----:B------:R-:W-:Y:S01]  /*9f50*/  @!P0 IMAD.MOV R110, RZ, RZ, -R110 ;  /* 0x000000ffff6e8224 */ /* 0x000fe200078e0a6e */
[----:B------:R-:W-:-:S09]  /*9f60*/  ISETP.GT.U32.AND P6, PT, R89, R116, PT ;  /* 0x000000745900720c */ /* 0x000fd20003fc4070 */
[-C--:B------:R-:W-:Y:S02]  /*9f70*/  @!P2 IADD3 R120, R120, -R89.reuse, RZ ;  /* 0x800000597878a210 */ /* 0x080fe40007ffe0ff */
[----:B------:R-:W-:Y:S02]  /*9f80*/  ISETP.GE.AND P2, PT, R48, RZ, PT ;  /* 0x000000ff3000720c */ /* 0x000fe40003f46270 */
[C---:B------:R-:W-:Y:S02]  /*9f90*/  ISETP.GT.U32.AND P0, PT, R89.reuse, R120, PT ;  /* 0x000000785900720c */ /* 0x040fe40003f04070 */
[----:B------:R-:W-:Y:S02]  /*9fa0*/  @!P5 IADD3 R112, R112, -R89, RZ ;  /* 0x800000597070d210 */ /* 0x000fe40007ffe0ff */
[----:B------:R-:W-:-:S07]  /*9fb0*/  ISETP.GT.U32.AND P5, PT, R89, R124, PT ;  /* 0x0000007c5900720c */ /* 0x000fce0003fa4070 */
[----:B------:R-:W-:Y:S01]  /*9fc0*/  @!P2 IMAD.MOV R112, RZ, RZ, -R112 ;  /* 0x000000ffff70a224 */ /* 0x000fe200078e0a70 */
[C---:B------:R-:W-:Y:S01]  /*9fd0*/  ISETP.GT.U32.AND P2, PT, R89.reuse, R122, PT ;  /* 0x0000007a5900720c */ /* 0x040fe20003f44070 */
[--C-:B------:R-:W-:Y:S01]  /*9fe0*/  @!P0 IMAD.IADD R120, R120, 0x1, -R89.reuse ;  /* 0x0000000178788824 */ /* 0x100fe200078e0a59 */
[----:B------:R-:W-:Y:S02]  /*9ff0*/  @!P6 IADD3 R116, R116, -R89, RZ ;  /* 0x800000597474e210 */ /* 0x000fe40007ffe0ff */
[C---:B------:R-:W-:Y:S02]  /*a000*/  ISETP.GT.U32.AND P0, PT, R89.reuse, R132, PT ;  /* 0x000000845900720c */ /* 0x040fe40003f04070 */
[C---:B------:R-:W-:Y:S01]  /*a010*/  ISETP.GT.U32.AND P6, PT, R89.reuse, R116, PT ;  /* 0x000000745900720c */ /* 0x040fe20003fc4070 */
[----:B------:R-:W-:Y:S01]  /*a020*/  @!P5 IMAD.IADD R124, R124, 0x1, -R89 ;  /* 0x000000017c7cd824 */ /* 0x000fe200078e0a59 */
[----:B------:R-:W-:Y:S01]  /*a030*/  ISETP.GE.AND P5, PT, R54, RZ, PT ;  /* 0x000000ff3600720c */ /* 0x000fe20003fa6270 */
[----:B------:R-:W-:Y:S01]  /*a040*/  @!P4 IMAD.MOV R108, RZ, RZ, -R108 ;  /* 0x000000ffff6cc224 */ /* 0x000fe200078e0a6c */
[----:B------:R-:W-:-:S03]  /*a050*/  ISETP.GT.U32.AND P4, PT, R89, R118, PT ;  /* 0x000000765900720c */ /* 0x000fc60003f84070 */
[----:B------:R-:W-:Y:S02]  /*a060*/  @!P2 IADD3 R122, R122, -R89, RZ ;  /* 0x800000597a7aa210 */ /* 0x000fe40007ffe0ff */
[----:B------:R-:W-:Y:S02]  /*a070*/  ISETP.GT.U32.AND P2, PT, R89, R134, PT ;  /* 0x000000865900720c */ /* 0x000fe40003f44070 */
[----:B------:R-:W-:Y:S01]  /*a080*/  IADD3 R117, R2, 0xe8, RZ ;  /* 0x000000e802757810 */ /* 0x000fe20007ffe0ff */
[----:B------:R-:W-:-:S04]  /*a090*/  @!P0 IMAD.IADD R132, R132, 0x1, -R89 ;  /* 0x0000000184848824 */ /* 0x000fc800078e0a59 */
[----:B------:R-:W-:Y:S01]  /*a0a0*/  STL [R1+0x5004], R117 ;  /* 0x0050047501007387 */ /* 0x000fe20000100800 */
[--C-:B------:R-:W-:Y:S01]  /*a0b0*/  @!P6 IMAD.IADD R116, R116, 0x1, -R89.reuse ;  /* 0x000000017474e824 */ /* 0x100fe200078e0a59 */
[----:B------:R-:W-:Y:S01]  /*a0c0*/  @!P3 IADD3 R114, -R114, RZ, RZ ;  /* 0x000000ff7272b210 */ /* 0x000fe20007ffe1ff */
[--C-:B------:R-:W-:Y:S01]  /*a0d0*/  @!P4 IMAD.IADD R118, R118, 0x1, -R89.reuse ;  /* 0x000000017676c824 */ /* 0x100fe200078e0a59 */
[C---:B------:R-:W-:Y:S01]  /*a0e0*/  ISETP.GT.U32.AND P3, PT, R89.reuse, R124, PT ;  /* 0x0000007c5900720c */ /* 0x040fe20003f64070 */
[----:B------:R-:W-:Y:S01]  /*a0f0*/  @!P5 IMAD.MOV R116, RZ, RZ, -R116 ;  /* 0x000000ffff74d224 */ /* 0x000fe200078e0a74 */
[C---:B------:R-:W-:Y:S01]  /*a100*/  ISETP.GT.U32.AND P5, PT, R89.reuse, R128, PT ;  /* 0x000000805900720c */ /* 0x040fe20003fa4070 */
[----:B------:R-:W-:Y:S01]  /*a110*/  @!P2 IMAD.IADD R134, R134, 0x1, -R89 ;  /* 0x000000018686a824 */ /* 0x000fe200078e0a59 */
[----:B------:R-:W-:-:S09]  /*a120*/  ISETP.GT.U32.AND P4, PT, R89, R130, PT ;  /* 0x000000825900720c */ /* 0x000fd20003f84070 */
[--C-:B------:R-:W-:Y:S01]  /*a130*/  @!P3 IMAD.IADD R124, R124, 0x1, -R89.reuse ;  /* 0x000000017c7cb824 */ /* 0x100fe200078e0a59 */
[----:B------:R-:W-:Y:S01]  /*a140*/  ISETP.GE.AND P3, PT, R251, RZ, PT ;  /* 0x000000fffb00720c */ /* 0x000fe20003f66270 */
[----:B------:R-:W-:Y:S01]  /*a150*/  @!P5 IMAD.IADD R128, R128, 0x1, -R89 ;  /* 0x000000018080d824 */ /* 0x000fe200078e0a59 */
[----:B------:R-:W-:Y:S02]  /*a160*/  ISETP.GE.AND P5, PT, R252, RZ, PT ;  /* 0x000000fffc00720c */ /* 0x000fe40003fa6270 */
[----:B------:R-:W-:Y:S01]  /*a170*/  @!P4 IADD3 R130, R130, -R89, RZ ;  /* 0x800000598282c210 */ /* 0x000fe20007ffe0ff */
[----:B------:R-:W3:Y:S01]  /*a180*/  LDL R252, [R1+0x4e60] ;  /* 0x004e600001fc7983 */ /* 0x000ee20000100800 */
[----:B------:R-:W-:Y:S02]  /*a190*/  IADD3 R251, R2, 0xe9, RZ ;  /* 0x000000e902fb7810 */ /* 0x000fe40007ffe0ff */
[----:B--2---:R-:W-:Y:S02]  /*a1a0*/  ISETP.GE.AND P4, PT, R6, RZ, PT ;  /* 0x000000ff0600720c */ /* 0x004fe40003f86270 */
[----:B------:R-:W2:Y:S01]  /*a1b0*/  LDL R6, [R1+0x4e64] ;  /* 0x004e640001067983 */ /* 0x000ea20000100800 */
[----:B----4-:R-:W-:-:S03]  /*a1c0*/  ISETP.GE.AND P0, PT, R95, RZ, PT ;  /* 0x000000ff5f00720c */ /* 0x010fc60003f06270 */
[----:B------:R-:W4:Y:S01]  /*a1d0*/  LDL R95, [R1+0x4e6c] ;  /* 0x004e6c00015f7983 */ /* 0x000f220000100800 */
[----:B---3--:R-:W-:-:S03]  /*a1e0*/  ISETP.GE.AND P2, PT, R98, RZ, PT ;  /* 0x000000ff6200720c */ /* 0x008fc60003f46270 */
[----:B------:R-:W3:Y:S04]  /*a1f0*/  LDL R98, [R1+0x4e70] ;  /* 0x004e700001627983 */ /* 0x000ee80000100800 */
[----:B------:R-:W-:Y:S04]  /*a200*/  STL [R1+0x500c], R251 ;  /* 0x00500cfb01007387 */ /* 0x000fe80000100800 */
[----:B------:R-:W3:Y:S01]  /*a210*/  LDL R87, [R1+0x4e74] ;  /* 0x004e740001577983 */ /* 0x000ee20000100800 */
[----:B------:R-:W-:Y:S01]  /*a220*/  @!P5 IMAD.MOV R120, RZ, RZ, -R120 ;  /* 0x000000ffff78d224 */ /* 0x000fe200078e0a78 */
[----:B------:R-:W-:-:S02]  /*a230*/  ISETP.GT.U32.AND P5, PT, R89, R130, PT ;  /* 0x000000825900720c */ /* 0x000fc40003fa4070 */
[C---:B------:R-:W-:Y:S01]  /*a240*/  ISETP.GT.U32.AND P6, PT, R89.reuse, R126, PT ;  /* 0x0000007e5900720c */ /* 0x040fe20003fc4070 */
[----:B------:R-:W-:Y:S01]  /*a250*/  @!P4 IMAD.MOV R122, RZ, RZ, -R122 ;  /* 0x000000ffff7ac224 */ /* 0x000fe200078e0a7a */
[----:B------:R-:W-:-:S09]  /*a260*/  ISETP.GT.U32.AND P4, PT, R89, R132, PT ;  /* 0x000000845900720c */ /* 0x000fd20003f84070 */
[----:B------:R-:W-:Y:S01]  /*a270*/  @!P5 IMAD.IADD R130, R130, 0x1, -R89 ;  /* 0x000000018282d824 */ /* 0x000fe200078e0a59 */
[----:B------:R-:W-:Y:S02]  /*a280*/  ISETP.GT.U32.AND P5, PT, R89, R142, PT ;  /* 0x0000008e5900720c */ /* 0x000fe40003fa4070 */
[----:B------:R-:W-:-:S04]  /*a290*/  @!P6 IADD3 R126, R126, -R89, RZ ;  /* 0x800000597e7ee210 */ /* 0x000fc80007ffe0ff */
[C---:B------:R-:W-:Y:S02]  /*a2a0*/  ISETP.GT.U32.AND P6, PT, R89.reuse, R126, PT ;  /* 0x0000007e5900720c */ /* 0x040fe40003fc4070 */
[----:B------:R-:W-:Y:S02]  /*a2b0*/  @!P4 IADD3 R132, R132, -R89, RZ ;  /* 0x800000598484c210 */ /* 0x000fe40007ffe0ff */
[----:B------:R-:W-:Y:S02]  /*a2c0*/  @!P0 IADD3 R124, -R124, RZ, RZ ;  /* 0x000000ff7c7c8210 */ /* 0x000fe40007ffe1ff */
[C---:B------:R-:W-:Y:S02]  /*a2d0*/  ISETP.GT.U32.AND P4, PT, R89.reuse, R144, PT ;  /* 0x000000905900720c */ /* 0x040fe40003f84070 */
[----:B------:R-:W-:Y:S01]  /*a2e0*/  ISETP.GT.U32.AND P0, PT, R89, R134, PT ;  /* 0x000000865900720c */ /* 0x000fe20003f04070 */
[----:B------:R-:W-:-:S04]  /*a2f0*/  @!P5 IMAD.IADD R142, R142, 0x1, -R89 ;  /* 0x000000018e8ed824 */ /* 0x000fc800078e0a59 */
[----:B------:R-:W-:-:S04]  /*a300*/  @!P6 IMAD.IADD R126, R126, 0x1, -R89 ;  /* 0x000000017e7ee824 */ /* 0x000fc800078e0a59 */
[----:B------:R-:W-:Y:S01]  /*a310*/  @!P2 IMAD.MOV R126, RZ, RZ, -R126 ;  /* 0x000000ffff7ea224 */ /* 0x000fe200078e0a7e */
[----:B------:R-:W-:Y:S01]  /*a320*/  ISETP.GT.U32.AND P2, PT, R89, R138, PT ;  /* 0x0000008a5900720c */ /* 0x000fe20003f44070 */
[--C-:B------:R-:W-:Y:S02]  /*a330*/  @!P4 IMAD.IADD R144, R144, 0x1, -R89.reuse ;  /* 0x000000019090c824 */ /* 0x100fe400078e0a59 */
[----:B------:R-:W-:-:S10]  /*a340*/  @!P0 IMAD.IADD R134, R134, 0x1, -R89 ;  /* 0x0000000186868824 */ /* 0x000fd400078e0a59 */
[----:B------:R-:W-:Y:S01]  /*a350*/  @!P2 IMAD.IADD R138, R138, 0x1, -R89 ;  /* 0x000000018a8aa824 */ /* 0x000fe200078e0a59 */
[----:B------:R-:W-:Y:S02]  /*a360*/  ISETP.GE.AND P0, PT, R252, RZ, PT ;  /* 0x000000fffc00720c */ /* 0x000fe40003f06270 */
[----:B------:R-:W-:Y:S02]  /*a370*/  IADD3 R252, R2, 0xea, RZ ;  /* 0x000000ea02fc7810 */ /* 0x000fe40007ffe0ff */
[----:B--2---:R-:W-:Y:S02]  /*a380*/  ISETP.GE.AND P2, PT, R6, RZ, PT ;  /* 0x000000ff0600720c */ /* 0x004fe40003f46270 */
[----:B------:R-:W2:Y:S01]  /*a390*/  LDL R6, [R1+0x4e78] ;  /* 0x004e780001067983 */ /* 0x000ea20000100800 */
[----:B----4-:R-:W-:-:S03]  /*a3a0*/  ISETP.GE.AND P5, PT, R95, RZ, PT ;  /* 0x000000ff5f00720c */ /* 0x010fc60003fa6270 */
[----:B------:R-:W4:Y:S01]  /*a3b0*/  LDL R95, [R1+0x4e80] ;  /* 0x004e8000015f7983 */ /* 0x000f220000100800 */
[----:B---3--:R-:W-:-:S03]  /*a3c0*/  ISETP.GE.AND P4, PT, R98, RZ, PT ;  /* 0x000000ff6200720c */ /* 0x008fc60003f86270 */
[----:B------:R-:W3:Y:S06]  /*a3d0*/  LDL R98, [R1+0x4e84] ;  /* 0x004e840001627983 */ /* 0x000eec0000100800 */
[----:B------:R-:W-:Y:S02]  /*a3e0*/  @!P5 IADD3 R134, -R134, RZ, RZ ;  /* 0x000000ff8686d210 */ /* 0x000fe40007ffe1ff */
[----:B------:R-:W-:Y:S01]  /*a3f0*/  ISETP.GT.U32.AND P5, PT, R89, R144, PT ;  /* 0x000000905900720c */ /* 0x000fe20003fa4070 */
[----:B------:R-:W-:-:S12]  /*a400*/  STL [R1+0x5010], R252 ;  /* 0x005010fc01007387 */ /* 0x000fd80000100800 */
[----:B------:R-:W-:Y:S01]  /*a410*/  @!P5 IMAD.IADD R144, R144, 0x1, -R89 ;  /* 0x000000019090d824 */ /* 0x000fe200078e0a59 */
[----:B------:R-:W-:Y:S02]  /*a420*/  ISETP.GE.AND P5, PT, R87, RZ, PT ;  /* 0x000000ff5700720c */ /* 0x000fe40003fa6270 */
[----:B------:R-:W3:Y:S01]  /*a430*/  LDL R87, [R1+0x4e88] ;  /* 0x004e880001577983 */ /* 0x000ee20000100800 */
[----:B------:R-:W-:Y:S01]  /*a440*/  @!P3 IMAD.MOV R118, RZ, RZ, -R118 ;  /* 0x000000ffff76b224 */ /* 0x000fe200078e0a76 */
[----:B------:R-:W-:-:S13]  /*a450*/  ISETP.GT.U32.AND P3, PT, R89, R128, PT ;  /* 0x000000805900720c */ /* 0x000fda0003f64070 */
[----:B------:R-:W-:Y:S01]  /*a460*/  @!P3 IMAD.IADD R128, R128, 0x1, -R89 ;  /* 0x000000018080b824 */ /* 0x000fe200078e0a59 */
[C---:B------:R-:W-:Y:S01]  /*a470*/  ISETP.GT.U32.AND P3, PT, R89.reuse, R140, PT ;  /* 0x0000008c5900720c */ /* 0x040fe20003f64070 */
[----:B------:R-:W-:Y:S01]  /*a480*/  @!P2 IMAD.MOV R130, RZ, RZ, -R130 ;  /* 0x000000ffff82a224 */ /* 0x000fe200078e0a82 */
[----:B------:R-:W-:-:S11]  /*a490*/  ISETP.GT.U32.AND P6, PT, R89, R136, PT ;  /* 0x000000885900720c */ /* 0x000fd60003fc4070 */
[-C--:B------:R-:W-:Y:S02]  /*a4a0*/  @!P3 IADD3 R140, R140, -R89.reuse, RZ ;  /* 0x800000598c8cb210 */ /* 0x080fe40007ffe0ff */
[----:B------:R-:W-:Y:S02]  /*a4b0*/  ISETP.GE.AND P3, PT, R50, RZ, PT ;  /* 0x000000ff3200720c */ /* 0x000fe40003f66270 */
[----:B------:R-:W-:Y:S02]  /*a4c0*/  ISETP.GT.U32.AND P2, PT, R89, R140, PT ;  /* 0x0000008c5900720c */ /* 0x000fe40003f44070 */
[----:B------:R-:W-:-:S09]  /*a4d0*/  @!P6 IADD3 R136, R136, -R89, RZ ;  /* 0x800000598888e210 */ /* 0x000fd20007ffe0ff */
[----:B------:R-:W-:Y:S01]  /*a4e0*/  @!P3 IMAD.MOV R132, RZ, RZ, -R132 ;  /* 0x000000ffff84b224 */ /* 0x000fe200078e0a84 */
[C---:B------:R-:W-:Y:S01]  /*a4f0*/  ISETP.GT.U32.AND P3, PT, R89.reuse, R142, PT ;  /* 0x0000008e5900720c */ /* 0x040fe20003f64070 */
[----:B------:R-:W-:Y:S01]  /*a500*/  @!P2 IMAD.IADD R140, R140, 0x1, -R89 ;  /* 0x000000018c8ca824 */ /* 0x000fe200078e0a59 */
[C---:B------:R-:W-:Y:S02]  /*a510*/  ISETP.GT.U32.AND P2, PT, R89.reuse, R152, PT ;  /* 0x000000985900720c */ /* 0x040fe40003f44070 */
[----:B------:R-:W-:-:S09]  /*a520*/  ISETP.GT.U32.AND P6, PT, R89, R136, PT ;  /* 0x000000885900720c */ /* 0x000fd20003fc4070 */
[----:B------:R-:W-:Y:S02]  /*a530*/  @!P3 IADD3 R142, R142, -R89, RZ ;  /* 0x800000598e8eb210 */ /* 0x000fe40007ffe0ff */
[----:B------:R-:W-:Y:S01]  /*a540*/  ISETP.GT.U32.AND P3, PT, R89, R154, PT ;  /* 0x0000009a5900720c */ /* 0x000fe20003f64070 */
[--C-:B------:R-:W-:Y:S02]  /*a550*/  @!P2 IMAD.IADD R152, R152, 0x1, -R89.reuse ;  /* 0x000000019898a824 */ /* 0x100fe400078e0a59 */
[----:B------:R-:W-:-:S04]  /*a560*/  @!P6 IMAD.IADD R136, R136, 0x1, -R89 ;  /* 0x000000018888e824 */ /* 0x000fc800078e0a59 */
[----:B------:R-:W-:Y:S01]  /*a570*/  @!P4 IMAD.MOV R136, RZ, RZ, -R136 ;  /* 0x000000ffff88c224 */ /* 0x000fe200078e0a88 */
[----:B------:R-:W-:-:S05]  /*a580*/  ISETP.GT.U32.AND P4, PT, R89, R148, PT ;  /* 0x000000945900720c */ /* 0x000fca0003f84070 */
[----:B------:R-:W-:-:S08]  /*a590*/  @!P3 IMAD.IADD R154, R154, 0x1, -R89 ;  /* 0x000000019a9ab824 */ /* 0x000fd000078e0a59 */
[----:B------:R-:W-:Y:S01]  /*a5a0*/  @!P4 IMAD.IADD R148, R148, 0x1, -R89 ;  /* 0x000000019494c824 */ /* 0x000fe200078e0a59 */
[----:B--2---:R-:W-:Y:S02]  /*a5b0*/  ISETP.GE.AND P4, PT, R6, RZ, PT ;  /* 0x000000ff0600720c */ /* 0x004fe40003f86270 */
[----:B------:R-:W-:Y:S02]  /*a5c0*/  IADD3 R6, R2, 0xeb, RZ ;  /* 0x000000eb02067810 */ /* 0x000fe40007ffe0ff */
[----:B----4-:R-:W-:Y:S02]  /*a5d0*/  ISETP.GE.AND P2, PT, R95, RZ, PT ;  /* 0x000000ff5f00720c */ /* 0x010fe40003f46270 */
[----:B------:R-:W2:Y:S01]  /*a5e0*/  LDL R95, [R1+0x4e8c] ;  /* 0x004e8c00015f7983 */ /* 0x000ea20000100800 */
[----:B---3--:R-:W-:-:S03]  /*a5f0*/  ISETP.GE.AND P3, PT, R98, RZ, PT ;  /* 0x000000ff6200720c */ /* 0x008fc60003f66270 */
[----:B------:R-:W3:Y:S07]  /*a600*/  LDL R98, [R1+0x4e94] ;  /* 0x004e940001627983 */ /* 0x000eee0000100800 */
[----:B------:R-:W-:Y:S02]  /*a610*/  @!P2 IADD3 R144, -R144, RZ, RZ ;  /* 0x000000ff9090a210 */ /* 0x000fe40007ffe1ff */
[C---:B------:R-:W-:Y:S01]  /*a620*/  ISETP.GT.U32.AND P2, PT, R89.reuse, R154, PT ;  /* 0x0000009a5900720c */ /* 0x040fe20003f44070 */
[----:B------:R-:W-:Y:S01]  /*a630*/  STL [R1+0x5008], R6 ;  /* 0x0050080601007387 */ /* 0x000fe20000100800 */
[----:B------:R-:W-:Y:S01]  /*a640*/  ISETP.GT.U32.AND P6, PT, R89, R146, PT ;  /* 0x000000925900720c */ /* 0x000fe20003fc4070 */
[----:B------:R-:W-:-:S10]  /*a650*/  @!P0 IMAD.MOV R128, RZ, RZ, -R128 ;  /* 0x000000ffff808224 */ /* 0x000fd400078e0a80 */
[--C-:B------:R-:W-:Y:S01]  /*a660*/  @!P2 IMAD.IADD R154, R154, 0x1, -R89.reuse ;  /* 0x000000019a9aa824 */ /* 0x100fe200078e0a59 */
[----:B------:R-:W-:Y:S01]  /*a670*/  ISETP.GE.AND P2, PT, R87, RZ, PT ;  /* 0x000000ff5700720c */ /* 0x000fe20003f46270 */
[----:B------:R-:W-:Y:S01]  /*a680*/  @!P4 IMAD.MOV R140, RZ, RZ, -R140 ;  /* 0x000000ffff8cc224 */ /* 0x000fe200078e0a8c */
[----:B------:R-:W4:Y:S01]  /*a690*/  LDL R87, [R1+0x4ea4] ;  /* 0x004ea40001577983 */ /* 0x000f220000100800 */
[C---:B------:R-:W-:Y:S02]  /*a6a0*/  ISETP.GT.U32.AND P0, PT, R89.reuse, R138, PT ;  /* 0x0000008a5900720c */ /* 0x040fe40003f04070 */
[----:B------:R-:W-:Y:S01]  /*a6b0*/  @!P6 IADD3 R146, R146, -R89, RZ ;  /* 0x800000599292e210 */ /* 0x000fe20007ffe0ff */
[----:B------:R-:W4:Y:S03]  /*a6c0*/  LDL R100, [R1+0x4ea0] ;  /* 0x004ea00001647983 */ /* 0x000f260000100800 */
[C---:B------:R-:W-:Y:S01]  /*a6d0*/  ISETP.GT.U32.AND P6, PT, R89.reuse, R146, PT ;  /* 0x000000925900720c */ /* 0x040fe20003fc4070 */
[----:B------:R-:W4:Y:S06]  /*a6e0*/  LDL R71, [R1+0x4e9c] ;  /* 0x004e9c0001477983 */ /* 0x000f2c0000100800 */
[----:B------:R-:W-:Y:S01]  /*a6f0*/  @!P0 IMAD.IADD R138, R138, 0x1, -R89 ;  /* 0x000000018a8a8824 */ /* 0x000fe200078e0a59 */
[----:B------:R-:W-:-:S05]  /*a700*/  ISETP.GT.U32.AND P0, PT, R89, R150, PT ;  /* 0x000000965900720c */ /* 0x000fca0003f04070 */
[----:B------:R-:W-:Y:S02]  /*a710*/  @!P6 IMAD.IADD R146, R146, 0x1, -R89 ;  /* 0x000000019292e824 */ /* 0x000fe400078e0a59 */
[----:B------:R-:W-:-:S06]  /*a720*/  @!P5 IMAD.MOV R138, RZ, RZ, -R138 ;  /* 0x000000ffff8ad224 */ /* 0x000fcc00078e0a8a */
[----:B------:R-:W-:Y:S01]  /*a730*/  @!P0 IADD3 R150, R150, -R89, RZ ;  /* 0x8000005996968210 */ /* 0x000fe20007ffe0ff */
[----:B------:R-:W-:Y:S01]  /*a740*/  @!P3 IMAD.MOV R146, RZ, RZ, -R146 ;  /* 0x000000ffff92b224 */ /* 0x000fe200078e0a92 */
[----:B------:R-:W-:Y:S02]  /*a750*/  ISETP.GE.AND P0, PT, R52, RZ, PT ;  /* 0x000000ff3400720c */ /* 0x000fe40003f06270 */
[C---:B------:R-:W-:Y:S02]  /*a760*/  ISETP.GT.U32.AND P4, PT, R89.reuse, R150, PT ;  /* 0x000000965900720c */ /* 0x040fe40003f84070 */
[C---:B------:R-:W-:Y:S02]  /*a770*/  ISETP.GT.U32.AND P5, PT, R89.reuse, R148, PT ;  /* 0x000000945900720c */ /* 0x040fe40003fa4070 */
[----:B------:R-:W-:-:S07]  /*a780*/  ISETP.GT.U32.AND P3, PT, R89, R158, PT ;  /* 0x0000009e5900720c */ /* 0x000fce0003f64070 */
[----:B------:R-:W-:Y:S01]  /*a790*/  @!P0 IMAD.MOV R142, RZ, RZ, -R142 ;  /* 0x000000ffff8e8224 */ /* 0x000fe200078e0a8e */
[C---:B------:R-:W-:Y:S01]  /*a7a0*/  ISETP.GT.U32.AND P0, PT, R89.reuse, R152, PT ;  /* 0x000000985900720c */ /* 0x040fe20003f04070 */
[--C-:B------:R-:W-:Y:S01]  /*a7b0*/  @!P4 IMAD.IADD R150, R150, 0x1, -R89.reuse ;  /* 0x000000019696c824 */ /* 0x100fe200078e0a59 */
[----:B------:R-:W-:Y:S01]  /*a7c0*/  ISETP.GT.U32.AND P4, PT, R89, R162, PT ;  /* 0x000000a25900720c */ /* 0x000fe20003f84070 */
[--C-:B------:R-:W-:Y:S02]  /*a7d0*/  @!P5 IMAD.IADD R148, R148, 0x1, -R89.reuse ;  /* 0x000000019494d824 */ /* 0x100fe400078e0a59 */
[----:B------:R-:W-:Y:S02]  /*a7e0*/  @!P3 IMAD.IADD R158, R158, 0x1, -R89 ;  /* 0x000000019e9eb824 */ /* 0x000fe400078e0a59 */
[----:B------:R-:W-:-:S03]  /*a7f0*/  @!P2 IMAD.MOV R148, RZ, RZ, -R148 ;  /* 0x000000ffff94a224 */ /* 0x000fc600078e0a94 */
[----:B------:R-:W-:-:S03]  /*a800*/  ISETP.GT.U32.AND P2, PT, R89, R158, PT ;  /* 0x0000009e5900720c */ /* 0x000fc60003f44070 */
[----:B------:R-:W-:Y:S02]  /*a810*/  @!P0 IADD3 R152, R152, -R89, RZ ;  /* 0x8000005998988210 */ /* 0x000fe40007ffe0ff */
[----:B------:R-:W-:Y:S01]  /*a820*/  @!P4 IMAD.IADD R162, R162, 0x1, -R89 ;  /* 0x00000001a2a2c824 */ /* 0x000fe200078e0a59 */
[----:B------:R-:W-:-:S07]  /*a830*/  ISETP.GT.U32.AND P0, PT, R89, R164, PT ;  /* 0x000000a45900720c */ /* 0x000fce0003f04070 */
[----:B------:R-:W-:Y:S01]  /*a840*/  @!P2 IMAD.IADD R158, R158, 0x1, -R89 ;  /* 0x000000019e9ea824 */ /* 0x000fe200078e0a59 */
[----:B------:R-:W-:-:S05]  /*a850*/  ISETP.GT.U32.AND P2, PT, R89, R170, PT ;  /* 0x000000aa5900720c */ /* 0x000fca0003f44070 */
[----:B------:R-:W-:Y:S01]  /*a860*/  @!P0 IMAD.IADD R164, R164, 0x1, -R89 ;  /* 0x00000001a4a48824 */ /* 0x000fe200078e0a59 */
[----:B------:R-:W-:Y:S02]  /*a870*/  ISETP.GE.AND P0, PT, R62, RZ, PT ;  /* 0x000000ff3e00720c */ /* 0x000fe40003f06270 */
[----:B------:R-:W-:-:S05]  /*a880*/  IADD3 R62, R2, 0xec, RZ ;  /* 0x000000ec023e7810 */ /* 0x000fca0007ffe0ff */
[----:B------:R-:W-:Y:S02]  /*a890*/  @!P2 IADD3 R170, R170, -R89, RZ ;  /* 0x80000059aaaaa210 */ /* 0x000fe40007ffe0ff */
[----:B--2---:R-:W-:Y:S02]  /*a8a0*/  ISETP.GE.AND P3, PT, R95, RZ, PT ;  /* 0x000000ff5f00720c */ /* 0x004fe40003f66270 */
[----:B------:R-:W2:Y:S01]  /*a8b0*/  LDL R95, [R1+0x4ea8] ;  /* 0x004ea800015f7983 */ /* 0x000ea20000100800 */
[----:B---3--:R-:W-:-:S03]  /*a8c0*/  ISETP.GE.AND P4, PT, R98, RZ, PT ;  /* 0x000000ff6200720c */ /* 0x008fc60003f86270 */
[----:B------:R-:W3:Y:S04]  /*a8d0*/  LDL R98, [R1+0x4eac] ;  /* 0x004eac0001627983 */ /* 0x000ee80000100800 */
[----:B------:R1:W-:Y:S01]  /*a8e0*/  STL [R1+0x5000], R62 ;  /* 0x0050003e01007387 */ /* 0x0003e20000100800 */
[----:B----4-:R-:W-:-:S03]  /*a8f0*/  ISETP.GE.AND P2, PT, R87, RZ, PT ;  /* 0x000000ff5700720c */ /* 0x010fc60003f46270 */
[----:B------:R-:W4:Y:S01]  /*a900*/  LDL R87, [R1+0x4ebc] ;  /* 0x004ebc0001577983 */ /* 0x000f220000100800 */
[C---:B------:R-:W-:Y:S02]  /*a910*/  ISETP.GT.U32.AND P6, PT, R89.reuse, R156, PT ;  /* 0x0000009c5900720c */ /* 0x040fe40003fc4070 */
[----:B------:R-:W-:-:S11]  /*a920*/  ISETP.GT.U32.AND P5, PT, R89, R160, PT ;  /* 0x000000a05900720c */ /* 0x000fd60003fa4070 */
[----:B------:R-:W-:-:S04]  /*a930*/  @!P6 IADD3 R156, R156, -R89, RZ ;  /* 0x800000599c9ce210 */ /* 0x000fc80007ffe0ff */
[----:B------:R-:W-:Y:S02]  /*a940*/  ISETP.GT.U32.AND P6, PT, R89, R156, PT ;  /* 0x0000009c5900720c */ /* 0x000fe40003fc4070 */
[----:B------:R-:W-:Y:S02]  /*a950*/  @!P5 IADD3 R160, R160, -R89, RZ ;  /* 0x80000059a0a0d210 */ /* 0x000fe40007ffe0ff */
[----:B------:R-:W-:-:S09]  /*a960*/  ISETP.GE.AND P5, PT, R56, RZ, PT ;  /* 0x000000ff3800720c */ /* 0x000fd20003fa6270 */
[----:B------:R-:W-:-:S04]  /*a970*/  @!P6 IMAD.IADD R156, R156, 0x1, -R89 ;  /* 0x000000019c9ce824 */ /* 0x000fc800078e0a59 */
[----:B------:R-:W-:Y:S01]  /*a980*/  @!P0 IMAD.MOV R156, RZ, RZ, -R156 ;  /* 0x000000ffff9c8224 */ /* 0x000fe200078e0a9c */
[C---:B------:R-:W-:Y:S01]  /*a990*/  ISETP.GT.U32.AND P0, PT, R89.reuse, R168, PT ;  /* 0x000000a85900720c */ /* 0x040fe20003f04070 */
[----:B------:R-:W-:Y:S01]  /*a9a0*/  @!P5 IMAD.MOV R152, RZ, RZ, -R152 ;  /* 0x000000ffff98d224 */ /* 0x000fe200078e0a98 */
[C---:B------:R-:W-:Y:S01]  /*a9b0*/  ISETP.GT.U32.AND P5, PT, R89.reuse, R162, PT ;  /* 0x000000a25900720c */ /* 0x040fe20003fa4070 */
[----:B------:R-:W-:Y:S01]  /*a9c0*/  @!P3 IMAD.MOV R150, RZ, RZ, -R150 ;  /* 0x000000ffff96b224 */ /* 0x000fe200078e0a96 */
[----:B------:R-:W-:-:S09]  /*a9d0*/  ISETP.GT.U32.AND P3, PT, R89, R160, PT ;  /* 0x000000a05900720c */ /* 0x000fd20003f64070 */
[--C-:B------:R-:W-:Y:S01]  /*a9e0*/  @!P0 IMAD.IADD R168, R168, 0x1, -R89.reuse ;  /* 0x00000001a8a88824 */ /* 0x100fe200078e0a59 */
[----:B------:R-:W-:Y:S02]  /*a9f0*/  ISETP.GE.AND P0, PT, R100, RZ, PT ;  /* 0x000000ff6400720c */ /* 0x000fe40003f06270 */
[----:B------:R-:W4:Y:S01]  /*aa00*/  LDL R100, [R1+0x4eb4] ;  /* 0x004eb40001647983 */ /* 0x000f220000100800 */
[----:B------:R-:W-:Y:S01]  /*aa10*/  @!P5 IADD3 R162, R162, -R89, RZ ;  /* 0x80000059a2a2d210 */ /* 0x000fe20007ffe0ff */
[----:B------:R-:W-:Y:S01]  /*aa20*/  @!P3 IMAD.IADD R160, R160, 0x1, -R89 ;  /* 0x00000001a0a0b824 */ /* 0x000fe200078e0a59 */
[----:B------:R-:W-:Y:S02]  /*aa30*/  @!P4 IADD3 R154, -R154, RZ, RZ ;  /* 0x000000ff9a9ac210 */ /* 0x000fe40007ffe1ff */
[C---:B------:R-:W-:Y:S02]  /*aa40*/  ISETP.GT.U32.AND P5, PT, R89.reuse, R174, PT ;  /* 0x000000ae5900720c */ /* 0x040fe40003fa4070 */
[----:B------:R-:W-:-:S02]  /*aa50*/  ISETP.GT.U32.AND P4, PT, R89, R164, PT ;  /* 0x000000a45900720c */ /* 0x000fc40003f84070 */
[C---:B------:R-:W-:Y:S02]  /*aa60*/  ISETP.GT.U32.AND P3, PT, R89.reuse, R172, PT ;  /* 0x000000ac5900720c */ /* 0x040fe40003f64070 */
[----:B------:R-:W-:Y:S01]  /*aa70*/  @!P0 IMAD.MOV R160, RZ, RZ, -R160 ;  /* 0x000000ffffa08224 */ /* 0x000fe200078e0aa0 */
[----:B------:R-:W-:-:S06]  /*aa80*/  ISETP.GT.U32.AND P0, PT, R89, R170, PT ;  /* 0x000000aa5900720c */ /* 0x000fcc0003f04070 */
[--C-:B------:R-:W-:Y:S02]  /*aa90*/  @!P5 IMAD.IADD R174, R174, 0x1, -R89.reuse ;  /* 0x00000001aeaed824 */ /* 0x100fe400078e0a59 */
[--C-:B------:R-:W-:Y:S01]  /*aaa0*/  @!P4 IMAD.IADD R164, R164, 0x1, -R89.reuse ;  /* 0x00000001a4a4c824 */ /* 0x100fe200078e0a59 */
[----:B------:R-:W-:Y:S01]  /*aab0*/  ISETP.GE.AND P4, PT, R71, RZ, PT ;  /* 0x000000ff4700720c */ /* 0x000fe20003f86270 */
[--C-:B------:R-:W-:Y:S01]  /*aac0*/  @!P3 IMAD.IADD R172, R172, 0x1, -R89.reuse ;  /* 0x00000001acacb824 */ /* 0x100fe200078e0a59 */
[----:B------:R-:W4:Y:S02]  /*aad0*/  LDL R71, [R1+0x4eb0] ;  /* 0x004eb00001477983 */ /* 0x000f240000100800 */
[----:B------:R-:W-:Y:S01]  /*aae0*/  @!P0 IMAD.IADD R170, R170, 0x1, -R89 ;  /* 0x00000001aaaa8824 */ /* 0x000fe200078e0a59 */
[----:B------:R-:W-:-:S13]  /*aaf0*/  ISETP.GT.U32.AND P0, PT, R89, R182, PT ;  /* 0x000000b65900720c */ /* 0x000fda0003f04070 */
[----:B------:R-:W-:Y:S01]  /*ab00*/  @!P0 IMAD.IADD R182, R182, 0x1, -R89 ;  /* 0x00000001b6b68824 */ /* 0x000fe200078e0a59 */
[----:B--2---:R-:W-:Y:S02]  /*ab10*/  ISETP.GE.AND P3, PT, R95, RZ, PT ;  /* 0x000000ff5f00720c */ /* 0x004fe40003f66270 */
[----:B------:R-:W-:Y:S02]  /*ab20*/  IADD3 R95, R2, 0xed, RZ ;  /* 0x000000ed025f7810 */ /* 0x000fe40007ffe0ff */
[----:B---3--:R-:W-:Y:S02]  /*ab30*/  ISETP.GE.AND P5, PT, R98, RZ, PT ;  /* 0x000000ff6200720c */ /* 0x008fe40003fa6270 */
[----:B------:R-:W2:Y:S04]  /*ab40*/  LDL R98, [R1+0x4ec0] ;  /* 0x004ec00001627983 */ /* 0x000ea80000100800 */
[----:B------:R-:W-:Y:S04]  /*ab50*/  STL [R1+0x4ff8], R95 ;  /* 0x004ff85f01007387 */ /* 0x000fe80000100800 */
[----:B------:R-:W3:Y:S01]  /*ab60*/  LDL R230, [R1+0x4ec4] ;  /* 0x004ec40001e67983 */ /* 0x000ee20000100800 */
[----:B----4-:R-:W-:-:S03]  /*ab70*/  ISETP.GE.AND P0, PT, R87, RZ, PT ;  /* 0x000000ff5700720c */ /* 0x010fc60003f06270 */
[----:B------:R-:W4:Y:S01]  /*ab80*/  LDL R87, [R1+0x4ed0] ;  /* 0x004ed00001577983 */ /* 0x000f220000100800 */
[----:B------:R-:W-:-:S13]  /*ab90*/  ISETP.GT.U32.AND P6, PT, R89, R166, PT ;  /* 0x000000a65900720c */ /* 0x000fda0003fc4070 */
[----:B------:R-:W-:-:S04]  /*aba0*/  @!P6 IADD3 R166, R166, -R89, RZ ;  /* 0x80000059a6a6e210 */ /* 0x000fc80007ffe0ff */
[C---:B------:R-:W-:Y:S01]  /*abb0*/  ISETP.GT.U32.AND P6, PT, R89.reuse, R166, PT ;  /* 0x000000a65900720c */ /* 0x040fe20003fc4070 */
[----:B------:R-:W-:Y:S01]  /*abc0*/  @!P4 IMAD.MOV R158, RZ, RZ, -R158 ;  /* 0x000000ffff9ec224 */ /* 0x000fe200078e0a9e */
[C---:B------:R-:W-:Y:S01]  /*abd0*/  ISETP.GT.U32.AND P4, PT, R89.reuse, R168, PT ;  /* 0x000000a85900720c */ /* 0x040fe20003f84070 */
[----:B------:R-:W-:Y:S01]  /*abe0*/  @!P2 IMAD.MOV R162, RZ, RZ, -R162 ;  /* 0x000000ffffa2a224 */ /* 0x000fe200078e0aa2 */
[----:B------:R-:W-:-:S09]  /*abf0*/  ISETP.GT.U32.AND P2, PT, R89, R172, PT ;  /* 0x000000ac5900720c */ /* 0x000fd20003f44070 */
[----:B------:R-:W-:-:S04]  /*ac00*/  @!P6 IMAD.IADD R166, R166, 0x1, -R89 ;  /* 0x00000001a6a6e824 */ /* 0x000fc800078e0a59 */
[----:B------:R-:W-:Y:S01]  /*ac10*/  @!P5 IMAD.MOV R166, RZ, RZ, -R166 ;  /* 0x000000ffffa6d224 */ /* 0x000fe200078e0aa6 */
[C---:B------:R-:W-:Y:S01]  /*ac20*/  ISETP.GT.U32.AND P5, PT, R89.reuse, R178, PT ;  /* 0x000000b25900720c */ /* 0x040fe20003fa4070 */
[----:B------:R-:W-:Y:S01]  /*ac30*/  @!P4 IMAD.IADD R168, R168, 0x1, -R89 ;  /* 0x00000001a8a8c824 */ /* 0x000fe200078e0a59 */
[----:B------:R-:W-:Y:S02]  /*ac40*/  @!P3 IADD3 R164, -R164, RZ, RZ ;  /* 0x000000ffa4a4b210 */ /* 0x000fe40007ffe1ff */
[C---:B------:R-:W-:Y:S02]  /*ac50*/  ISETP.GT.U32.AND P3, PT, R89.reuse, R174, PT ;  /* 0x000000ae5900720c */ /* 0x040fe40003f64070 */
[----:B------:R-:W-:Y:S02]  /*ac60*/  @!P2 IADD3 R172, R172, -R89, RZ ;  /* 0x80000059acaca210 */ /* 0x000fe40007ffe0ff */
[C---:B------:R-:W-:Y:S02]  /*ac70*/  ISETP.GT.U32.AND P4, PT, R89.reuse, R180, PT ;  /* 0x000000b45900720c */ /* 0x040fe40003f84070 */
[----:B------:R-:W-:-:S03]  /*ac80*/  ISETP.GT.U32.AND P2, PT, R89, R184, PT ;  /* 0x000000b85900720c */ /* 0x000fc60003f44070 */
[--C-:B------:R-:W-:Y:S01]  /*ac90*/  @!P5 IMAD.IADD R178, R178, 0x1, -R89.reuse ;  /* 0x00000001b2b2d824 */ /* 0x100fe200078e0a59 */
[----:B------:R-:W-:Y:S02]  /*aca0*/  ISETP.GE.AND P5, PT, R100, RZ, PT ;  /* 0x000000ff6400720c */ /* 0x000fe40003fa6270 */
[----:B------:R-:W4:Y:S01]  /*acb0*/  LDL R100, [R1+0x4ec8] ;  /* 0x004ec80001647983 */ /* 0x000f220000100800 */
[----:B------:R-:W-:-:S04]  /*acc0*/  @!P3 IMAD.IADD R174, R174, 0x1, -R89 ;  /* 0x00000001aeaeb824 */ /* 0x000fc800078e0a59 */
[----:B------:R-:W-:Y:S02]  /*acd0*/  @!P4 IADD3 R180, R180, -R89, RZ ;  /* 0x80000059b4b4c210 */ /* 0x000fe40007ffe0ff */
[----:B------:R-:W-:Y:S01]  /*ace0*/  @!P2 IMAD.IADD R184, R184, 0x1, -R89 ;  /* 0x00000001b8b8a824 */ /* 0x000fe200078e0a59 */
[----:B------:R-:W-:-:S03]  /*acf0*/  @!P0 IADD3 R174, -R174, RZ, RZ ;  /* 0x000000ffaeae8210 */ /* 0x000fc60007ffe1ff */
[----:B------:R-:W-:Y:S01]  /*ad00*/  @!P5 IMAD.MOV R170, RZ, RZ, -R170 ;  /* 0x000000ffffaad224 */ /* 0x000fe200078e0aaa */
[C---:B------:R-:W-:Y:S02]  /*ad10*/  ISETP.GT.U32.AND P5, PT, R89.reuse, R180, PT ;  /* 0x000000b45900720c */ /* 0x040fe40003fa4070 */
[----:B------:R-:W-:Y:S02]  /*ad20*/  ISETP.GT.U32.AND P0, PT, R89, R184, PT ;  /* 0x000000b85900720c */ /* 0x000fe40003f04070 */
[----:B------:R-:W-:Y:S02]  /*ad30*/  ISETP.GE.AND P3, PT, R71, RZ, PT ;  /* 0x000000ff4700720c */ /* 0x000fe40003f66270 */
[----:B------:R-:W-:-:S07]  /*ad40*/  IADD3 R71, R2, 0xee, RZ ;  /* 0x000000ee02477810 */ /* 0x000fce0007ffe0ff */
[--C-:B------:R-:W-:Y:S01]  /*ad50*/  @!P5 IMAD.IADD R180, R180, 0x1, -R89.reuse ;  /* 0x00000001b4b4d824 */ /* 0x100fe200078e0a59 */
[----:B------:R-:W-:Y:S01]  /*ad60*/  ISETP.GT.U32.AND P5, PT, R89, R192, PT ;  /* 0x000000c05900720c */ /* 0x000fe20003fa4070 */
[----:B------:R-:W-:-:S12]  /*ad70*/  @!P0 IMAD.IADD R184, R184, 0x1, -R89 ;  /* 0x00000001b8b88824 */ /* 0x000fd800078e0a59 */
[----:B------:R-:W-:Y:S01]  /*ad80*/  @!P5 IMAD.IADD R192, R192, 0x1, -R89 ;  /* 0x00000001c0c0d824 */ /* 0x000fe200078e0a59 */
[----:B--2---:R-:W-:Y:S02]  /*ad90*/  ISETP.GE.AND P2, PT, R98, RZ, PT ;  /* 0x000000ff6200720c */ /* 0x004fe40003f46270 */
[----:B------:R-:W2:Y:S04]  /*ada0*/  LDL R98, [R1+0x4ed4] ;  /* 0x004ed40001627983 */ /* 0x000ea80000100800 */
[----:B------:R1:W-:Y:S01]  /*adb0*/  STL [R1+0x4ff0], R71 ;  /* 0x004ff04701007387 */ /* 0x0003e20000100800 */
[----:B---3--:R-:W-:-:S03]  /*adc0*/  ISETP.GE.AND P0, PT, R230, RZ, PT ;  /* 0x000000ffe600720c */ /* 0x008fc60003f06270 */
[----:B------:R-:W3:Y:S01]  /*add0*/  LDL R230, [R1+0x4ed8] ;  /* 0x004ed80001e67983 */ /* 0x000ee20000100800 */
[----:B----4-:R-:W-:-:S03]  /*ade0*/  ISETP.GE.AND P5, PT, R87, RZ, PT ;  /* 0x000000ff5700720c */ /* 0x010fc60003fa6270 */
[----:B------:R-:W4:Y:S01]  /*adf0*/  LDL R87, [R1+0x4ee4] ;  /* 0x004ee40001577983 */ /* 0x000f220000100800 */
[----:B------:R-:W-:Y:S02]  /*ae00*/  ISETP.GT.U32.AND P6, PT, R89, R176, PT ;  /* 0x000000b05900720c */ /* 0x000fe40003fc4070 */
[----:B------:R-:W-:-:S11]  /*ae10*/  ISETP.GE.AND P4, PT, R58, RZ, PT ;  /* 0x000000ff3a00720c */ /* 0x000fd60003f86270 */
        /* <DEDUP_REMOVED lines=10> */
[----:B------:R-:W-:Y:S02]  /*aec0*/  @!P4 IADD3 R182, R182, -R89, RZ ;  /* 0x80000059b6b6c210 */ /* 0x000fe40007ffe0ff */
[C---:B------:R-:W-:Y:S02]  /*aed0*/  ISETP.GT.U32.AND P3, PT, R89.reuse, R190, PT ;  /* 0x000000be5900720c */ /* 0x040fe40003f64070 */
[----:B------:R-:W-:-:S07]  /*aee0*/  ISETP.GT.U32.AND P4, PT, R89, R194, PT ;  /* 0x000000c25900720c */ /* 0x000fce0003f84070 */
[--C-:B------:R-:W-:Y:S01]  /*aef0*/  @!P2 IMAD.IADD R188, R188, 0x1, -R89.reuse ;  /* 0x00000001bcbca824 */ /* 0x100fe200078e0a59 */
[----:B------:R-:W-:Y:S02]  /*af00*/  ISETP.GE.AND P2, PT, R100, RZ, PT ;  /* 0x000000ff6400720c */ /* 0x000fe40003f46270 */
[----:B------:R-:W4:Y:S01]  /*af10*/  LDL R100, [R1+0x4edc] ;  /* 0x004edc0001647983 */ /* 0x000f220000100800 */
[----:B------:R-:W-:Y:S02]  /*af20*/  @!P3 IADD3 R190, R190, -R89, RZ ;  /* 0x80000059bebeb210 */ /* 0x000fe40007ffe0ff */
[----:B------:R-:W-:Y:S01]  /*af30*/  @!P4 IMAD.IADD R194, R194, 0x1, -R89 ;  /* 0x00000001c2c2c824 */ /* 0x000fe200078e0a59 */
[----:B------:R-:W-:-:S04]  /*af40*/  @!P5 IADD3 R184, -R184, RZ, RZ ;  /* 0x000000ffb8b8d210 */ /* 0x000fc80007ffe1ff */
[----:B------:R-:W-:-:S03]  /*af50*/  ISETP.GT.U32.AND P5, PT, R89, R194, PT ;  /* 0x000000c25900720c */ /* 0x000fc60003fa4070 */
[----:B------:R-:W-:Y:S01]  /*af60*/  @!P2 IMAD.MOV R180, RZ, RZ, -R180 ;  /* 0x000000ffffb4a224 */ /* 0x000fe200078e0ab4 */
[----:B------:R-:W-:-:S09]  /*af70*/  ISETP.GT.U32.AND P2, PT, R89, R190, PT ;  /* 0x000000be5900720c */ /* 0x000fd20003f44070 */
[----:B------:R-:W-:-:S04]  /*af80*/  @!P5 IMAD.IADD R194, R194, 0x1, -R89 ;  /* 0x00000001c2c2d824 */ /* 0x000fc800078e0a59 */
[----:B------:R-:W-:Y:S01]  /*af90*/  @!P2 IMAD.IADD R190, R190, 0x1, -R89 ;  /* 0x00000001bebea824 */ /* 0x000fe200078e0a59 */
[----:B------:R-:W-:-:S13]  /*afa0*/  ISETP.GT.U32.AND P2, PT, R89, R202, PT ;  /* 0x000000ca5900720c */ /* 0x000fda0003f44070 */
[----:B------:R-:W-:Y:S01]  /*afb0*/  @!P2 IMAD.IADD R202, R202, 0x1, -R89 ;  /* 0x00000001cacaa824 */ /* 0x000fe200078e0a59 */
[----:B--2---:R-:W-:Y:S02]  /*afc0*/  ISETP.GE.AND P4, PT, R98, RZ, PT ;  /* 0x000000ff6200720c */ /* 0x004fe40003f86270 */
[----:B------:R-:W-:-:S05]  /*afd0*/  IADD3 R98, R2, 0xef, RZ ;  /* 0x000000ef02627810 */ /* 0x000fca0007ffe0ff */
[----:B------:R2:W-:Y:S01]  /*afe0*/  STL [R1+0x4fe8], R98 ;  /* 0x004fe86201007387 */ /* 0x0005e20000100800 */
[----:B---3--:R-:W-:-:S03]  /*aff0*/  ISETP.GE.AND P5, PT, R230, RZ, PT ;  /* 0x000000ffe600720c */ /* 0x008fc60003fa6270 */
[----:B------:R-:W3:Y:S04]  /*b000*/  LDL R115, [R1+0x4eec] ;  /* 0x004eec0001737983 */ /* 0x000ee80000100800 */
[----:B------:R-:W2:Y:S04]  /*b010*/  LDL R113, [R1+0x4ef0] ;  /* 0x004ef00001717983 */ /* 0x000ea80000100800 */
[----:B------:R-:W2:Y:S01]  /*b020*/  LDL R230, [R1+0x4ef4] ;  /* 0x004ef40001e67983 */ /* 0x000ea20000100800 */
[----:B----4-:R-:W-:-:S03]  /*b030*/  ISETP.GE.AND P2, PT, R87, RZ, PT ;  /* 0x000000ff5700720c */ /* 0x010fc60003f46270 */
[----:B------:R-:W4:Y:S01]  /*b040*/  LDL R87, [R1+0x4efc] ;  /* 0x004efc0001577983 */ /* 0x000f220000100800 */
[----:B------:R-:W-:Y:S02]  /*b050*/  ISETP.GT.U32.AND P6, PT, R89, R186, PT ;  /* 0x000000ba5900720c */ /* 0x000fe40003fc4070 */
[----:B------:R-:W-:Y:S01]  /*b060*/  ISETP.GE.AND P3, PT, R60, RZ, PT ;  /* 0x000000ff3c00720c */ /* 0x000fe20003f66270 */
[----:B------:R-:W-:-:S10]  /*b070*/  @!P0 IMAD.MOV R178, RZ, RZ, -R178 ;  /* 0x000000ffffb28224 */ /* 0x000fd400078e0ab2 */
[----:B------:R-:W-:-:S04]  /*b080*/  @!P6 IADD3 R186, R186, -R89, RZ ;  /* 0x80000059babae210 */ /* 0x000fc80007ffe0ff */
[C---:B------:R-:W-:Y:S01]  /*b090*/  ISETP.GT.U32.AND P6, PT, R89.reuse, R186, PT ;  /* 0x000000ba5900720c */ /* 0x040fe20003fc4070 */
[----:B------:R-:W-:Y:S01]  /*b0a0*/  @!P3 IMAD.MOV R182, RZ, RZ, -R182 ;  /* 0x000000ffffb6b224 */ /* 0x000fe200078e0ab6 */
[C---:B------:R-:W-:Y:S02]  /*b0b0*/  ISETP.GT.U32.AND P0, PT, R89.reuse, R188, PT ;  /* 0x000000bc5900720c */ /* 0x040fe40003f04070 */
[----:B------:R-:W-:-:S09]  /*b0c0*/  ISETP.GT.U32.AND P3, PT, R89, R192, PT ;  /* 0x000000c05900720c */ /* 0x000fd20003f64070 */
[----:B------:R-:W-:Y:S01]  /*b0d0*/  @!P6 IMAD.IADD R186, R186, 0x1, -R89 ;  /* 0x00000001babae824 */ /* 0x000fe200078e0a59 */
[----:B------:R-:W-:-:S03]  /*b0e0*/  ISETP.GT.U32.AND P6, PT, R89, R196, PT ;  /* 0x000000c45900720c */ /* 0x000fc60003fc4070 */
[----:B------:R-:W-:Y:S01]  /*b0f0*/  @!P4 IMAD.MOV R186, RZ, RZ, -R186 ;  /* 0x000000ffffbac224 */ /* 0x000fe200078e0aba */
[C---:B------:R-:W-:Y:S01]  /*b100*/  ISETP.GT.U32.AND P4, PT, R89.reuse, R198, PT ;  /* 0x000000c65900720c */ /* 0x040fe20003f84070 */
[----:B------:R-:W-:Y:S01]  /*b110*/  @!P0 IMAD.IADD R188, R188, 0x1, -R89 ;  /* 0x00000001bcbc8824 */ /* 0x000fe200078e0a59 */
[----:B------:R-:W-:Y:S02]  /*b120*/  @!P3 IADD3 R192, R192, -R89, RZ ;  /* 0x80000059c0c0b210 */ /* 0x000fe40007ffe0ff */
[C---:B------:R-:W-:Y:S02]  /*b130*/  ISETP.GT.U32.AND P0, PT, R89.reuse, R200, PT ;  /* 0x000000c85900720c */ /* 0x040fe40003f04070 */
[----:B------:R-:W-:-:S03]  /*b140*/  ISETP.GT.U32.AND P3, PT, R89, R204, PT ;  /* 0x000000cc5900720c */ /* 0x000fc60003f64070 */
[----:B------:R-:W-:-:S04]  /*b150*/  @!P6 IADD3 R196, R196, -R89, RZ ;  /* 0x80000059c4c4e210 */ /* 0x000fc80007ffe0ff */
[C---:B------:R-:W-:Y:S01]  /*b160*/  ISETP.GT.U32.AND P6, PT, R89.reuse, R196, PT ;  /* 0x000000c45900720c */ /* 0x040fe20003fc4070 */
[--C-:B------:R-:W-:Y:S01]  /*b170*/  @!P4 IMAD.IADD R198, R198, 0x1, -R89.reuse ;  /* 0x00000001c6c6c824 */ /* 0x100fe200078e0a59 */
[----:B------:R-:W-:Y:S01]  /*b180*/  ISETP.GE.AND P4, PT, R100, RZ, PT ;  /* 0x000000ff6400720c */ /* 0x000fe20003f86270 */
[----:B------:R-:W-:Y:S01]  /*b190*/  @!P5 IMAD.MOV R188, RZ, RZ, -R188 ;  /* 0x000000ffffbcd224 */ /* 0x000fe200078e0abc */
[----:B------:R-:W-:Y:S01]  /*b1a0*/  @!P0 IADD3 R200, R200, -R89, RZ ;  /* 0x80000059c8c88210 */ /* 0x000fe20007ffe0ff */
[----:B------:R-:W4:Y:S01]  /*b1b0*/  LDL R100, [R1+0x4ef8] ;  /* 0x004ef80001647983 */ /* 0x000f220000100800 */
[----:B------:R-:W-:Y:S01]  /*b1c0*/  @!P3 IMAD.IADD R204, R204, 0x1, -R89 ;  /* 0x00000001ccccb824 */ /* 0x000fe200078e0a59 */
[----:B------:R-:W-:Y:S02]  /*b1d0*/  ISETP.GE.AND P0, PT, R64, RZ, PT ;  /* 0x000000ff4000720c */ /* 0x000fe40003f06270 */
[----:B------:R-:W-:Y:S02]  /*b1e0*/  ISETP.GE.AND P3, PT, R70, RZ, PT ;  /* 0x000000ff4600720c */ /* 0x000fe40003f66270 */
[----:B------:R-:W-:-:S02]  /*b1f0*/  ISETP.GT.U32.AND P5, PT, R89, R198, PT ;  /* 0x000000c65900720c */ /* 0x000fc40003fa4070 */
[----:B------:R-:W-:Y:S01]  /*b200*/  @!P6 IMAD.IADD R196, R196, 0x1, -R89 ;  /* 0x00000001c4c4e824 */ /* 0x000fe200078e0a59 */
[----:B------:R-:W-:Y:S02]  /*b210*/  @!P2 IADD3 R194, -R194, RZ, RZ ;  /* 0x000000ffc2c2a210 */ /* 0x000fe40007ffe1ff */
[----:B------:R-:W-:-:S04]  /*b220*/  ISETP.GT.U32.AND P2, PT, R89, R204, PT ;  /* 0x000000cc5900720c */ /* 0x000fc80003f44070 */
[----:B------:R-:W-:Y:S01]  /*b230*/  @!P0 IMAD.MOV R192, RZ, RZ, -R192 ;  /* 0x000000ffffc08224 */ /* 0x000fe200078e0ac0 */
[C---:B------:R-:W-:Y:S01]  /*b240*/  ISETP.GT.U32.AND P0, PT, R89.reuse, R202, PT ;  /* 0x000000ca5900720c */ /* 0x040fe20003f04070 */
[----:B------:R-:W-:Y:S01]  /*b250*/  @!P3 IMAD.MOV R196, RZ, RZ, -R196 ;  /* 0x000000ffffc4b224 */ /* 0x000fe200078e0ac4 */
[C---:B------:R-:W-:Y:S01]  /*b260*/  ISETP.GT.U32.AND P3, PT, R89.reuse, R208, PT ;  /* 0x000000d05900720c */ /* 0x040fe20003f64070 */
[--C-:B------:R-:W-:Y:S01]  /*b270*/  @!P5 IMAD.IADD R198, R198, 0x1, -R89.reuse ;  /* 0x00000001c6c6d824 */ /* 0x100fe200078e0a59 */
[----:B------:R-:W-:Y:S02]  /*b280*/  ISETP.GT.U32.AND P5, PT, R89, R210, PT ;  /* 0x000000d25900720c */ /* 0x000fe40003fa4070 */
[----:B------:R-:W-:Y:S02]  /*b290*/  IADD3 R232, R2, 0xf0, RZ ;  /* 0x000000f002e87810 */ /* 0x000fe40007ffe0ff */
[----:B------:R-:W-:-:S03]  /*b2a0*/  @!P2 IMAD.IADD R204, R204, 0x1, -R89 ;  /* 0x00000001cccca824 */ /* 0x000fc600078e0a59 */
[----:B------:R-:W-:Y:S02]  /*b2b0*/  STL [R1+0x4fdc], R232 ;  /* 0x004fdce801007387 */ /* 0x000fe40000100800 */
[-C--:B------:R-:W-:Y:S02]  /*b2c0*/  @!P0 IADD3 R202, R202, -R89.reuse, RZ ;  /* 0x80000059caca8210 */ /* 0x080fe40007ffe0ff */
[----:B------:R-:W-:Y:S01]  /*b2d0*/  @!P3 IMAD.IADD R208, R208, 0x1, -R89 ;  /* 0x00000001d0d0b824 */ /* 0x000fe200078e0a59 */
[----:B------:R-:W-:Y:S02]  /*b2e0*/  ISETP.GT.U32.AND P0, PT, R89, R214, PT ;  /* 0x000000d65900720c */ /* 0x000fe40003f04070 */
[----:B------:R-:W-:-:S11]  /*b2f0*/  @!P5 IADD3 R210, R210, -R89, RZ ;  /* 0x80000059d2d2d210 */ /* 0x000fd60007ffe0ff */
[----:B------:R-:W-:Y:S02]  /*b300*/  @!P0 IMAD.IADD R214, R214, 0x1, -R89 ;  /* 0x00000001d6d68824 */ /* 0x000fe400078e0a59 */
[----:B------:R-:W-:-:S04]  /*b310*/  IMAD.HI.U32 R27, R0, R25, RZ ;  /* 0x00000019001b7227 */ /* 0x000fc800078e00ff */
[----:B------:R-:W-:-:S04]  /*b320*/  IMAD.MOV R27, RZ, RZ, -R27 ;  /* 0x000000ffff1b7224 */ /* 0x000fc800078e0a1b */
[----:B------:R-:W-:Y:S01]  /*b330*/  IMAD R25, R89, R27, R25 ;  /* 0x0000001b59197224 */ /* 0x000fe200078e0219 */
[----:B------:R-:W-:-:S05]  /*b340*/  IABS R27, R121 ;  /* 0x00000079001b7213 */ /* 0x000fca0000000000 */
[----:B------:R-:W-:-:S04]  /*b350*/  IMAD.HI.U32 R29, R0, R27, RZ ;  /* 0x0000001b001d7227 */ /* 0x000fc800078e00ff */
[----:B------:R-:W-:-:S04]  /*b360*/  IMAD.MOV R29, RZ, RZ, -R29 ;  /* 0x000000ffff1d7224 */ /* 0x000fc800078e0a1d */
[----:B------:R-:W-:Y:S01]  /*b370*/  IMAD R27, R89, R29, R27 ;  /* 0x0000001d591b7224 */ /* 0x000fe200078e021b */
[----:B------:R-:W-:-:S05]  /*b380*/  IABS R29, R43 ;  /* 0x0000002b001d7213 */ /* 0x000fca0000000000 */
[----:B------:R-:W-:Y:S01]  /*b390*/  IMAD.HI.U32 R33, R0, R29, RZ ;  /* 0x0000001d00217227 */ /* 0x000fe200078e00ff */
[----:B------:R-:W-:-:S03]  /*b3a0*/  IABS R39, R88 ;  /* 0x0000005800277213 */ /* 0x000fc60000000000 */
[----:B------:R-:W-:-:S04]  /*b3b0*/  IMAD.MOV R33, RZ, RZ, -R33 ;  /* 0x000000ffff217224 */ /* 0x000fc800078e0a21 */
[----:B------:R-:W-:Y:S02]  /*b3c0*/  IMAD R29, R89, R33, R29 ;  /* 0x00000021591d7224 */ /* 0x000fe400078e021d */
[----:B------:R-:W-:-:S04]  /*b3d0*/  IMAD.HI.U32 R33, R0, R39, RZ ;  /* 0x0000002700217227 */ /* 0x000fc800078e00ff */
[----:B------:R-:W-:-:S04]  /*b3e0*/  IMAD.MOV R33, RZ, RZ, -R33 ;  /* 0x000000ffff217224 */ /* 0x000fc800078e0a21 */
[----:B------:R-:W-:Y:S01]  /*b3f0*/  IMAD R39, R89, R33, R39 ;  /* 0x0000002159277224 */ /* 0x000fe200078e0227 */
[----:B------:R-:W-:-:S05]  /*b400*/  IABS R33, R41 ;  /* 0x0000002900217213 */ /* 0x000fca0000000000 */
[----:B------:R-:W-:-:S04]  /*b410*/  IMAD.HI.U32 R35, R0, R33, RZ ;  /* 0x0000002100237227 */ /* 0x000fc800078e00ff */
[----:B------:R-:W-:Y:S01]  /*b420*/  IMAD.MOV R35, RZ, RZ, -R35 ;  /* 0x000000ffff237224 */ /* 0x000fe200078e0a23 */
[----:B---3--:R-:W-:Y:S02]  /*b430*/  ISETP.GE.AND P2, PT, R115, RZ, PT ;  /* 0x000000ff7300720c */ /* 0x008fe40003f46270 */
[----:B------:R-:W3:Y:S01]  /*b440*/  LDL R115, [R1+0x4f00] ;  /* 0x004f000001737983 */ /* 0x000ee20000100800 */
[----:B--2---:R-:W-:-:S03]  /*b450*/  ISETP.GE.AND P3, PT, R113, RZ, PT ;  /* 0x000000ff7100720c */ /* 0x004fc60003f66270 */
[----:B------:R-:W2:Y:S01]  /*b460*/  LDL R113, [R1+0x4f04] ;  /* 0x004f040001717983 */ /* 0x000ea20000100800 */
[----:B------:R-:W-:-:S03]  /*b470*/  ISETP.GE.AND P5, PT, R230, RZ, PT ;  /* 0x000000ffe600720c */ /* 0x000fc60003fa6270 */
[----:B------:R-:W2:Y:S01]  /*b480*/  LDL R230, [R1+0x4f0c] ;  /* 0x004f0c0001e67983 */ /* 0x000ea20000100800 */
[----:B----4-:R-:W-:-:S03]  /*b490*/  ISETP.GE.AND P0, PT, R87, RZ, PT ;  /* 0x000000ff5700720c */ /* 0x010fc60003f06270 */
[----:B------:R-:W4:Y:S01]  /*b4a0*/  LDL R87, [R1+0x4f10] ;  /* 0x004f100001577983 */ /* 0x000f220000100800 */
        /* <DEDUP_REMOVED lines=36> */
[C---:B------:R-:W-:Y:S01]  /*b6f0*/  IMAD R50, R89.reuse, R52, R50 ;  /* 0x0000003459327224 */ /* 0x040fe200078e0232 */
[----:B------:R-:W-:Y:S01]  /*b700*/  IABS R52, R6 ;  /* 0x0000000600347213 */ /* 0x000fe20000000000 */
[----:B------:R-:W-:Y:S01]  /*b710*/  @!P4 IMAD.MOV R190, RZ, RZ, -R190 ;  /* 0x000000ffffbec224 */ /* 0x000fe200078e0abe */
[----:B------:R-:W-:-:S03]  /*b720*/  ISETP.GT.U32.AND P4, PT, R89, R200, PT ;  /* 0x000000c85900720c */ /* 0x000fc60003f84070 */
[----:B------:R-:W-:Y:S01]  /*b730*/  IMAD.HI.U32 R56, R0, R52, RZ ;  /* 0x0000003400387227 */ /* 0x000fe200078e00ff */
[----:B------:R-:W-:Y:S02]  /*b740*/  ISETP.GT.U32.AND P6, PT, R89, R206, PT ;  /* 0x000000ce5900720c */ /* 0x000fe40003fc4070 */
[----:B-1----:R-:W-:Y:S01]  /*b750*/  IABS R62, R62 ;  /* 0x0000003e003e7213 */ /* 0x002fe20000000000 */
[----:B------:R-:W-:-:S04]  /*b760*/  IMAD.MOV R56, RZ, RZ, -R56 ;  /* 0x000000ffff387224 */ /* 0x000fc800078e0a38 */
[----:B------:R-:W-:Y:S02]  /*b770*/  IMAD R52, R89, R56, R52 ;  /* 0x0000003859347224 */ /* 0x000fe400078e0234 */
[----:B------:R-:W-:-:S04]  /*b780*/  IMAD.HI.U32 R56, R0, R62, RZ ;  /* 0x0000003e00387227 */ /* 0x000fc800078e00ff */
[----:B------:R-:W-:Y:S01]  /*b790*/  @!P4 IMAD.IADD R200, R200, 0x1, -R89 ;  /* 0x00000001c8c8c824 */ /* 0x000fe200078e0a59 */
[----:B------:R-:W-:Y:S01]  /*b7a0*/  ISETP.GT.U32.AND P4, PT, R89, R212, PT ;  /* 0x000000d45900720c */ /* 0x000fe20003f84070 */
[----:B------:R-:W-:Y:S01]  /*b7b0*/  IMAD.MOV R56, RZ, RZ, -R56 ;  /* 0x000000ffff387224 */ /* 0x000fe200078e0a38 */
[----:B------:R-:W-:-:S03]  /*b7c0*/  @!P6 IADD3 R206, R206, -R89, RZ ;  /* 0x80000059cecee210 */ /* 0x000fc60007ffe0ff */
[C---:B------:R-:W-:Y:S01]  /*b7d0*/  IMAD R62, R89.reuse, R56, R62 ;  /* 0x00000038593e7224 */ /* 0x040fe200078e023e */
[----:B------:R-:W-:Y:S02]  /*b7e0*/  IABS R56, R95 ;  /* 0x0000005f00387213 */ /* 0x000fe40000000000 */
[C---:B------:R-:W-:Y:S01]  /*b7f0*/  ISETP.GT.U32.AND P6, PT, R89.reuse, R206, PT ;  /* 0x000000ce5900720c */ /* 0x040fe20003fc4070 */
[----:B------:R-:W-:Y:S02]  /*b800*/  @!P2 IMAD.MOV R198, RZ, RZ, -R198 ;  /* 0x000000ffffc6a224 */ /* 0x000fe400078e0ac6 */
[----:B------:R-:W-:Y:S01]  /*b810*/  IMAD.HI.U32 R58, R0, R56, RZ ;  /* 0x00000038003a7227 */ /* 0x000fe200078e00ff */
[----:B------:R-:W-:-:S03]  /*b820*/  ISETP.GT.U32.AND P2, PT, R89, R208, PT ;  /* 0x000000d05900720c */ /* 0x000fc60003f44070 */
[--C-:B------:R-:W-:Y:S01]  /*b830*/  @!P4 IMAD.IADD R212, R212, 0x1, -R89.reuse ;  /* 0x00000001d4d4c824 */ /* 0x100fe200078e0a59 */
[----:B------:R-:W-:Y:S01]  /*b840*/  ISETP.GE.AND P4, PT, R100, RZ, PT ;  /* 0x000000ff6400720c */ /* 0x000fe20003f86270 */
[----:B------:R-:W-:Y:S01]  /*b850*/  @!P3 IMAD.MOV R200, RZ, RZ, -R200 ;  /* 0x000000ffffc8b224 */ /* 0x000fe200078e0ac8 */
[C---:B------:R-:W-:Y:S01]  /*b860*/  ISETP.GT.U32.AND P3, PT, R89.reuse, R210, PT ;  /* 0x000000d25900720c */ /* 0x040fe20003f64070 */
[----:B------:R-:W-:Y:S02]  /*b870*/  IMAD.MOV R58, RZ, RZ, -R58 ;  /* 0x000000ffff3a7224 */ /* 0x000fe400078e0a3a */
[----:B------:R-:W-:Y:S02]  /*b880*/  @!P6 IMAD.IADD R206, R206, 0x1, -R89 ;  /* 0x00000001cecee824 */ /* 0x000fe400078e0a59 */
[C---:B------:R-:W-:Y:S01]  /*b890*/  IMAD R56, R89.reuse, R58, R56 ;  /* 0x0000003a59387224 */ /* 0x040fe200078e0238 */
[----:B------:R-:W-:Y:S02]  /*b8a0*/  IABS R58, R71 ;  /* 0x00000047003a7213 */ /* 0x000fe40000000000 */
[C---:B------:R-:W-:Y:S01]  /*b8b0*/  ISETP.GT.U32.AND P6, PT, R89.reuse, R216, PT ;  /* 0x000000d85900720c */ /* 0x040fe20003fc4070 */
[----:B------:R-:W-:Y:S01]  /*b8c0*/  @!P5 IMAD.MOV R202, RZ, RZ, -R202 ;  /* 0x000000ffffcad224 */ /* 0x000fe200078e0aca */
[----:B------:R-:W-:Y:S01]  /*b8d0*/  ISETP.GT.U32.AND P5, PT, R89, R212, PT ;  /* 0x000000d45900720c */ /* 0x000fe20003fa4070 */
[----:B------:R-:W-:Y:S01]  /*b8e0*/  IMAD.HI.U32 R60, R0, R58, RZ ;  /* 0x0000003a003c7227 */ /* 0x000fe200078e00ff */
[----:B------:R-:W-:-:S02]  /*b8f0*/  @!P4 IADD3 R204, -R204, RZ, RZ ;  /* 0x000000ffccccc210 */ /* 0x000fc40007ffe1ff */
[C---:B------:R-:W-:Y:S01]  /*b900*/  ISETP.GT.U32.AND P4, PT, R89.reuse, R214, PT ;  /* 0x000000d65900720c */ /* 0x040fe20003f84070 */
[----:B------:R-:W-:Y:S01]  /*b910*/  @!P0 IMAD.MOV R206, RZ, RZ, -R206 ;  /* 0x000000ffffce8224 */ /* 0x000fe200078e0ace */
[C---:B------:R-:W-:Y:S01]  /*b920*/  ISETP.GT.U32.AND P0, PT, R89.reuse, R218, PT ;  /* 0x000000da5900720c */ /* 0x040fe20003f04070 */
[--C-:B------:R-:W-:Y:S01]  /*b930*/  @!P2 IMAD.IADD R208, R208, 0x1, -R89.reuse ;  /* 0x00000001d0d0a824 */ /* 0x100fe200078e0a59 */
[C---:B------:R-:W-:Y:S01]  /*b940*/  ISETP.GT.U32.AND P2, PT, R89.reuse, R220, PT ;  /* 0x000000dc5900720c */ /* 0x040fe20003f44070 */
[----:B------:R-:W-:Y:S01]  /*b950*/  @!P3 IMAD.IADD R210, R210, 0x1, -R89 ;  /* 0x00000001d2d2b824 */ /* 0x000fe200078e0a59 */
[----:B------:R-:W-:Y:S01]  /*b960*/  ISETP.GT.U32.AND P3, PT, R89, R222, PT ;  /* 0x000000de5900720c */ /* 0x000fe20003f64070 */
[----:B------:R-:W-:Y:S01]  /*b970*/  IMAD.MOV R60, RZ, RZ, -R60 ;  /* 0x000000ffff3c7224 */ /* 0x000fe200078e0a3c */
[----:B------:R-:W-:-:S03]  /*b980*/  @!P6 IADD3 R216, R216, -R89, RZ ;  /* 0x80000059d8d8e210 */ /* 0x000fc60007ffe0ff */
[C---:B------:R-:W-:Y:S01]  /*b990*/  IMAD R58, R89.reuse, R60, R58 ;  /* 0x0000003c593a7224 */ /* 0x040fe200078e023a */
[----:B------:R-:W-:Y:S02]  /*b9a0*/  IABS R60, R98 ;  /* 0x00000062003c7213 */ /* 0x000fe40000000000 */
[-C--:B------:R-:W-:Y:S02]  /*b9b0*/  @!P5 IADD3 R212, R212, -R89.reuse, RZ ;  /* 0x80000059d4d4d210 */ /* 0x080fe40007ffe0ff */
[C---:B------:R-:W-:Y:S01]  /*b9c0*/  ISETP.GT.U32.AND P6, PT, R89.reuse, R216, PT ;  /* 0x000000d85900720c */ /* 0x040fe20003fc4070 */
[----:B------:R-:W-:Y:S01]  /*b9d0*/  IMAD.HI.U32 R64, R0, R60, RZ ;  /* 0x0000003c00407227 */ /* 0x000fe200078e00ff */
[----:B------:R-:W-:Y:S02]  /*b9e0*/  ISETP.GT.U32.AND P5, PT, R89, R224, PT ;  /* 0x000000e05900720c */ /* 0x000fe40003fa4070 */
[----:B------:R-:W-:Y:S01]  /*b9f0*/  @!P2 IADD3 R220, R220, -R89, RZ ;  /* 0x80000059dcdca210 */ /* 0x000fe20007ffe0ff */
[--C-:B------:R-:W-:Y:S01]  /*ba00*/  @!P4 IMAD.IADD R214, R214, 0x1, -R89.reuse ;  /* 0x00000001d6d6c824 */ /* 0x100fe200078e0a59 */
[----:B------:R-:W-:Y:S01]  /*ba10*/  ISETP.GE.AND P2, PT, R66, RZ, PT ;  /* 0x000000ff4200720c */ /* 0x000fe20003f46270 */
[--C-:B------:R-:W-:Y:S01]  /*ba20*/  @!P0 IMAD.IADD R218, R218, 0x1, -R89.reuse ;  /* 0x00000001dada8824 */ /* 0x100fe200078e0a59 */
[----:B------:R-:W-:Y:S01]  /*ba30*/  IABS R70, R232 ;  /* 0x000000e800467213 */ /* 0x000fe20000000000 */
[----:B------:R-:W-:-:S02]  /*ba40*/  @!P3 IMAD.IADD R222, R222, 0x1, -R89 ;  /* 0x00000001dedeb824 */ /* 0x000fc400078e0a59 */
[----:B------:R-:W-:-:S04]  /*ba50*/  IMAD.MOV R64, RZ, RZ, -R64 ;  /* 0x000000ffff407224 */ /* 0x000fc800078e0a40 */
[----:B------:R-:W-:Y:S02]  /*ba60*/  IMAD R60, R89, R64, R60 ;  /* 0x00000040593c7224 */ /* 0x000fe400078e023c */
[----:B------:R-:W-:Y:S01]  /*ba70*/  IMAD.HI.U32 R64, R0, R70, RZ ;  /* 0x0000004600407227 */ /* 0x000fe200078e00ff */
[----:B------:R-:W-:-:S03]  /*ba80*/  IADD3 R100, R2, 0xf1, RZ ;  /* 0x000000f102647810 */ /* 0x000fc60007ffe0ff */
[----:B------:R-:W-:Y:S02]  /*ba90*/  IMAD.MOV R64, RZ, RZ, -R64 ;  /* 0x000000ffff407224 */ /* 0x000fe400078e0a40 */
[--C-:B------:R-:W-:Y:S01]  /*baa0*/  @!P6 IMAD.IADD R216, R216, 0x1, -R89.reuse ;  /* 0x00000001d8d8e824 */ /* 0x100fe200078e0a59 */
[C---:B------:R-:W-:Y:S01]  /*bab0*/  ISETP.GT.U32.AND P6, PT, R89.reuse, R226, PT ;  /* 0x000000e25900720c */ /* 0x040fe20003fc4070 */
[----:B------:R-:W-:Y:S02]  /*bac0*/  @!P5 IMAD.IADD R224, R224, 0x1, -R89 ;  /* 0x00000001e0e0d824 */ /* 0x000fe400078e0a59 */
[----:B------:R-:W-:Y:S01]  /*bad0*/  @!P2 IMAD.MOV R212, RZ, RZ, -R212 ;  /* 0x000000ffffd4a224 */ /* 0x000fe200078e0ad4 */
[C---:B------:R-:W-:Y:S01]  /*bae0*/  ISETP.GT.U32.AND P2, PT, R89.reuse, R222, PT ;  /* 0x000000de5900720c */ /* 0x040fe20003f44070 */
[----:B------:R-:W-:Y:S01]  /*baf0*/  IMAD R70, R89, R64, R70 ;  /* 0x0000004059467224 */ /* 0x000fe200078e0246 */
[----:B------:R-:W-:-:S05]  /*bb00*/  IABS R64, R100 ;  /* 0x0000006400407213 */ /* 0x000fca0000000000 */
[----:B------:R-:W-:Y:S02]  /*bb10*/  IMAD.HI.U32 R66, R0, R64, RZ ;  /* 0x0000004000427227 */ /* 0x000fe400078e00ff */
[-C--:B------:R-:W-:Y:S02]  /*bb20*/  @!P6 IADD3 R226, R226, -R89.reuse, RZ ;  /* 0x80000059e2e2e210 */ /* 0x080fe40007ffe0ff */
[----:B------:R-:W-:Y:S01]  /*bb30*/  IMAD.MOV R66, RZ, RZ, -R66 ;  /* 0x000000ffff427224 */ /* 0x000fe200078e0a42 */
[----:B------:R1:W-:Y:S01]  /*bb40*/  STL [R1+0x4fcc], R100 ;  /* 0x004fcc6401007387 */ /* 0x0003e20000100800 */
[----:B------:R-:W-:Y:S02]  /*bb50*/  @!P2 IADD3 R222, R222, -R89, RZ ;  /* 0x80000059dedea210 */ /* 0x000fe40007ffe0ff */
[C---:B------:R-:W-:Y:S01]  /*bb60*/  IMAD R64, R89.reuse, R66, R64 ;  /* 0x0000004259407224 */ /* 0x040fe200078e0240 */
[C---:B------:R-:W-:Y:S02]  /*bb70*/  ISETP.GT.U32.AND P6, PT, R89.reuse, R226, PT ;  /* 0x000000e25900720c */ /* 0x040fe40003fc4070 */
[----:B------:R-:W-:-:S02]  /*bb80*/  ISETP.GT.U32.AND P2, PT, R89, R231, PT ;  /* 0x000000e75900720c */ /* 0x000fc40003f44070 */
[----:B---3--:R-:W-:Y:S02]  /*bb90*/  ISETP.GE.AND P4, PT, R115, RZ, PT ;  /* 0x000000ff7300720c */ /* 0x008fe40003f86270 */
[----:B------:R-:W3:Y:S01]  /*bba0*/  LDL R115, [R1+0x4f18] ;  /* 0x004f180001737983 */ /* 0x000ee20000100800 */
[----:B--2---:R-:W-:-:S03]  /*bbb0*/  ISETP.GE.AND P0, PT, R113, RZ, PT ;  /* 0x000000ff7100720c */ /* 0x004fc60003f06270 */
[----:B------:R-:W2:Y:S01]  /*bbc0*/  LDL R113, [R1+0x4f20] ;  /* 0x004f200001717983 */ /* 0x000ea20000100800 */
[----:B------:R-:W-:-:S06]  /*bbd0*/  ISETP.GE.AND P3, PT, R230, RZ, PT ;  /* 0x000000ffe600720c */ /* 0x000fcc0003f66270 */
[----:B------:R-:W-:Y:S01]  /*bbe0*/  @!P4 IMAD.MOV R208, RZ, RZ, -R208 ;  /* 0x000000ffffd0c224 */ /* 0x000fe200078e0ad0 */
[----:B------:R-:W-:Y:S02]  /*bbf0*/  ISETP.GT.U32.AND P4, PT, R89, R218, PT ;  /* 0x000000da5900720c */ /* 0x000fe40003f84070 */
[----:B----4-:R-:W-:Y:S01]  /*bc00*/  ISETP.GE.AND P5, PT, R87, RZ, PT ;  /* 0x000000ff5700720c */ /* 0x010fe20003fa6270 */
[----:B------:R-:W-:Y:S01]  /*bc10*/  @!P0 IMAD.MOV R210, RZ, RZ, -R210 ;  /* 0x000000ffffd28224 */ /* 0x000fe200078e0ad2 */
[C---:B------:R-:W-:Y:S01]  /*bc20*/  ISETP.GT.U32.AND P0, PT, R89.reuse, R220, PT ;  /* 0x000000dc5900720c */ /* 0x040fe20003f04070 */
[----:B------:R-:W4:Y:S01]  /*bc30*/  LDL R87, [R1+0x4f24] ;  /* 0x004f240001577983 */ /* 0x000f220000100800 */
[----:B------:R-:W-:Y:S02]  /*bc40*/  @!P3 IADD3 R214, -R214, RZ, RZ ;  /* 0x000000ffd6d6b210 */ /* 0x000fe40007ffe1ff */
[----:B------:R-:W-:Y:S02]  /*bc50*/  ISETP.GT.U32.AND P3, PT, R89, R224, PT ;  /* 0x000000e05900720c */ /* 0x000fe40003f64070 */
[----:B------:R-:W-:-:S03]  /*bc60*/  IADD3 R230, R2, 0xf2, RZ ;  /* 0x000000f202e67810 */ /* 0x000fc60007ffe0ff */
[--C-:B------:R-:W-:Y:S01]  /*bc70*/  @!P4 IMAD.IADD R218, R218, 0x1, -R89.reuse ;  /* 0x00000001dadac824 */ /* 0x100fe200078e0a59 */
[C---:B------:R-:W-:Y:S01]  /*bc80*/  ISETP.GT.U32.AND P4, PT, R89.reuse, R228, PT ;  /* 0x000000e45900720c */ /* 0x040fe20003f84070 */
[----:B------:R-:W-:Y:S01]  /*bc90*/  @!P5 IMAD.MOV R216, RZ, RZ, -R216 ;  /* 0x000000ffffd8d224 */ /* 0x000fe200078e0ad8 */
[C---:B------:R-:W-:Y:S01]  /*bca0*/  ISETP.GT.U32.AND P5, PT, R89.reuse, R227, PT ;  /* 0x000000e35900720c */ /* 0x040fe20003fa4070 */
[--C-:B------:R-:W-:Y:S01]  /*bcb0*/  @!P0 IMAD.IADD R220, R220, 0x1, -R89.reuse ;  /* 0x00000001dcdc8824 */ /* 0x100fe200078e0a59 */
[----:B------:R1:W-:Y:S01]  /*bcc0*/  STL [R1+0x4fc0], R230 ;  /* 0x004fc0e601007387 */ /* 0x0003e20000100800 */
[----:B------:R-:W-:Y:S02]  /*bcd0*/  ISETP.GT.U32.AND P0, PT, R89, R229, PT ;  /* 0x000000e55900720c */ /* 0x000fe40003f04070 */
[----:B------:R-:W-:Y:S02]  /*bce0*/  @!P3 IMAD.IADD R224, R224, 0x1, -R89 ;  /* 0x00000001e0e0b824 */ /* 0x000fe400078e0a59 */
[----:B------:R-:W2:Y:S01]  /*bcf0*/  LDL R89, [R1+0x4f14] ;  /* 0x004f140001597983 */ /* 0x000ea20000100800 */
[----:B------:R-:W-:-:S02]  /*bd00*/  IABS R66, R230 ;  /* 0x000000e600427213 */ /* 0x000fc40000000000 */
[----:B--2---:R-:W-:Y:S02]  /*bd10*/  ISETP.GE.AND P3, PT, R89, RZ, PT ;  /* 0x000000ff5900720c */ /* 0x004fe40003f66270 */
[----:B------:R-:W-:-:S05]  /*bd20*/  IABS R89, c[0x0][0x17c] ;  /* 0x00005f0000597a13 */ /* 0x000fca0000000000 */
[--C-:B------:R-:W-:Y:S01]  /*bd30*/  @!P6 IMAD.IADD R226, R226, 0x1, -R89.reuse ;  /* 0x00000001e2e2e824 */ /* 0x100fe200078e0a59 */
[----:B------:R-:W-:Y:S01]  /*bd40*/  ISETP.GT.U32.AND P6, PT, R89, R233, PT ;  /* 0x000000e95900720c */ /* 0x000fe20003fc4070 */
[--C-:B------:R-:W-:Y:S01]  /*bd50*/  @!P5 IMAD.IADD R227, R227, 0x1, -R89.reuse ;  /* 0x00000001e3e3d824 */ /* 0x100fe200078e0a59 */
[----:B---3--:R-:W-:Y:S01]  /*bd60*/  ISETP.GE.AND P5, PT, R115, RZ, PT ;  /* 0x000000ff7300720c */ /* 0x008fe20003fa6270 */
[--C-:B------:R-:W-:Y:S01]  /*bd70*/  @!P0 IMAD.IADD R229, R229, 0x1, -R89.reuse ;  /* 0x00000001e5e58824 */ /* 0x100fe200078e0a59 */
[----:B------:R-:W-:Y:S01]  /*bd80*/  ISETP.GE.AND P0, PT, R113, RZ, PT ;  /* 0x000000ff7100720c */ /* 0x000fe20003f06270 */
[----:B------:R-:W-:Y:S01]  /*bd90*/  @!P2 IMAD.IADD R231, R231, 0x1, -R89 ;  /* 0x00000001e7e7a824 */ /* 0x000fe200078e0a59 */
[----:B------:R-:W-:Y:S01]  /*bda0*/  @!P4 IADD3 R228, R228, -R89, RZ ;  /* 0x80000059e4e4c210 */ /* 0x000fe20007ffe0ff */
[----:B------:R-:W-:Y:S01]  /*bdb0*/  @!P3 IMAD.MOV R218, RZ, RZ, -R218 ;  /* 0x000000ffffdab224 */ /* 0x000fe200078e0ada */
[----:B------:R-:W-:Y:S01]  /*bdc0*/  ISETP.GE.AND P4, PT, R68, RZ, PT ;  /* 0x000000ff4400720c */ /* 0x000fe20003f86270 */
[----:B------:R-:W2:Y:S01]  /*bdd0*/  LDL R113, [R1+0x4f2c] ;  /* 0x004f2c0001717983 */ /* 0x000ea20000100800 */
[----:B----4-:R-:W-:-:S02]  /*bde0*/  ISETP.GE.AND P2, PT, R87, RZ, PT ;  /* 0x000000ff5700720c */ /* 0x010fc40003f46270 */
[----:B------:R-:W-:Y:S02]  /*bdf0*/  ISETP.GT.U32.AND P3, PT, R89, R227, PT ;  /* 0x000000e35900720c */ /* 0x000fe40003f64070 */
[----:B------:R-:W-:Y:S01]  /*be00*/  @!P6 IADD3 R233, R233, -R89, RZ ;  /* 0x80000059e9e9e210 */ /* 0x000fe20007ffe0ff */
[----:B------:R-:W-:Y:S01]  /*be10*/  @!P5 IMAD.MOV R220, RZ, RZ, -R220 ;  /* 0x000000ffffdcd224 */ /* 0x000fe200078e0adc */
[C---:B------:R-:W-:Y:S02]  /*be20*/  ISETP.GT.U32.AND P6, PT, R89.reuse, R228, PT ;  /* 0x000000e45900720c */ /* 0x040fe40003fc4070 */
[----:B------:R-:W-:Y:S01]  /*be30*/  @!P0 IADD3 R224, -R224, RZ, RZ ;  /* 0x000000ffe0e08210 */ /* 0x000fe20007ffe1ff */
[----:B------:R-:W-:Y:S01]  /*be40*/  IMAD.HI.U32 R68, R0, R66, RZ ;  /* 0x0000004200447227 */ /* 0x000fe200078e00ff */
[C---:B------:R-:W-:Y:S01]  /*be50*/  ISETP.GT.U32.AND P5, PT, R89.reuse, R229, PT ;  /* 0x000000e55900720c */ /* 0x040fe20003fa4070 */
[----:B------:R-:W3:Y:S01]  /*be60*/  LDL R87, [R1+0x4f3c] ;  /* 0x004f3c0001577983 */ /* 0x000ee20000100800 */
[C---:B------:R-:W-:Y:S01]  /*be70*/  ISETP.GT.U32.AND P0, PT, R89.reuse, R231, PT ;  /* 0x000000e75900720c */ /* 0x040fe20003f04070 */
[----:B------:R-:W-:Y:S01]  /*be80*/  IMAD.MOV R68, RZ, RZ, -R68 ;  /* 0x000000ffff447224 */ /* 0x000fe200078e0a44 */
[----:B------:R-:W-:Y:S01]  /*be90*/  IADD3 R115, R2, 0xf3, RZ ;  /* 0x000000f302737810 */ /* 0x000fe20007ffe0ff */
[----:B------:R-:W-:Y:S01]  /*bea0*/  @!P4 IMAD.MOV R222, RZ, RZ, -R222 ;  /* 0x000000ffffdec224 */ /* 0x000fe200078e0ade */
[C---:B------:R-:W-:Y:S01]  /*beb0*/  ISETP.GT.U32.AND P4, PT, R89.reuse, R233, PT ;  /* 0x000000e95900720c */ /* 0x040fe20003f84070 */
[----:B------:R-:W-:Y:S01]  /*bec0*/  @!P2 IMAD.MOV R226, RZ, RZ, -R226 ;  /* 0x000000ffffe2a224 */ /* 0x000fe200078e0ae2 */
[----:B------:R-:W-:Y:S01]  /*bed0*/  ISETP.GT.U32.AND P2, PT, R89, R235, PT ;  /* 0x000000eb5900720c */ /* 0x000fe20003f44070 */
[--C-:B------:R-:W-:Y:S01]  /*bee0*/  @!P3 IMAD.IADD R227, R227, 0x1, -R89.reuse ;  /* 0x00000001e3e3b824 */ /* 0x100fe200078e0a59 */
[----:B------:R-:W-:Y:S01]  /*bef0*/  STL [R1+0x4fb8], R115 ;  /* 0x004fb87301007387 */ /* 0x000fe20000100800 */
[--C-:B------:R-:W-:Y:S01]  /*bf00*/  @!P6 IMAD.IADD R228, R228, 0x1, -R89.reuse ;  /* 0x00000001e4e4e824 */ /* 0x100fe200078e0a59 */
[C---:B------:R-:W-:Y:S01]  /*bf10*/  ISETP.GT.U32.AND P3, PT, R89.reuse, R237, PT ;  /* 0x000000ed5900720c */ /* 0x040fe20003f64070 */
[----:B------:R-:W-:Y:S01]  /*bf20*/  IMAD R66, R89, R68, R66 ;  /* 0x0000004459427224 */ /* 0x000fe200078e0242 */
[----:B------:R-:W-:Y:S01]  /*bf30*/  @!P5 IADD3 R229, R229, -R89, RZ ;  /* 0x80000059e5e5d210 */ /* 0x000fe20007ffe0ff */
[----:B------:R-:W-:Y:S01]  /*bf40*/  @!P0 IMAD.IADD R231, R231, 0x1, -R89 ;  /* 0x00000001e7e78824 */ /* 0x000fe200078e0a59 */
[----:B------:R-:W-:-:S02]  /*bf50*/  ISETP.GT.U32.AND P6, PT, R89, R239, PT ;  /* 0x000000ef5900720c */ /* 0x000fc40003fc4070 */
[----:B------:R-:W-:Y:S02]  /*bf60*/  ISETP.GT.U32.AND P5, PT, R89, R241, PT ;  /* 0x000000f15900720c */ /* 0x000fe40003fa4070 */
[----:B------:R-:W4:Y:S01]  /*bf70*/  LDL R89, [R1+0x4f28] ;  /* 0x004f280001597983 */ /* 0x000f220000100800 */
[----:B------:R-:W-:Y:S02]  /*bf80*/  IABS R68, R115 ;  /* 0x0000007300447213 */ /* 0x000fe40000000000 */
[----:B----4-:R-:W-:Y:S02]  /*bf90*/  ISETP.GE.AND P0, PT, R89, RZ, PT ;  /* 0x000000ff5900720c */ /* 0x010fe40003f06270 */
[----:B------:R-:W-:-:S04]  /*bfa0*/  IABS R89, c[0x0][0x17c] ;  /* 0x00005f0000597a13 */ /* 0x000fc80000000000 */
[----:B------:R-:W-:Y:S01]  /*bfb0*/  @!P3 IADD3 R237, R237, -R89, RZ ;  /* 0x80000059ededb210 */ /* 0x000fe20007ffe0ff */
[--C-:B------:R-:W-:Y:S01]  /*bfc0*/  @!P2 IMAD.IADD R235, R235, 0x1, -R89.reuse ;  /* 0x00000001ebeba824 */ /* 0x100fe200078e0a59 */
[----:B--2---:R-:W-:Y:S01]  /*bfd0*/  ISETP.GE.AND P2, PT, R113, RZ, PT ;  /* 0x000000ff7100720c */ /* 0x004fe20003f46270 */
[--C-:B------:R-:W-:Y:S01]  /*bfe0*/  @!P4 IMAD.IADD R233, R233, 0x1, -R89.reuse ;  /* 0x00000001e9e9c824 */ /* 0x100fe200078e0a59 */
[----:B------:R-:W-:Y:S01]  /*bff0*/  ISETP.GE.AND P3, PT, R72, RZ, PT ;  /* 0x000000ff4800720c */ /* 0x000fe20003f66270 */
[--C-:B------:R-:W-:Y:S01]  /*c000*/  @!P6 IMAD.IADD R239, R239, 0x1, -R89.reuse ;  /* 0x00000001efefe824 */ /* 0x100fe200078e0a59 */
[----:B------:R-:W-:Y:S01]  /*c010*/  ISETP.GT.U32.AND P4, PT, R89, R243, PT ;  /* 0x000000f35900720c */ /* 0x000fe20003f84070 */
[----:B------:R-:W-:Y:S01]  /*c020*/  @!P5 IMAD.IADD R241, R241, 0x1, -R89 ;  /* 0x00000001f1f1d824 */ /* 0x000fe200078e0a59 */
[----:B---3--:R-:W-:Y:S01]  /*c030*/  ISETP.GE.AND P6, PT, R87, RZ, PT ;  /* 0x000000ff5700720c */ /* 0x008fe20003fc6270 */
[----:B------:R-:W-:Y:S01]  /*c040*/  @!P0 IMAD.MOV R227, RZ, RZ, -R227 ;  /* 0x000000ffffe38224 */ /* 0x000fe200078e0ae3 */
[----:B------:R-:W-:Y:S01]  /*c050*/  ISETP.GE.AND P5, PT, R78, RZ, PT ;  /* 0x000000ff4e00720c */ /* 0x000fe20003fa6270 */
[----:B------:R-:W2:Y:S01]  /*c060*/  LDL R113, [R1+0x4f50] ;  /* 0x004f500001717983 */ /* 0x000ea20000100800 */
[----:B------:R-:W-:-:S03]  /*c070*/  ISETP.GT.U32.AND P0, PT, R89, R235, PT ;  /* 0x000000eb5900720c */ /* 0x000fc60003f04070 */
[----:B------:R-:W-:Y:S01]  /*c080*/  @!P2 IMAD.MOV R228, RZ, RZ, -R228 ;  /* 0x000000ffffe4a224 */ /* 0x000fe200078e0ae4 */
[C---:B------:R-:W-:Y:S01]  /*c090*/  ISETP.GT.U32.AND P2, PT, R89.reuse, R237, PT ;  /* 0x000000ed5900720c */ /* 0x040fe20003f44070 */
[----:B------:R-:W-:Y:S01]  /*c0a0*/  @!P3 IMAD.MOV R229, RZ, RZ, -R229 ;  /* 0x000000ffffe5b224 */ /* 0x000fe200078e0ae5 */
[----:B------:R-:W-:Y:S02]  /*c0b0*/  ISETP.GT.U32.AND P3, PT, R89, R239, PT ;  /* 0x000000ef5900720c */ /* 0x000fe40003f64070 */
[----:B------:R-:W-:Y:S02]  /*c0c0*/  @!P4 IADD3 R243, R243, -R89, RZ ;  /* 0x80000059f3f3c210 */ /* 0x000fe40007ffe0ff */
[----:B------:R-:W-:Y:S01]  /*c0d0*/  ISETP.GT.U32.AND P4, PT, R89, R241, PT ;  /* 0x000000f15900720c */ /* 0x000fe20003f84070 */
[----:B------:R-:W-:Y:S01]  /*c0e0*/  IMAD.HI.U32 R72, R0, R68, RZ ;  /* 0x0000004400487227 */ /* 0x000fe200078e00ff */
[----:B------:R-:W-:-:S03]  /*c0f0*/  IADD3 R87, R2, 0xf4, RZ ;  /* 0x000000f402577810 */ /* 0x000fc60007ffe0ff */
[----:B------:R-:W-:Y:S01]  /*c100*/  IMAD.MOV R72, RZ, RZ, -R72 ;  /* 0x000000ffff487224 */ /* 0x000fe200078e0a48 */
[----:B------:R-:W-:Y:S01]  /*c110*/  @!P6 IADD3 R231, -R231, RZ, RZ ;  /* 0x000000ffe7e7e210 */ /* 0x000fe20007ffe1ff */
[----:B------:R-:W-:Y:S02]  /*c120*/  @!P5 IMAD.MOV R233, RZ, RZ, -R233 ;  /* 0x000000ffffe9d224 */ /* 0x000fe400078e0ae9 */
[----:B------:R-:W-:Y:S01]  /*c130*/  IMAD R68, R89, R72, R68 ;  /* 0x0000004859447224 */ /* 0x000fe200078e0244 */
[----:B------:R-:W-:Y:S01]  /*c140*/  @!P3 IADD3 R239, R239, -R89, RZ ;  /* 0x80000059efefb210 */ /* 0x000fe20007ffe0ff */
[----:B------:R-:W3:Y:S01]  /*c150*/  LDL R72, [R1+0x4f44] ;  /* 0x004f440001487983 */ /* 0x000ee20000100800 */
[--C-:B------:R-:W-:Y:S01]  /*c160*/  @!P0 IMAD.IADD R235, R235, 0x1, -R89.reuse ;  /* 0x00000001ebeb8824 */ /* 0x100fe200078e0a59 */
[----:B------:R-:W-:Y:S01]  /*c170*/  ISETP.GT.U32.AND P6, PT, R89, R243, PT ;  /* 0x000000f35900720c */ /* 0x000fe20003fc4070 */
[--C-:B------:R-:W-:Y:S01]  /*c180*/  @!P2 IMAD.IADD R237, R237, 0x1, -R89.reuse ;  /* 0x00000001ededa824 */ /* 0x100fe200078e0a59 */
[C---:B------:R-:W-:Y:S01]  /*c190*/  ISETP.GT.U32.AND P5, PT, R89.reuse, R245, PT ;  /* 0x000000f55900720c */ /* 0x040fe20003fa4070 */
[----:B------:R4:W-:Y:S01]  /*c1a0*/  STL [R1+0x4fb0], R87 ;  /* 0x004fb05701007387 */ /* 0x0009e20000100800 */
[----:B------:R-:W-:Y:S01]  /*c1b0*/  ISETP.GT.U32.AND P0, PT, R89, R247, PT ;  /* 0x000000f75900720c */ /* 0x000fe20003f04070 */
[----:B------:R-:W-:Y:S01]  /*c1c0*/  @!P4 IMAD.IADD R241, R241, 0x1, -R89 ;  /* 0x00000001f1f1c824 */ /* 0x000fe200078e0a59 */
[----:B------:R-:W-:-:S02]  /*c1d0*/  ISETP.GT.U32.AND P2, PT, R89, R249, PT ;  /* 0x000000f95900720c */ /* 0x000fc40003f44070 */
[----:B------:R-:W-:Y:S02]  /*c1e0*/  ISETP.GT.U32.AND P3, PT, R89, R4, PT ;  /* 0x000000045900720c */ /* 0x000fe40003f64070 */
[----:B------:R-:W2:Y:S02]  /*c1f0*/  LDL R89, [R1+0x4f38] ;  /* 0x004f380001597983 */ /* 0x000ea40000100800 */
[----:B--2---:R-:W-:Y:S02]  /*c200*/  ISETP.GE.AND P4, PT, R89, RZ, PT ;  /* 0x000000ff5900720c */ /* 0x004fe40003f86270 */
[----:B------:R-:W-:-:S05]  /*c210*/  IABS R89, c[0x0][0x17c] ;  /* 0x00005f0000597a13 */ /* 0x000fca0000000000 */
[--C-:B------:R-:W-:Y:S01]  /*c220*/  @!P6 IMAD.IADD R243, R243, 0x1, -R89.reuse ;  /* 0x00000001f3f3e824 */ /* 0x100fe200078e0a59 */
[----:B------:R-:W-:Y:S01]  /*c230*/  ISETP.GT.U32.AND P6, PT, R89, R101, PT ;  /* 0x000000655900720c */ /* 0x000fe20003fc4070 */
[----:B------:R-:W-:Y:S02]  /*c240*/  @!P5 IMAD.IADD R245, R245, 0x1, -R89 ;  /* 0x00000001f5f5d824 */ /* 0x000fe400078e0a59 */
[----:B------:R-:W2:Y:S02]  /*c250*/  LDL R89, [R1+0x4f34] ;  /* 0x004f340001597983 */ /* 0x000ea40000100800 */
[----:B--2---:R-:W-:Y:S02]  /*c260*/  ISETP.GE.AND P5, PT, R89, RZ, PT ;  /* 0x000000ff5900720c */ /* 0x004fe40003fa6270 */
[----:B------:R-:W-:-:S04]  /*c270*/  IABS R89, c[0x0][0x17c] ;  /* 0x00005f0000597a13 */ /* 0x000fc80000000000 */
[----:B------:R-:W-:Y:S01]  /*c280*/  @!P0 IADD3 R247, R247, -R89, RZ ;  /* 0x80000059f7f78210 */ /* 0x000fe20007ffe0ff */
[----:B------:R-:W-:Y:S02]  /*c290*/  @!P2 IMAD.IADD R249, R249, 0x1, -R89 ;  /* 0x00000001f9f9a824 */ /* 0x000fe400078e0a59 */
[----:B------:R-:W2:Y:S01]  /*c2a0*/  LDL R89, [R1+0x4f4c] ;  /* 0x004f4c0001597983 */ /* 0x000ea20000100800 */
[----:B---3--:R-:W-:Y:S01]  /*c2b0*/  ISETP.GE.AND P0, PT, R72, RZ, PT ;  /* 0x000000ff4800720c */ /* 0x008fe20003f06270 */
[----:B------:R-:W-:Y:S02]  /*c2c0*/  @!P4 IMAD.MOV R235, RZ, RZ, -R235 ;  /* 0x000000ffffebc224 */ /* 0x000fe400078e0aeb */
[----:B------:R-:W-:Y:S01]  /*c2d0*/  @!P5 IMAD.MOV R237, RZ, RZ, -R237 ;  /* 0x000000ffffedd224 */ /* 0x000fe200078e0aed */
[----:B------:R-:W-:-:S09]  /*c2e0*/  IABS R78, R87 ;  /* 0x00000057004e7213 */ /* 0x000fd20000000000 */
[----:B------:R-:W-:Y:S02]  /*c2f0*/  @!P0 IMAD.MOV R239, RZ, RZ, -R239 ;  /* 0x000000ffffef8224 */ /* 0x000fe400078e0aef */
[----:B------:R-:W-:-:S04]  /*c300*/  IMAD.HI.U32 R72, R0, R78, RZ ;  /* 0x0000004e00487227 */ /* 0x000fc800078e00ff */
[----:B------:R-:W-:Y:S01]  /*c310*/  IMAD.MOV R72, RZ, RZ, -R72 ;  /* 0x000000ffff487224 */ /* 0x000fe200078e0a48 */
[----:B--2---:R-:W-:Y:S02]  /*c320*/  ISETP.GE.AND P2, PT, R89, RZ, PT ;  /* 0x000000ff5900720c */ /* 0x004fe40003f46270 */
[----:B------:R-:W-:-:S05]  /*c330*/  IABS R89, c[0x0][0x17c] ;  /* 0x00005f0000597a13 */ /* 0x000fca0000000000 */
[----:B------:R-:W-:Y:S01]  /*c340*/  @!P3 IMAD.IADD R4, R4, 0x1, -R89 ;  /* 0x000000010404b824 */ /* 0x000fe200078e0a59 */
[----:B------:R-:W-:Y:S02]  /*c350*/  ISETP.GE.AND P3, PT, R113, RZ, PT ;  /* 0x000000ff7100720c */ /* 0x000fe40003f66270 */
[C---:B------:R-:W-:Y:S02]  /*c360*/  ISETP.GT.U32.AND P4, PT, R89.reuse, R245, PT ;  /* 0x000000f55900720c */ /* 0x040fe40003f84070 */
[C---:B------:R-:W-:Y:S02]  /*c370*/  ISETP.GT.U32.AND P5, PT, R89.reuse, R247, PT ;  /* 0x000000f75900720c */ /* 0x040fe40003fa4070 */
[----:B------:R-:W-:Y:S02]  /*c380*/  ISETP.GT.U32.AND P0, PT, R89, R249, PT ;  /* 0x000000f95900720c */ /* 0x000fe40003f04070 */
[----:B------:R-:W-:Y:S02]  /*c390*/  @!P2 IADD3 R241, -R241, RZ, RZ ;  /* 0x000000fff1f1a210 */ /* 0x000fe40007ffe1ff */
[----:B------:R-:W-:-:S02]  /*c3a0*/  ISETP.GT.U32.AND P2, PT, R89, R4, PT ;  /* 0x000000045900720c */ /* 0x000fc40003f44070 */
[----:B------:R-:W-:Y:S02]  /*c3b0*/  IADD3 R113, R2, 0xf5, RZ ;  /* 0x000000f502717810 */ /* 0x000fe40007ffe0ff */
[----:B------:R-:W-:Y:S01]  /*c3c0*/  @!P6 IADD3 R101, R101, -R89, RZ ;  /* 0x800000596565e210 */ /* 0x000fe20007ffe0ff */
[----:B------:R-:W-:Y:S01]  /*c3d0*/  @!P3 IMAD.MOV R243, RZ, RZ, -R243 ;  /* 0x000000fffff3b224 */ /* 0x000fe200078e0af3 */
[----:B------:R-:W-:Y:S01]  /*c3e0*/  ISETP.GT.U32.AND P3, PT, R89, R7, PT ;  /* 0x000000075900720c */ /* 0x000fe20003f64070 */
[--C-:B------:R-:W-:Y:S01]  /*c3f0*/  @!P4 IMAD.IADD R245, R245, 0x1, -R89.reuse ;  /* 0x00000001f5f5c824 */ /* 0x100fe200078e0a59 */
[----:B------:R-:W-:Y:S01]  /*c400*/  ISETP.GT.U32.AND P6, PT, R89, R101, PT ;  /* 0x000000655900720c */ /* 0x000fe20003fc4070 */
[--C-:B------:R-:W-:Y:S01]  /*c410*/  @!P5 IMAD.IADD R247, R247, 0x1, -R89.reuse ;  /* 0x00000001f7f7d824 */ /* 0x100fe200078e0a59 */
[----:B------:R-:W-:Y:S01]  /*c420*/  @!P0 IADD3 R249, R249, -R89, RZ ;  /* 0x80000059f9f98210 */ /* 0x000fe20007ffe0ff */
[C---:B------:R-:W-:Y:S01]  /*c430*/  IMAD R78, R89.reuse, R72, R78 ;  /* 0x00000048594e7224 */ /* 0x040fe200078e024e */
[----:B------:R-:W-:Y:S01]  /*c440*/  STL [R1+0x4fa8], R113 ;  /* 0x004fa87101007387 */ /* 0x000fe20000100800 */
[C---:B------:R-:W-:Y:S01]  /*c450*/  ISETP.GT.U32.AND P4, PT, R89.reuse, R15, PT ;  /* 0x0000000f5900720c */ /* 0x040fe20003f84070 */
        /* <DEDUP_REMOVED lines=15> */
[----:B------:R-:W-:Y:S01]  /*c550*/  ISETP.GE.AND P4, PT, R74, RZ, PT ;  /* 0x000000ff4a00720c */ /* 0x000fe20003f86270 */
        /* <DEDUP_REMOVED lines=12> */
[C---:B------:R-:W-:Y:S02]  /*c620*/  ISETP.GT.U32.AND P4, PT, R89.reuse, R9, PT ;  /* 0x000000095900720c */ /* 0x040fe40003f84070 */
        /* <DEDUP_REMOVED lines=11> */
[----:B------:R2:W-:Y:S01]  /*c6e0*/  STL [R1+0x4f98], R109 ;  /* 0x004f986d01007387 */ /* 0x0005e20000100800 */
[----:B------:R-:W-:Y:S01]  /*c6f0*/  ISETP.GT.U32.AND P2, PT, R89, R17, PT ;  /* 0x000000115900720c */ /* 0x000fe20003f44070 */
[----:B------:R-:W-:Y:S01]  /*c700*/  @!P5 IMAD.IADD R11, R11, 0x1, -R89 ;  /* 0x000000010b0bd824 */ /* 0x000fe200078e0a59 */
[----:B------:R-:W-:-:S02]  /*c710*/  ISETP.GT.U32.AND P3, PT, R89, R19, PT ;  /* 0x000000135900720c */ /* 0x000fc40003f64070 */
[----:B------:R-:W-:Y:S02]  /*c720*/  ISETP.GT.U32.AND P4, PT, R89, R21, PT ;  /* 0x000000155900720c */ /* 0x000fe40003f84070 */
[----:B------:R-:W3:Y:S02]  /*c730*/  LDL R89, [R1+0x4f78] ;  /* 0x004f780001597983 */ /* 0x000ee40000100800 */
[----:B---3--:R-:W-:Y:S02]  /*c740*/  ISETP.GE.AND P5, PT, R89, RZ, PT ;  /* 0x000000ff5900720c */ /* 0x008fe40003fa6270 */
[----:B------:R-:W-:-:S05]  /*c750*/  IABS R89, c[0x0][0x17c] ;  /* 0x00005f0000597a13 */ /* 0x000fca0000000000 */
[--C-:B------:R-:W-:Y:S01]  /*c760*/  @!P6 IMAD.IADD R13, R13, 0x1, -R89.reuse ;  /* 0x000000010d0de824 */ /* 0x100fe200078e0a59 */
[----:B------:R-:W-:Y:S01]  /*c770*/  ISETP.GT.U32.AND P6, PT, R89, R31, PT ;  /* 0x0000001f5900720c */ /* 0x000fe20003fc4070 */
[----:B------:R-:W-:Y:S02]  /*c780*/  @!P0 IMAD.IADD R23, R23, 0x1, -R89 ;  /* 0x0000000117178824 */ /* 0x000fe400078e0a59 */
[----:B------:R-:W3:Y:S02]  /*c790*/  LDL R89, [R1+0x4f80] ;  /* 0x004f800001597983 */ /* 0x000ee40000100800 */
[----:B------:R-:W-:Y:S01]  /*c7a0*/  @!P5 IMAD.MOV R7, RZ, RZ, -R7 ;  /* 0x000000ffff07d224 */ /* 0x000fe200078e0a07 */
[----:B------:R-:W-:Y:S02]  /*c7b0*/  IABS R74, R109 ;  /* 0x0000006d004a7213 */ /* 0x000fe40000000000 */
[----:B---3--:R-:W-:Y:S02]  /*c7c0*/  ISETP.GE.AND P0, PT, R89, RZ, PT ;  /* 0x000000ff5900720c */ /* 0x008fe40003f06270 */
[----:B------:R-:W-:-:S04]  /*c7d0*/  IABS R89, c[0x0][0x17c] ;  /* 0x00005f0000597a13 */ /* 0x000fc80000000000 */
[-C--:B------:R-:W-:Y:S01]  /*c7e0*/  @!P2 IADD3 R17, R17, -R89.reuse, RZ ;  /* 0x800000591111a210 */ /* 0x080fe20007ffe0ff */
[--C-:B------:R-:W-:Y:S01]  /*c7f0*/  @!P3 IMAD.IADD R19, R19, 0x1, -R89.reuse ;  /* 0x000000011313b824 */ /* 0x100fe200078e0a59 */
[----:B------:R-:W-:Y:S02]  /*c800*/  ISETP.GE.AND P2, PT, R76, RZ, PT ;  /* 0x000000ff4c00720c */ /* 0x000fe40003f46270 */
[----:B------:R-:W-:Y:S01]  /*c810*/  ISETP.GE.AND P3, PT, R111, RZ, PT ;  /* 0x000000ff6f00720c */ /* 0x000fe20003f66270 */
[----:B------:R-:W-:Y:S01]  /*c820*/  @!P4 IMAD.IADD R21, R21, 0x1, -R89 ;  /* 0x000000011515c824 */ /* 0x000fe200078e0a59 */
[----:B------:R-:W-:Y:S01]  /*c830*/  @!P6 IADD3 R31, R31, -R89, RZ ;  /* 0x800000591f1fe210 */ /* 0x000fe20007ffe0ff */
[----:B------:R-:W-:Y:S01]  /*c840*/  @!P0 IMAD.MOV R15, RZ, RZ, -R15 ;  /* 0x000000ffff0f8224 */ /* 0x000fe200078e0a0f */
[----:B------:R-:W-:Y:S02]  /*c850*/  ISETP.GE.AND P4, PT, R107, RZ, PT ;  /* 0x000000ff6b00720c */ /* 0x000fe40003f86270 */
[----:B------:R-:W-:-:S02]  /*c860*/  ISETP.GT.U32.AND P5, PT, R89, R23, PT ;  /* 0x000000175900720c */ /* 0x000fc40003fa4070 */
[----:B------:R-:W-:-:S03]  /*c870*/  ISETP.GT.U32.AND P0, PT, R89, R17, PT ;  /* 0x000000115900720c */ /* 0x000fc60003f04070 */
[----:B------:R-:W-:Y:S01]  /*c880*/  @!P2 IMAD.MOV R9, RZ, RZ, -R9 ;  /* 0x000000ffff09a224 */ /* 0x000fe200078e0a09 */
[----:B------:R-:W-:Y:S02]  /*c890*/  ISETP.GT.U32.AND P2, PT, R89, R19, PT ;  /* 0x000000135900720c */ /* 0x000fe40003f44070 */
[----:B------:R-:W-:Y:S02]  /*c8a0*/  @!P3 IADD3 R11, -R11, RZ, RZ ;  /* 0x000000ff0b0bb210 */ /* 0x000fe40007ffe1ff */
[C---:B------:R-:W-:Y:S02]  /*c8b0*/  ISETP.GT.U32.AND P6, PT, R89.reuse, R21, PT ;  /* 0x000000155900720c */ /* 0x040fe40003fc4070 */
[----:B------:R-:W-:Y:S01]  /*c8c0*/  ISETP.GT.U32.AND P3, PT, R89, R31, PT ;  /* 0x0000001f5900720c */ /* 0x000fe20003f64070 */
[----:B------:R-:W-:Y:S01]  /*c8d0*/  IMAD.HI.U32 R76, R0, R74, RZ ;  /* 0x0000004a004c7227 */ /* 0x000fe200078e00ff */
[C---:B------:R-:W-:Y:S02]  /*c8e0*/  IADD3 R111, R2.reuse, 0xf7, RZ ;  /* 0x000000f7026f7810 */ /* 0x040fe40007ffe0ff */
[----:B------:R-:W-:Y:S01]  /*c8f0*/  IADD3 R107, R2, 0xf8, RZ ;  /* 0x000000f8026b7810 */ /* 0x000fe20007ffe0ff */
[----:B------:R-:W-:-:S02]  /*c900*/  IMAD.MOV R76, RZ, RZ, -R76 ;  /* 0x000000ffff4c7224 */ /* 0x000fc400078e0a4c */
[----:B------:R3:W-:Y:S01]  /*c910*/  STL [R1+0x4f8c], R111 ;  /* 0x004f8c6f01007387 */ /* 0x0007e20000100800 */
[----:B------:R-:W-:Y:S01]  /*c920*/  @!P2 IADD3 R19, R19, -R89, RZ ;  /* 0x800000591313a210 */ /* 0x000fe20007ffe0ff */
[----:B------:R-:W-:Y:S01]  /*c930*/  @!P4 IMAD.MOV R13, RZ, RZ, -R13 ;  /* 0x000000ffff0dc224 */ /* 0x000fe200078e0a0d */
[----:B------:R-:W-:Y:S01]  /*c940*/  ISETP.GE.AND P2, PT, R236, RZ, PT ;  /* 0x000000ffec00720c */ /* 0x000fe20003f46270 */
[--C-:B------:R-:W-:Y:S01]  /*c950*/  @!P5 IMAD.IADD R23, R23, 0x1, -R89.reuse ;  /* 0x000000011717d824 */ /* 0x100fe200078e0a59 */
[----:B------:R1:W-:Y:S01]  /*c960*/  STL [R1+0x4f88], R107 ;  /* 0x004f886b01007387 */ /* 0x0003e20000100800 */
[--C-:B------:R-:W-:Y:S01]  /*c970*/  @!P0 IMAD.IADD R17, R17, 0x1, -R89.reuse ;  /* 0x0000000111118824 */ /* 0x100fe200078e0a59 */
[----:B------:R-:W-:Y:S01]  /*c980*/  ISETP.GT.U32.AND P4, PT, R89, R25, PT ;  /* 0x000000195900720c */ /* 0x000fe20003f84070 */
[--C-:B------:R-:W-:Y:S01]  /*c990*/  @!P6 IMAD.IADD R21, R21, 0x1, -R89.reuse ;  /* 0x000000011515e824 */ /* 0x100fe200078e0a59 */
[C---:B------:R-:W-:Y:S01]  /*c9a0*/  ISETP.GT.U32.AND P5, PT, R89.reuse, R27, PT ;  /* 0x0000001b5900720c */ /* 0x040fe20003fa4070 */
[C---:B------:R-:W-:Y:S01]  /*c9b0*/  IMAD R74, R89.reuse, R76, R74 ;  /* 0x0000004c594a7224 */ /* 0x040fe200078e024a */
[C---:B------:R-:W-:Y:S01]  /*c9c0*/  ISETP.GT.U32.AND P0, PT, R89.reuse, R29, PT ;  /* 0x0000001d5900720c */ /* 0x040fe20003f04070 */
[----:B------:R-:W2:Y:S01]  /*c9d0*/  LDL.LU R236, [R1+0x51bc] ;  /* 0x0051bc0001ec7983 */ /* 0x000ea20000300800 */
[----:B------:R-:W-:Y:S01]  /*c9e0*/  ISETP.GT.U32.AND P6, PT, R89, R39, PT ;  /* 0x000000275900720c */ /* 0x000fe20003fc4070 */
[----:B------:R-:W-:-:S02]  /*c9f0*/  @!P3 IMAD.IADD R31, R31, 0x1, -R89 ;  /* 0x000000011f1fb824 */ /* 0x000fc400078e0a59 */
[----:B------:R-:W2:Y:S02]  /*ca00*/  LDL R89, [R1+0x4fa0] ;  /* 0x004fa00001597983 */ /* 0x000ea40000100800 */
[----:B--2---:R-:W-:Y:S02]  /*ca10*/  ISETP.GE.AND P3, PT, R89, RZ, PT ;  /* 0x000000ff5900720c */ /* 0x004fe40003f66270 */
[----:B------:R-:W-:-:S04]  /*ca20*/  IABS R89, c[0x0][0x17c] ;  /* 0x00005f0000597a13 */ /* 0x000fc80000000000 */
[----:B------:R-:W-:Y:S01]  /*ca30*/  @!P5 IADD3 R27, R27, -R89, RZ ;  /* 0x800000591b1bd210 */ /* 0x000fe20007ffe0ff */
[--C-:B------:R-:W-:Y:S01]  /*ca40*/  @!P4 IMAD.IADD R25, R25, 0x1, -R89.reuse ;  /* 0x000000011919c824 */ /* 0x100fe200078e0a59 */
[----:B------:R-:W-:Y:S01]  /*ca50*/  ISETP.GT.U32.AND P4, PT, R89, R33, PT ;  /* 0x000000215900720c */ /* 0x000fe20003f84070 */
[--C-:B------:R-:W-:Y:S02]  /*ca60*/  @!P0 IMAD.IADD R29, R29, 0x1, -R89.reuse ;  /* 0x000000011d1d8824 */ /* 0x100fe400078e0a59 */
[----:B------:R-:W-:Y:S02]  /*ca70*/  @!P6 IMAD.IADD R39, R39, 0x1, -R89 ;  /* 0x000000012727e824 */ /* 0x000fe400078e0a59 */
[----:B------:R-:W2:Y:S01]  /*ca80*/  LDL R89, [R1+0x4fb4] ;  /* 0x004fb40001597983 */ /* 0x000ea20000100800 */
[----:B------:R-:W-:Y:S02]  /*ca90*/  ISETP.GE.AND P0, PT, R79, RZ, PT ;  /* 0x000000ff4f00720c */ /* 0x000fe40003f06270 */
[----:B------:R-:W-:Y:S01]  /*caa0*/  ISETP.GE.AND P5, PT, R81, RZ, PT ;  /* 0x000000ff5100720c */ /* 0x000fe20003fa6270 */
[----:B------:R-:W-:-:S02]  /*cab0*/  @!P2 IMAD.MOV R23, RZ, RZ, -R23 ;  /* 0x000000ffff17a224 */ /* 0x000fc400078e0a17 */
[----:B------:R-:W-:Y:S01]  /*cac0*/  @!P3 IMAD.MOV R17, RZ, RZ, -R17 ;  /* 0x000000ffff11b224 */ /* 0x000fe200078e0a11 */
[----:B------:R-:W-:-:S07]  /*cad0*/  IABS R76, R111 ;  /* 0x0000006f004c7213 */ /* 0x000fce0000000000 */
[----:B------:R-:W-:Y:S02]  /*cae0*/  @!P0 IADD3 R21, -R21, RZ, RZ ;  /* 0x000000ff15158210 */ /* 0x000fe40007ffe1ff */
[----:B------:R-:W-:Y:S02]  /*caf0*/  @!P5 IMAD.MOV R19, RZ, RZ, -R19 ;  /* 0x000000ffff13d224 */ /* 0x000fe400078e0a13 */
[----:B------:R-:W-:-:S04]  /*cb00*/  IMAD.HI.U32 R81, R0, R76, RZ ;  /* 0x0000004c00517227 */ /* 0x000fc800078e00ff */
[----:B------:R-:W-:Y:S01]  /*cb10*/  IMAD.MOV R81, RZ, RZ, -R81 ;  /* 0x000000ffff517224 */ /* 0x000fe200078e0a51 */
[----:B--2---:R-:W-:Y:S02]  /*cb20*/  ISETP.GE.AND P6, PT, R89, RZ, PT ;  /* 0x000000ff5900720c */ /* 0x004fe40003fc6270 */
[----:B------:R-:W-:-:S04]  /*cb30*/  IABS R89, c[0x0][0x17c] ;  /* 0x00005f0000597a13 */ /* 0x000fc80000000000 */
[----:B------:R-:W-:Y:S02]  /*cb40*/  @!P4 IADD3 R33, R33, -R89, RZ ;  /* 0x800000592121c210 */ /* 0x000fe40007ffe0ff */
[C---:B------:R-:W-:Y:S02]  /*cb50*/  ISETP.GT.U32.AND P2, PT, R89.reuse, R25, PT ;  /* 0x000000195900720c */ /* 0x040fe40003f44070 */
[C---:B------:R-:W-:Y:S02]  /*cb60*/  ISETP.GT.U32.AND P3, PT, R89.reuse, R27, PT ;  /* 0x0000001b5900720c */ /* 0x040fe40003f64070 */
[C---:B------:R-:W-:Y:S02]  /*cb70*/  ISETP.GT.U32.AND P4, PT, R89.reuse, R29, PT ;  /* 0x0000001d5900720c */ /* 0x040fe40003f84070 */
[C---:B------:R-:W-:Y:S02]  /*cb80*/  ISETP.GT.U32.AND P0, PT, R89.reuse, R39, PT ;  /* 0x000000275900720c */ /* 0x040fe40003f04070 */
[C---:B------:R-:W-:Y:S01]  /*cb90*/  ISETP.GT.U32.AND P5, PT, R89.reuse, R33, PT ;  /* 0x000000215900720c */ /* 0x040fe20003fa4070 */
[----:B------:R-:W-:Y:S01]  /*cba0*/  @!P6 IMAD.MOV R31, RZ, RZ, -R31 ;  /* 0x000000ffff1fe224 */ /* 0x000fe200078e0a1f */
[C---:B------:R-:W-:Y:S01]  /*cbb0*/  ISETP.GT.U32.AND P6, PT, R89.reuse, R35, PT ;  /* 0x000000235900720c */ /* 0x040fe20003fc4070 */
[----:B------:R-:W-:-:S02]  /*cbc0*/  IMAD R76, R89, R81, R76 ;  /* 0x00000051594c7224 */ /* 0x000fc400078e024c */
[--C-:B------:R-:W-:Y:S01]  /*cbd0*/  @!P2 IMAD.IADD R25, R25, 0x1, -R89.reuse ;  /* 0x000000011919a824 */ /* 0x100fe200078e0a59 */
[----:B------:R-:W-:Y:S01]  /*cbe0*/  ISETP.GT.U32.AND P2, PT, R89, R37, PT ;  /* 0x000000255900720c */ /* 0x000fe20003f44070 */
[--C-:B------:R-:W-:Y:S01]  /*cbf0*/  @!P3 IMAD.IADD R27, R27, 0x1, -R89.reuse ;  /* 0x000000011b1bb824 */ /* 0x100fe200078e0a59 */
[----:B------:R-:W-:Y:S02]  /*cc00*/  ISETP.GT.U32.AND P3, PT, R89, R46, PT ;  /* 0x0000002e5900720c */ /* 0x000fe40003f64070 */
[----:B------:R-:W-:Y:S01]  /*cc10*/  @!P4 IADD3 R29, R29, -R89, RZ ;  /* 0x800000591d1dc210 */ /* 0x000fe20007ffe0ff */
[--C-:B------:R-:W-:Y:S01]  /*cc20*/  @!P0 IMAD.IADD R39, R39, 0x1, -R89.reuse ;  /* 0x0000000127278824 */ /* 0x100fe200078e0a59 */
[----:B------:R-:W-:Y:S01]  /*cc30*/  ISETP.GT.U32.AND P4, PT, R89, R40, PT ;  /* 0x000000285900720c */ /* 0x000fe20003f84070 */
[----:B------:R-:W-:Y:S01]  /*cc40*/  @!P5 IMAD.IADD R33, R33, 0x1, -R89 ;  /* 0x000000012121d824 */ /* 0x000fe200078e0a59 */
[----:B------:R-:W-:Y:S02]  /*cc50*/  ISETP.GT.U32.AND P0, PT, R89, R42, PT ;  /* 0x0000002a5900720c */ /* 0x000fe40003f04070 */
[----:B------:R-:W2:Y:S01]  /*cc60*/  LDL R89, [R1+0x4fbc] ;  /* 0x004fbc0001597983 */ /* 0x000ea20000100800 */
[----:B------:R-:W-:-:S05]  /*cc70*/  IABS R79, R107 ;  /* 0x0000006b004f7213 */ /* 0x000fca0000000000 */
[----:B------:R-:W-:-:S04]  /*cc80*/  IMAD.HI.U32 R81, R0, R79, RZ ;  /* 0x0000004f00517227 */ /* 0x000fc800078e00ff */
[----:B------:R-:W-:Y:S01]  /*cc90*/  IMAD.MOV R81, RZ, RZ, -R81 ;  /* 0x000000ffff517224 */ /* 0x000fe200078e0a51 */
[----:B--2---:R-:W-:Y:S02]  /*cca0*/  ISETP.GE.AND P5, PT, R89, RZ, PT ;  /* 0x000000ff5900720c */ /* 0x004fe40003fa6270 */
[----:B------:R-:W-:-:S05]  /*ccb0*/  IABS R89, c[0x0][0x17c] ;  /* 0x00005f0000597a13 */ /* 0x000fca0000000000 */
[--C-:B------:R-:W-:Y:S01]  /*ccc0*/  @!P2 IMAD.IADD R37, R37, 0x1, -R89.reuse ;  /* 0x000000012525a824 */ /* 0x100fe200078e0a59 */
[----:B------:R-:W-:Y:S01]  /*ccd0*/  ISETP.GE.AND P2, PT, R43, RZ, PT ;  /* 0x000000ff2b00720c */ /* 0x000fe20003f46270 */
[--C-:B------:R-:W-:Y:S01]  /*cce0*/  @!P3 IMAD.IADD R46, R46, 0x1, -R89.reuse ;  /* 0x000000012e2eb824 */ /* 0x100fe200078e0a59 */
[----:B------:R-:W-:Y:S01]  /*ccf0*/  ISETP.GE.AND P3, PT, R88, RZ, PT ;  /* 0x000000ff5800720c */ /* 0x000fe20003f66270 */
[----:B------:R-:W-:Y:S01]  /*cd00*/  @!P4 IMAD.IADD R40, R40, 0x1, -R89 ;  /* 0x000000012828c824 */ /* 0x000fe200078e0a59 */
[-C--:B------:R-:W-:Y:S02]  /*cd10*/  @!P6 IADD3 R35, R35, -R89.reuse, RZ ;  /* 0x800000592323e210 */ /* 0x080fe40007ffe0ff */
[----:B------:R-:W-:Y:S02]  /*cd20*/  ISETP.GE.AND P6, PT, R121, RZ, PT ;  /* 0x000000ff7900720c */ /* 0x000fe40003fc6270 */
[----:B------:R-:W-:Y:S01]  /*cd30*/  ISETP.GE.AND P4, PT, R41, RZ, PT ;  /* 0x000000ff2900720c */ /* 0x000fe20003f86270 */
[----:B------:R-:W-:Y:S01]  /*cd40*/  @!P5 IMAD.MOV R25, RZ, RZ, -R25 ;  /* 0x000000ffff19d224 */ /* 0x000fe200078e0a19 */
[----:B------:R-:W-:Y:S01]  /*cd50*/  @!P0 IADD3 R42, R42, -R89, RZ ;  /* 0x800000592a2a8210 */ /* 0x000fe20007ffe0ff */
[C---:B------:R-:W-:Y:S01]  /*cd60*/  IMAD R79, R89.reuse, R81, R79 ;  /* 0x00000051594f7224 */ /* 0x040fe200078e024f */
[C---:B------:R-:W-:Y:S01]  /*cd70*/  ISETP.GT.U32.AND P0, PT, R89.reuse, R35, PT ;  /* 0x000000235900720c */ /* 0x040fe20003f04070 */
[----:B------:R-:W-:Y:S01]  /*cd80*/  @!P2 IMAD.MOV R29, RZ, RZ, -R29 ;  /* 0x000000ffff1da224 */ /* 0x000fe200078e0a1d */
[----:B------:R-:W-:Y:S01]  /*cd90*/  ISETP.GT.U32.AND P5, PT, R89, R37, PT ;  /* 0x000000255900720c */ /* 0x000fe20003fa4070 */
[----:B------:R-:W2:Y:S01]  /*cda0*/  LDL.LU R121, [R1+0x51b8] ;  /* 0x0051b80001797983 */ /* 0x000ea20000300800 */
[----:B------:R-:W-:-:S02]  /*cdb0*/  @!P3 IADD3 R39, -R39, RZ, RZ ;  /* 0x000000ff2727b210 */ /* 0x000fc40007ffe1ff */
[C---:B------:R-:W-:Y:S01]  /*cdc0*/  ISETP.GT.U32.AND P2, PT, R89.reuse, R46, PT ;  /* 0x0000002e5900720c */ /* 0x040fe20003f44070 */
[----:B------:R-:W-:Y:S01]  /*cdd0*/  @!P6 IMAD.MOV R27, RZ, RZ, -R27 ;  /* 0x000000ffff1be224 */ /* 0x000fe200078e0a1b */
[C---:B------:R-:W-:Y:S01]  /*cde0*/  ISETP.GT.U32.AND P3, PT, R89.reuse, R40, PT ;  /* 0x000000285900720c */ /* 0x040fe20003f64070 */
[----:B------:R-:W-:Y:S01]  /*cdf0*/  @!P4 IMAD.MOV R33, RZ, RZ, -R33 ;  /* 0x000000ffff21c224 */ /* 0x000fe200078e0a21 */
[C---:B------:R-:W-:Y:S01]  /*ce00*/  ISETP.GT.U32.AND P6, PT, R89.reuse, R42, PT ;  /* 0x0000002a5900720c */ /* 0x040fe20003fc4070 */
[----:B------:R-:W2:Y:S01]  /*ce10*/  LDL.LU R43, [R1+0x51b4] ;  /* 0x0051b400012b7983 */ /* 0x000ea20000300800 */
[----:B------:R-:W-:Y:S01]  /*ce20*/  ISETP.GT.U32.AND P4, PT, R89, R44, PT ;  /* 0x0000002c5900720c */ /* 0x000fe20003f84070 */
[--C-:B------:R-:W-:Y:S01]  /*ce30*/  @!P0 IMAD.IADD R35, R35, 0x1, -R89.reuse ;  /* 0x0000000123238824 */ /* 0x100fe200078e0a59 */
[----:B------:R-:W-:Y:S01]  /*ce40*/  ISETP.GE.AND P0, PT, R119, RZ, PT ;  /* 0x000000ff7700720c */ /* 0x000fe20003f06270 */
[----:B------:R-:W-:Y:S01]  /*ce50*/  @!P5 IMAD.IADD R37, R37, 0x1, -R89 ;  /* 0x000000012525d824 */ /* 0x000fe200078e0a59 */
[----:B------:R-:W-:-:S03]  /*ce60*/  ISETP.GT.U32.AND P5, PT, R89, R54, PT ;  /* 0x000000365900720c */ /* 0x000fc60003fa4070 */
[-C--:B------:R-:W-:Y:S02]  /*ce70*/  @!P2 IADD3 R46, R46, -R89.reuse, RZ ;  /* 0x800000592e2ea210 */ /* 0x080fe40007ffe0ff */
[--C-:B------:R-:W-:Y:S01]  /*ce80*/  @!P3 IMAD.IADD R40, R40, 0x1, -R89.reuse ;  /* 0x000000012828b824 */ /* 0x100fe200078e0a59 */
[C---:B------:R-:W-:Y:S02]  /*ce90*/  ISETP.GT.U32.AND P2, PT, R89.reuse, R48, PT ;  /* 0x000000305900720c */ /* 0x040fe40003f44070 */
[----:B------:R-:W-:Y:S01]  /*cea0*/  ISETP.GT.U32.AND P3, PT, R89, R50, PT ;  /* 0x000000325900720c */ /* 0x000fe20003f64070 */
[--C-:B------:R-:W-:Y:S01]  /*ceb0*/  @!P6 IMAD.IADD R42, R42, 0x1, -R89.reuse ;  /* 0x000000012a2ae824 */ /* 0x100fe200078e0a59 */
[----:B------:R-:W-:Y:S01]  /*cec0*/  ISETP.GE.AND P6, PT, R83, RZ, PT ;  /* 0x000000ff5300720c */ /* 0x000fe20003fc6270 */
[----:B------:R-:W-:Y:S01]  /*ced0*/  @!P4 IMAD.IADD R44, R44, 0x1, -R89 ;  /* 0x000000012c2cc824 */ /* 0x000fe200078e0a59 */
[----:B------:R-:W-:Y:S01]  /*cee0*/  ISETP.GT.U32.AND P4, PT, R89, R52, PT ;  /* 0x000000345900720c */ /* 0x000fe20003f84070 */
[----:B------:R-:W-:Y:S01]  /*cef0*/  @!P0 IMAD.MOV R35, RZ, RZ, -R35 ;  /* 0x000000ffff238224 */ /* 0x000fe200078e0a23 */
[----:B------:R-:W-:-:S02]  /*cf00*/  @!P5 IADD3 R54, R54, -R89, RZ ;  /* 0x800000593636d210 */ /* 0x000fc40007ffe0ff */
[----:B------:R-:W-:Y:S02]  /*cf10*/  ISETP.GE.AND P5, PT, R93, RZ, PT ;  /* 0x000000ff5d00720c */ /* 0x000fe40003fa6270 */
[----:B------:R-:W-:Y:S01]  /*cf20*/  ISETP.GT.U32.AND P0, PT, R89, R44, PT ;  /* 0x0000002c5900720c */ /* 0x000fe20003f04070 */
[--C-:B------:R-:W-:Y:S01]  /*cf30*/  @!P2 IMAD.IADD R48, R48, 0x1, -R89.reuse ;  /* 0x000000013030a824 */ /* 0x100fe200078e0a59 */
[----:B------:R-:W-:Y:S01]  /*cf40*/  ISETP.GE.AND P2, PT, R250, RZ, PT ;  /* 0x000000fffa00720c */ /* 0x000fe20003f46270 */
[----:B------:R-:W-:Y:S01]  /*cf50*/  @!P3 IMAD.IADD R50, R50, 0x1, -R89 ;  /* 0x000000013232b824 */ /* 0x000fe200078e0a59 */
[----:B------:R-:W-:Y:S01]  /*cf60*/  ISETP.GE.AND P3, PT, R91, RZ, PT ;  /* 0x000000ff5b00720c */ /* 0x000fe20003f66270 */
[----:B------:R-:W-:Y:S02]  /*cf70*/  @!P6 IMAD.MOV R37, RZ, RZ, -R37 ;  /* 0x000000ffff25e224 */ /* 0x000fe400078e0a25 */
[----:B------:R-:W-:Y:S01]  /*cf80*/  @!P4 IMAD.IADD R52, R52, 0x1, -R89 ;  /* 0x000000013434c824 */ /* 0x000fe200078e0a59 */
[----:B------:R-:W-:-:S02]  /*cf90*/  ISETP.GT.U32.AND P4, PT, R89, R54, PT ;  /* 0x000000365900720c */ /* 0x000fc40003f84070 */
[C---:B------:R-:W-:Y:S02]  /*cfa0*/  ISETP.GT.U32.AND P6, PT, R89.reuse, R50, PT ;  /* 0x000000325900720c */ /* 0x040fe40003fc4070 */
[----:B------:R-:W-:Y:S01]  /*cfb0*/  @!P5 IADD3 R46, -R46, RZ, RZ ;  /* 0x000000ff2e2ed210 */ /* 0x000fe20007ffe1ff */
[----:B------:R-:W-:Y:S01]  /*cfc0*/  @!P0 IMAD.IADD R44, R44, 0x1, -R89 ;  /* 0x000000012c2c8824 */ /* 0x000fe200078e0a59 */
[C---:B------:R-:W-:Y:S01]  /*cfd0*/  ISETP.GT.U32.AND P5, PT, R89.reuse, R48, PT ;  /* 0x000000305900720c */ /* 0x040fe20003fa4070 */
[----:B------:R-:W-:Y:S01]  /*cfe0*/  @!P2 IMAD.MOV R40, RZ, RZ, -R40 ;  /* 0x000000ffff28a224 */ /* 0x000fe200078e0a28 */
[C---:B------:R-:W-:Y:S01]  /*cff0*/  ISETP.GT.U32.AND P2, PT, R89.reuse, R52, PT ;  /* 0x000000345900720c */ /* 0x040fe20003f44070 */
[----:B------:R-:W-:Y:S01]  /*d000*/  @!P3 IMAD.MOV R42, RZ, RZ, -R42 ;  /* 0x000000ffff2ab224 */ /* 0x000fe200078e0a2a */
[C---:B------:R-:W-:Y:S02]  /*d010*/  ISETP.GT.U32.AND P3, PT, R89.reuse, R62, PT ;  /* 0x0000003e5900720c */ /* 0x040fe40003f64070 */
[----:B------:R-:W-:-:S02]  /*d020*/  ISETP.GT.U32.AND P0, PT, R89, R56, PT ;  /* 0x000000385900720c */ /* 0x000fc40003f04070 */
[----:B------:R-:W-:Y:S01]  /*d030*/  IADD3 R41, R2, 0xfa, RZ ;  /* 0x000000fa02297810 */ /* 0x000fe20007ffe0ff */
[--C-:B------:R-:W-:Y:S01]  /*d040*/  @!P6 IMAD.IADD R50, R50, 0x1, -R89.reuse ;  /* 0x000000013232e824 */ /* 0x100fe200078e0a59 */
[----:B------:R-:W-:Y:S02]  /*d050*/  @!P4 IADD3 R54, R54, -R89, RZ ;  /* 0x800000593636c210 */ /* 0x000fe40007ffe0ff */
[C---:B------:R-:W-:Y:S02]  /*d060*/  ISETP.GT.U32.AND P4, PT, R89.reuse, R58, PT ;  /* 0x0000003a5900720c */ /* 0x040fe40003f84070 */
[----:B------:R-:W-:Y:S02]  /*d070*/  ISETP.GT.U32.AND P6, PT, R89, R60, PT ;  /* 0x0000003c5900720c */ /* 0x000fe40003fc4070 */
[----:B------:R-:W-:Y:S01]  /*d080*/  IADD3 R88, R2, 0xf9, RZ ;  /* 0x000000f902587810 */ /* 0x000fe20007ffe0ff */
[--C-:B------:R-:W-:Y:S01]  /*d090*/  @!P5 IMAD.IADD R48, R48, 0x1, -R89.reuse ;  /* 0x000000013030d824 */ /* 0x100fe200078e0a59 */
[----:B------:R-:W-:Y:S01]  /*d0a0*/  IABS R83, R41 ;  /* 0x0000002900537213 */ /* 0x000fe20000000000 */
[--C-:B------:R-:W-:Y:S01]  /*d0b0*/  @!P2 IMAD.IADD R52, R52, 0x1, -R89.reuse ;  /* 0x000000013434a824 */ /* 0x100fe200078e0a59 */
[----:B------:R-:W-:Y:S01]  /*d0c0*/  @!P3 IADD3 R62, R62, -R89, RZ ;  /* 0x800000593e3eb210 */ /* 0x000fe20007ffe0ff */
[----:B------:R-:W-:Y:S01]  /*d0d0*/  @!P0 IMAD.IADD R56, R56, 0x1, -R89 ;  /* 0x0000000138388824 */ /* 0x000fe200078e0a59 */
[----:B------:R-:W-:-:S02]  /*d0e0*/  ISETP.GE.AND P5, PT, R234, RZ, PT ;  /* 0x000000ffea00720c */ /* 0x000fc40003fa6270 */
[----:B------:R-:W-:Y:S02]  /*d0f0*/  ISETP.GE.AND P2, PT, R117, RZ, PT ;  /* 0x000000ff7500720c */ /* 0x000fe40003f46270 */
[----:B------:R-:W-:Y:S02]  /*d100*/  ISETP.GE.AND P3, PT, R251, RZ, PT ;  /* 0x000000fffb00720c */ /* 0x000fe40003f66270 */
[----:B------:R-:W-:Y:S02]  /*d110*/  ISETP.GE.AND P0, PT, R252, RZ, PT ;  /* 0x000000fffc00720c */ /* 0x000fe40003f06270 */
[----:B------:R-:W-:Y:S01]  /*d120*/  IABS R81, R88 ;  /* 0x0000005800517213 */ /* 0x000fe20000000000 */
[----:B------:R-:W-:Y:S01]  /*d130*/  IMAD.HI.U32 R250, R0, R83, RZ ;  /* 0x0000005300fa7227 */ /* 0x000fe200078e00ff */
[----:B------:R-:W-:Y:S01]  /*d140*/  IADD3 R91, R2, 0xfb, RZ ;  /* 0x000000fb025b7810 */ /* 0x000fe20007ffe0ff */
[----:B------:R-:W-:Y:S02]  /*d150*/  STL [R1+0x4f7c], R88 ;  /* 0x004f7c5801007387 */ /* 0x000fe40000100800 */
[----:B------:R-:W-:-:S02]  /*d160*/  IMAD.HI.U32 R93, R0, R81, RZ ;  /* 0x00000051005d7227 */ /* 0x000fc400078e00ff */
[----:B------:R-:W-:Y:S01]  /*d170*/  STL [R1+0x4f70], R41 ;  /* 0x004f702901007387 */ /* 0x000fe20000100800 */
[----:B------:R-:W-:Y:S01]  /*d180*/  IADD3 R250, -R250, RZ, RZ ;  /* 0x000000fffafa7210 */ /* 0x000fe20007ffe1ff */
[--C-:B------:R-:W-:Y:S02]  /*d190*/  @!P4 IMAD.IADD R58, R58, 0x1, -R89.reuse ;  /* 0x000000013a3ac824 */ /* 0x100fe400078e0a59 */
[----:B------:R-:W2:Y:S01]  /*d1a0*/  LDL.LU R119, [R1+0x51b0] ;  /* 0x0051b00001777983 */ /* 0x000ea20000300800 */
[----:B------:R-:W-:Y:S02]  /*d1b0*/  @!P6 IMAD.IADD R60, R60, 0x1, -R89 ;  /* 0x000000013c3ce824 */ /* 0x000fe400078e0a59 */
[----:B------:R-:W-:Y:S01]  /*d1c0*/  IMAD.MOV R93, RZ, RZ, -R93 ;  /* 0x000000ffff5d7224 */ /* 0x000fe200078e0a5d */
[----:B------:R-:W-:Y:S01]  /*d1d0*/  STL [R1+0x4f68], R91 ;  /* 0x004f685b01007387 */ /* 0x000fe20000100800 */
[----:B------:R-:W-:-:S03]  /*d1e0*/  ISETP.GE.AND P4, PT, R6, RZ, PT ;  /* 0x000000ff0600720c */ /* 0x000fc60003f86270 */
[----:B------:R-:W2:Y:S01]  /*d1f0*/  LDL.LU R234, [R1+0x51ac] ;  /* 0x0051ac0001ea7983 */ /* 0x000ea20000300800 */
[----:B------:R-:W-:Y:S01]  /*d200*/  @!P5 IADD3 R44, -R44, RZ, RZ ;  /* 0x000000ff2c2cd210 */ /* 0x000fe20007ffe1ff */
[----:B------:R-:W-:Y:S02]  /*d210*/  @!P2 IMAD.MOV R54, RZ, RZ, -R54 ;  /* 0x000000ffff36a224 */ /* 0x000fe400078e0a36 */
[----:B------:R-:W2:Y:S01]  /*d220*/  LDL.LU R117, [R1+0x51a8] ;  /* 0x0051a80001757983 */ /* 0x000ea20000300800 */
[----:B------:R-:W-:Y:S01]  /*d230*/  @!P3 IMAD.MOV R48, RZ, RZ, -R48 ;  /* 0x000000ffff30b224 */ /* 0x000fe200078e0a30 */
[----:B------:R-:W-:Y:S02]  /*d240*/  @!P0 IADD3 R50, -R50, RZ, RZ ;  /* 0x000000ff32328210 */ /* 0x000fe40007ffe1ff */
[----:B------:R-:W2:Y:S01]  /*d250*/  LDL.LU R251, [R1+0x51a4] ;  /* 0x0051a40001fb7983 */ /* 0x000ea20000300800 */
[C---:B------:R-:W-:Y:S01]  /*d260*/  IMAD R81, R89.reuse, R93, R81 ;  /* 0x0000005d59517224 */ /* 0x040fe200078e0251 */
[C---:B------:R-:W-:Y:S01]  /*d270*/  ISETP.GT.U32.AND P5, PT, R89.reuse, R62, PT ;  /* 0x0000003e5900720c */ /* 0x040fe20003fa4070 */
[C---:B------:R-:W-:Y:S01]  /*d280*/  IMAD R83, R89.reuse, R250, R83 ;  /* 0x000000fa59537224 */ /* 0x040fe200078e0253 */
[----:B------:R-:W2:Y:S01]  /*d290*/  LDL.LU R252, [R1+0x51a0] ;  /* 0x0051a00001fc7983 */ /* 0x000ea20000300800 */
[----:B------:R-:W-:-:S02]  /*d2a0*/  ISETP.GT.U32.AND P2, PT, R89, R56, PT ;  /* 0x000000385900720c */ /* 0x000fc40003f44070 */
[C---:B------:R-:W-:Y:S01]  /*d2b0*/  ISETP.GT.U32.AND P3, PT, R89.reuse, R58, PT ;  /* 0x0000003a5900720c */ /* 0x040fe20003f64070 */
[----:B------:R-:W2:Y:S01]  /*d2c0*/  LDL.LU R6, [R1+0x519c] ;  /* 0x00519c0001067983 */ /* 0x000ea20000300800 */
[C---:B------:R-:W-:Y:S02]  /*d2d0*/  ISETP.GT.U32.AND P6, PT, R89.reuse, R60, PT ;  /* 0x0000003c5900720c */ /* 0x040fe40003fc4070 */
[----:B------:R-:W-:Y:S02]  /*d2e0*/  ISETP.GT.U32.AND P0, PT, R89, R70, PT ;  /* 0x000000465900720c */ /* 0x000fe40003f04070 */
[----:B------:R-:W2:Y:S01]  /*d2f0*/  LDL R89, [R1+0x5000] ;  /* 0x0050000001597983 */ /* 0x000ea20000100800 */
[----:B------:R-:W-:Y:S01]  /*d300*/  @!P4 IMAD.MOV R52, RZ, RZ, -R52 ;  /* 0x000000ffff34c224 */ /* 0x000fe200078e0a34 */
[----:B------:R-:W-:-:S05]  /*d310*/  IABS R250, R91 ;  /* 0x0000005b00fa7213 */ /* 0x000fca0000000000 */
[----:B------:R-:W-:-:S04]  /*d320*/  IMAD.HI.U32 R93, R0, R250, RZ ;  /* 0x000000fa005d7227 */ /* 0x000fc800078e00ff */
[----:B------:R-:W-:Y:S01]  /*d330*/  IMAD.MOV R93, RZ, RZ, -R93 ;  /* 0x000000ffff5d7224 */ /* 0x000fe200078e0a5d */
[----:B--2---:R-:W-:Y:S02]  /*d340*/  ISETP.GE.AND P4, PT, R89, RZ, PT ;  /* 0x000000ff5900720c */ /* 0x004fe40003f86270 */
[----:B------:R-:W-:-:S05]  /*d350*/  IABS R89, c[0x0][0x17c] ;  /* 0x00005f0000597a13 */ /* 0x000fca0000000000 */
[--C-:B------:R-:W-:Y:S01]  /*d360*/  @!P6 IMAD.IADD R60, R60, 0x1, -R89.reuse ;  /* 0x000000013c3ce824 */ /* 0x100fe200078e0a59 */
[C---:B------:R-:W-:Y:S01]  /*d370*/  ISETP.GT.U32.AND P6, PT, R89.reuse, R66, PT ;  /* 0x000000425900720c */ /* 0x040fe20003fc4070 */
[--C-:B------:R-:W-:Y:S02]  /*d380*/  @!P5 IMAD.IADD R62, R62, 0x1, -R89.reuse ;  /* 0x000000013e3ed824 */ /* 0x100fe400078e0a59 */
[--C-:B------:R-:W-:Y:S01]  /*d390*/  @!P2 IMAD.IADD R56, R56, 0x1, -R89.reuse ;  /* 0x000000013838a824 */ /* 0x100fe200078e0a59 */
[----:B------:R-:W-:Y:S01]  /*d3a0*/  ISETP.GT.U32.AND P2, PT, R89, R64, PT ;  /* 0x000000405900720c */ /* 0x000fe20003f44070 */
[----:B------:R-:W-:Y:S02]  /*d3b0*/  @!P0 IMAD.IADD R70, R70, 0x1, -R89 ;  /* 0x0000000146468824 */ /* 0x000fe400078e0a59 */
[----:B------:R-:W-:Y:S01]  /*d3c0*/  @!P4 IMAD.MOV R62, RZ, RZ, -R62 ;  /* 0x000000ffff3ec224 */ /* 0x000fe200078e0a3e */
[----:B------:R-:W-:Y:S02]  /*d3d0*/  ISETP.GE.AND P4, PT, R98, RZ, PT ;  /* 0x000000ff6200720c */ /* 0x000fe40003f86270 */
[----:B------:R-:W-:-:S02]  /*d3e0*/  @!P3 IADD3 R58, R58, -R89, RZ ;  /* 0x800000593a3ab210 */ /* 0x000fc40007ffe0ff */
[----:B------:R-:W-:Y:S02]  /*d3f0*/  ISETP.GE.AND P3, PT, R71, RZ, PT ;  /* 0x000000ff4700720c */ /* 0x000fe40003f66270 */
[----:B------:R-:W-:Y:S01]  /*d400*/  ISETP.GT.U32.AND P0, PT, R89, R70, PT ;  /* 0x000000465900720c */ /* 0x000fe20003f04070 */
[----:B------:R-:W-:Y:S01]  /*d410*/  @!P6 IMAD.IADD R66, R66, 0x1, -R89 ;  /* 0x000000014242e824 */ /* 0x000fe200078e0a59 */
[----:B------:R-:W-:Y:S02]  /*d420*/  ISETP.GE.AND P6, PT, R232, RZ, PT ;  /* 0x000000ffe800720c */ /* 0x000fe40003fc6270 */
[----:B------:R-:W-:-:S03]  /*d430*/  @!P2 IADD3 R64, R64, -R89, RZ ;  /* 0x800000594040a210 */ /* 0x000fc60007ffe0ff */
[----:B------:R-:W-:Y:S01]  /*d440*/  @!P4 IMAD.MOV R60, RZ, RZ, -R60 ;  /* 0x000000ffff3cc224 */ /* 0x000fe200078e0a3c */
[C---:B------:R-:W-:Y:S02]  /*d450*/  ISETP.GT.U32.AND P2, PT, R89.reuse, R64, PT ;  /* 0x000000405900720c */ /* 0x040fe40003f44070 */
[C---:B------:R-:W-:Y:S01]  /*d460*/  ISETP.GT.U32.AND P4, PT, R89.reuse, R78, PT ;  /* 0x0000004e5900720c */ /* 0x040fe20003f84070 */
[----:B------:R-:W-:Y:S01]  /*d470*/  @!P3 IMAD.MOV R58, RZ, RZ, -R58 ;  /* 0x000000ffff3ab224 */ /* 0x000fe200078e0a3a */
[C---:B------:R-:W-:Y:S02]  /*d480*/  ISETP.GT.U32.AND P3, PT, R89.reuse, R66, PT ;  /* 0x000000425900720c */ /* 0x040fe40003f64070 */
[----:B------:R-:W-:Y:S02]  /*d490*/  @!P0 IADD3 R70, R70, -R89, RZ ;  /* 0x8000005946468210 */ /* 0x000fe40007ffe0ff */
[----:B------:R-:W-:Y:S02]  /*d4a0*/  IADD3 R71, R2, 0xfc, RZ ;  /* 0x000000fc02477810 */ /* 0x000fe40007ffe0ff */
[----:B------:R-:W-:Y:S01]  /*d4b0*/  ISETP.GE.AND P0, PT, R100, RZ, PT ;  /* 0x000000ff6400720c */ /* 0x000fe20003f06270 */
[----:B------:R-:W-:Y:S01]  /*d4c0*/  IMAD R250, R89, R93, R250 ;  /* 0x0000005d59fa7224 */ /* 0x000fe200078e02fa */
[----:B------:R-:W-:-:S02]  /*d4d0*/  ISETP.GE.AND P5, PT, R95, RZ, PT ;  /* 0x000000ff5f00720c */ /* 0x000fc40003fa6270 */
[----:B------:R-:W-:Y:S01]  /*d4e0*/  @!P6 IADD3 R70, -R70, RZ, RZ ;  /* 0x000000ff4646e210 */ /* 0x000fe20007ffe1ff */
[----:B------:R-:W2:Y:S01]  /*d4f0*/  LDL.LU R95, [R1+0x5198] ;  /* 0x00519800015f7983 */ /* 0x000ea20000300800 */
[----:B------:R-:W-:Y:S02]  /*d500*/  ISETP.GE.AND P6, PT, R230, RZ, PT ;  /* 0x000000ffe600720c */ /* 0x000fe40003fc6270 */
[----:B------:R-:W-:Y:S01]  /*d510*/  IABS R93, R71 ;  /* 0x00000047005d7213 */ /* 0x000fe20000000000 */
[----:B------:R-:W2:Y:S01]  /*d520*/  LDL.LU R98, [R1+0x5194] ;  /* 0x0051940001627983 */ /* 0x000ea20000300800 */
[----:B------:R-:W-:-:S03]  /*d530*/  @!P2 IMAD.IADD R64, R64, 0x1, -R89 ;  /* 0x000000014040a824 */ /* 0x000fc600078e0a59 */
[----:B------:R-:W-:Y:S01]  /*d540*/  STL [R1+0x4f5c], R71 ;  /* 0x004f5c4701007387 */ /* 0x000fe20000100800 */
[----:B-1----:R-:W-:-:S03]  /*d550*/  IMAD.HI.U32 R100, R0, R93, RZ ;  /* 0x0000005d00647227 */ /* 0x002fc600078e00ff */
[----:B------:R-:W2:Y:S01]  /*d560*/  LDL R230, [R1+0x33c8] ;  /* 0x0033c80001e67983 */ /* 0x000ea20000100800 */
[--C-:B------:R-:W-:Y:S01]  /*d570*/  @!P4 IMAD.IADD R78, R78, 0x1, -R89.reuse ;  /* 0x000000014e4ec824 */ /* 0x100fe200078e0a59 */
[----:B------:R-:W-:Y:S01]  /*d580*/  @!P0 IADD3 R64, -R64, RZ, RZ ;  /* 0x000000ff40408210 */ /* 0x000fe20007ffe1ff */
[----:B------:R-:W-:Y:S02]  /*d590*/  @!P3 IMAD.IADD R66, R66, 0x1, -R89 ;  /* 0x000000014242b824 */ /* 0x000fe400078e0a59 */
[----:B------:R-:W-:Y:S01]  /*d5a0*/  IMAD.MOV R100, RZ, RZ, -R100 ;  /* 0x000000ffff647224 */ /* 0x000fe200078e0a64 */
[----:B------:R-:W-:Y:S01]  /*d5b0*/  ISETP.GT.U32.AND P0, PT, R89, R78, PT ;  /* 0x0000004e5900720c */ /* 0x000fe20003f04070 */
[----:B------:R-:W-:Y:S01]  /*d5c0*/  @!P6 IMAD.MOV R66, RZ, RZ, -R66 ;  /* 0x000000ffff42e224 */ /* 0x000fe200078e0a42 */
[----:B------:R-:W-:Y:S01]  /*d5d0*/  ISETP.GE.AND P6, PT, R87, RZ, PT ;  /* 0x000000ff5700720c */ /* 0x000fe20003fc6270 */
[----:B------:R-:W-:Y:S01]  /*d5e0*/  IMAD R93, R89, R100, R93 ;  /* 0x00000064595d7224 */ /* 0x000fe200078e025d */
[----:B----4-:R-:W-:-:S02]  /*d5f0*/  IADD3 R87, R2, 0xfd, RZ ;  /* 0x000000fd02577810 */ /* 0x010fc40007ffe0ff */
[----:B------:R-:W-:Y:S02]  /*d600*/  IADD3 R100, R2, 0xfe, RZ ;  /* 0x000000fe02647810 */ /* 0x000fe40007ffe0ff */
[----:B------:R-:W4:Y:S04]  /*d610*/  LDL.LU R2, [R1+0x5190] ;  /* 0x0051900001027983 */ /* 0x000f280000300800 */
[----:B------:R-:W-:Y:S01]  /*d620*/  STL [R1+0x4f54], R87 ;  /* 0x004f545701007387 */ /* 0x000fe20000100800 */
[----:B------:R-:W-:Y:S01]  /*d630*/  @!P0 IMAD.IADD R78, R78, 0x1, -R89 ;  /* 0x000000014e4e8824 */ /* 0x000fe200078e0a59 */
[----:B------:R-:W-:Y:S02]  /*d640*/  ISETP.GE.AND P0, PT, R109, RZ, PT ;  /* 0x000000ff6d00720c */ /* 0x000fe40003f06270 */
[----:B------:R1:W-:Y:S04]  /*d650*/  STL [R1+0x4f48], R100 ;  /* 0x004f486401007387 */ /* 0x0003e80000100800 */
[----:B------:R-:W4:Y:S01]  /*d660*/  LDL R109, [R1+0x33cc] ;  /* 0x0033cc00016d7983 */ /* 0x000f220000100800 */
[----:B------:R-:W-:Y:S01]  /*d670*/  @!P5 IMAD.MOV R56, RZ, RZ, -R56 ;  /* 0x000000ffff38d224 */ /* 0x000fe200078e0a38 */
[----:B------:R-:W-:-:S02]  /*d680*/  ISETP.GT.U32.AND P5, PT, R89, R68, PT ;  /* 0x000000445900720c */ /* 0x000fc40003fa4070 */
[----:B------:R-:W-:-:S11]  /*d690*/  ISETP.GT.U32.AND P2, PT, R89, R72, PT ;  /* 0x000000485900720c */ /* 0x000fd60003f44070 */
[----:B------:R-:W-:-:S05]  /*d6a0*/  @!P5 IMAD.IADD R68, R68, 0x1, -R89 ;  /* 0x000000014444d824 */ /* 0x000fca00078e0a59 */
[----:B------:R-:W-:Y:S02]  /*d6b0*/  ISETP.GT.U32.AND P5, PT, R89, R68, PT ;  /* 0x000000445900720c */ /* 0x000fe40003fa4070 */
[----:B------:R-:W-:Y:S01]  /*d6c0*/  ISETP.GE.AND P4, PT, R115, RZ, PT ;  /* 0x000000ff7300720c */ /* 0x000fe20003f86270 */
[----:B------:R-:W-:Y:S01]  /*d6d0*/  @!P2 IMAD.IADD R72, R72, 0x1, -R89 ;  /* 0x000000014848a824 */ /* 0x000fe200078e0a59 */
[----:B------:R-:W-:-:S04]  /*d6e0*/  ISETP.GT.U32.AND P3, PT, R89, R74, PT ;  /* 0x0000004a5900720c */ /* 0x000fc80003f64070 */
[----:B------:R-:W-:-:S05]  /*d6f0*/  ISETP.GT.U32.AND P2, PT, R89, R72, PT ;  /* 0x000000485900720c */ /* 0x000fca0003f44070 */
[----:B------:R-:W-:Y:S01]  /*d700*/  @!P5 IMAD.IADD R68, R68, 0x1, -R89 ;  /* 0x000000014444d824 */ /* 0x000fe200078e0a59 */
[----:B------:R-:W-:-:S03]  /*d710*/  ISETP.GT.U32.AND P5, PT, R89, R76, PT ;  /* 0x0000004c5900720c */ /* 0x000fc60003fa4070 */
[----:B------:R-:W-:Y:S01]  /*d720*/  @!P4 IMAD.MOV R68, RZ, RZ, -R68 ;  /* 0x000000ffff44c224 */ /* 0x000fe200078e0a44 */
[----:B------:R-:W-:Y:S02]  /*d730*/  ISETP.GE.AND P4, PT, R113, RZ, PT ;  /* 0x000000ff7100720c */ /* 0x000fe40003f86270 */
[----:B------:R-:W-:Y:S01]  /*d740*/  @!P3 IADD3 R74, R74, -R89, RZ ;  /* 0x800000594a4ab210 */ /* 0x000fe20007ffe0ff */
[----:B------:R-:W-:-:S06]  /*d750*/  @!P2 IMAD.IADD R72, R72, 0x1, -R89 ;  /* 0x000000014848a824 */ /* 0x000fcc00078e0a59 */
[----:B------:R-:W-:Y:S02]  /*d760*/  @!P5 IADD3 R76, R76, -R89, RZ ;  /* 0x800000594c4cd210 */ /* 0x000fe40007ffe0ff */
[----:B------:R-:W-:Y:S02]  /*d770*/  ISETP.GE.AND P5, PT, R111, RZ, PT ;  /* 0x000000ff6f00720c */ /* 0x000fe40003fa6270 */
[----:B---3--:R-:W-:Y:S02]  /*d780*/  IABS R111, R87 ;  /* 0x00000057006f7213 */ /* 0x008fe40000000000 */
[----:B------:R-:W-:-:S03]  /*d790*/  ISETP.GT.U32.AND P3, PT, R89, R74, PT ;  /* 0x0000004a5900720c */ /* 0x000fc60003f64070 */
[----:B------:R-:W-:Y:S01]  /*d7a0*/  IMAD.MOV.U32 R113, RZ, RZ, R111 ;  /* 0x000000ffff717224 */ /* 0x000fe200078e006f */
[----:B------:R-:W-:Y:S01]  /*d7b0*/  @!P4 IADD3 R72, -R72, RZ, RZ ;  /* 0x000000ff4848c210 */ /* 0x000fe20007ffe1ff */
[----:B------:R-:W3:Y:S08]  /*d7c0*/  LDL R111, [R1+0x33d0] ;  /* 0x0033d000016f7983 */ /* 0x000ef00000100800 */
[----:B------:R-:W-:-:S04]  /*d7d0*/  @!P3 IMAD.IADD R74, R74, 0x1, -R89 ;  /* 0x000000014a4ab824 */ /* 0x000fc800078e0a59 */
[----:B------:R-:W-:Y:S01]  /*d7e0*/  @!P0 IMAD.MOV R74, RZ, RZ, -R74 ;  /* 0x000000ffff4a8224 */ /* 0x000fe200078e0a4a */
[----:B------:R-:W-:Y:S01]  /*d7f0*/  ISETP.GE.AND P0, PT, R107, RZ, PT ;  /* 0x000000ff6b00720c */ /* 0x000fe20003f06270 */
[----:B------:R-:W-:Y:S01]  /*d800*/  IMAD.HI.U32 R107, R0, R113, RZ ;  /* 0x00000071006b7227 */ /* 0x000fe200078e00ff */
[----:B-1----:R-:W-:-:S05]  /*d810*/  IABS R100, R100 ;  /* 0x0000006400647213 */ /* 0x002fca0000000000 */
[----:B------:R-:W-:-:S04]  /*d820*/  IMAD.HI.U32 R0, R0, R100, RZ ;  /* 0x0000006400007227 */ /* 0x000fc800078e00ff */
[----:B------:R-:W-:-:S04]  /*d830*/  IMAD.MOV R0, RZ, RZ, -R0 ;  /* 0x000000ffff007224 */ /* 0x000fc800078e0a00 */
[----:B------:R-:W-:Y:S01]  /*d840*/  IMAD R0, R89, R0, R100 ;  /* 0x0000000059007224 */ /* 0x000fe200078e0264 */
[----:B--2---:R-:W-:-:S13]  /*d850*/  ISETP.GE.AND P4, PT, R230, RZ, PT ;  /* 0x000000ffe600720c */ /* 0x004fda0003f86270 */
[----:B----4-:R-:W-:-:S05]  /*d860*/  @!P4 IMAD.MOV R2, RZ, RZ, -R2 ;  /* 0x000000ffff02c224 */ /* 0x010fca00078e0a02 */
[----:B------:R1:W-:Y:S04]  /*d870*/  STL [R1], R2 ;  /* 0x0000000201007387 */ /* 0x0003e80000100800 */
[----:B------:R-:W2:Y:S01]  /*d880*/  LDL R230, [R1+0x33d4] ;  /* 0x0033d40001e67983 */ /* 0x000ea20000100800 */
[----:B------:R-:W-:-:S03]  /*d890*/  ISETP.GE.AND P4, PT, R109, RZ, PT ;  /* 0x000000ff6d00720c */ /* 0x000fc60003f86270 */
[----:B------:R-:W4:Y:S01]  /*d8a0*/  LDL R100, [R1+0x33e4] ;  /* 0x0033e40001647983 */ /* 0x000f220000100800 */
[----:B-1----:R-:W-:-:S03]  /*d8b0*/  IADD3 R2, -R107, RZ, RZ ;  /* 0x000000ff6b027210 */ /* 0x002fc60007ffe1ff */
[----:B------:R-:W4:Y:S04]  /*d8c0*/  LDL R107, [R1+0x33e0] ;  /* 0x0033e000016b7983 */ /* 0x000f280000100800 */
[----:B------:R-:W4:Y:S01]  /*d8d0*/  LDL R109, [R1+0x33d8] ;  /* 0x0033d800016d7983 */ /* 0x000f220000100800 */
[C---:B------:R-:W-:Y:S01]  /*d8e0*/  ISETP.GT.U32.AND P2, PT, R89.reuse, R79, PT ;  /* 0x0000004f5900720c */ /* 0x040fe20003f44070 */
[----:B------:R-:W-:Y:S01]  /*d8f0*/  @!P6 IMAD.MOV R78, RZ, RZ, -R78 ;  /* 0x000000ffff4ee224 */ /* 0x000fe200078e0a4e */
[C---:B------:R-:W-:Y:S02]  /*d900*/  ISETP.GT.U32.AND P6, PT, R89.reuse, R76, PT ;  /* 0x0000004c5900720c */ /* 0x040fe40003fc4070 */
[----:B------:R-:W-:-:S09]  /*d910*/  ISETP.GT.U32.AND P3, PT, R89, R81, PT ;  /* 0x000000515900720c */ /* 0x000fd20003f64070 */
[----:B------:R-:W-:-:S05]  /*d920*/  @!P2 IMAD.IADD R79, R79, 0x1, -R89 ;  /* 0x000000014f4fa824 */ /* 0x000fca00078e0a59 */
[C---:B------:R-:W-:Y:S01]  /*d930*/  ISETP.GT.U32.AND P2, PT, R89.reuse, R79, PT ;  /* 0x0000004f5900720c */ /* 0x040fe20003f44070 */
[----:B------:R-:W-:Y:S01]  /*d940*/  @!P6 IMAD.IADD R76, R76, 0x1, -R89 ;  /* 0x000000014c4ce824 */ /* 0x000fe200078e0a59 */
[----:B------:R-:W-:Y:S02]  /*d950*/  ISETP.GT.U32.AND P6, PT, R89, R83, PT ;  /* 0x000000535900720c */ /* 0x000fe40003fc4070 */
[----:B------:R-:W-:Y:S01]  /*d960*/  @!P3 IADD3 R81, R81, -R89, RZ ;  /* 0x800000595151b210 */ /* 0x000fe20007ffe0ff */
[----:B------:R-:W-:Y:S01]  /*d970*/  @!P5 IMAD.MOV R76, RZ, RZ, -R76 ;  /* 0x000000ffff4cd224 */ /* 0x000fe200078e0a4c */
[C---:B------:R-:W-:Y:S02]  /*d980*/  ISETP.GT.U32.AND P5, PT, R89.reuse, R250, PT ;  /* 0x000000fa5900720c */ /* 0x040fe40003fa4070 */
[----:B------:R-:W-:-:S05]  /*d990*/  ISETP.GT.U32.AND P3, PT, R89, R81, PT ;  /* 0x000000515900720c */ /* 0x000fca0003f64070 */
[--C-:B------:R-:W-:Y:S01]  /*d9a0*/  @!P2 IMAD.IADD R79, R79, 0x1, -R89.reuse ;  /* 0x000000014f4fa824 */ /* 0x100fe200078e0a59 */
[----:B------:R-:W-:Y:S01]  /*d9b0*/  ISETP.GT.U32.AND P2, PT, R89, R93, PT ;  /* 0x0000005d5900720c */ /* 0x000fe20003f44070 */
[----:B------:R-:W-:Y:S02]  /*d9c0*/  @!P6 IMAD.IADD R83, R83, 0x1, -R89 ;  /* 0x000000015353e824 */ /* 0x000fe400078e0a59 */
[----:B------:R-:W-:Y:S02]  /*d9d0*/  @!P0 IMAD.MOV R79, RZ, RZ, -R79 ;  /* 0x000000ffff4f8224 */ /* 0x000fe400078e0a4f */
[----:B------:R-:W-:Y:S01]  /*d9e0*/  @!P5 IMAD.IADD R250, R250, 0x1, -R89 ;  /* 0x00000001fafad824 */ /* 0x000fe200078e0a59 */
[----:B------:R-:W-:Y:S02]  /*d9f0*/  ISETP.GT.U32.AND P6, PT, R89, R83, PT ;  /* 0x000000535900720c */ /* 0x000fe40003fc4070 */
[----:B------:R-:W-:Y:S02]  /*da00*/  @!P3 IADD3 R81, R81, -R89, RZ ;  /* 0x800000595151b210 */ /* 0x000fe40007ffe0ff */
[----:B---3--:R-:W-:-:S03]  /*da10*/  ISETP.GE.AND P0, PT, R111, RZ, PT ;  /* 0x000000ff6f00720c */ /* 0x008fc60003f06270 */
[----:B------:R-:W-:Y:S01]  /*da20*/  @!P2 IMAD.IADD R93, R93, 0x1, -R89 ;  /* 0x000000015d5da824 */ /* 0x000fe200078e0a59 */
[----:B------:R-:W-:Y:S01]  /*da30*/  ISETP.GE.AND P3, PT, R88, RZ, PT ;  /* 0x000000ff5800720c */ /* 0x000fe20003f66270 */
[C---:B------:R-:W-:Y:S01]  /*da40*/  IMAD R2, R89.reuse, R2, R113 ;  /* 0x0000000259027224 */ /* 0x040fe200078e0271 */
[----:B------:R-:W-:Y:S02]  /*da50*/  ISETP.GT.U32.AND P2, PT, R89, R250, PT ;  /* 0x000000fa5900720c */ /* 0x000fe40003f44070 */
[----:B------:R-:W-:Y:S01]  /*da60*/  ISETP.GE.AND P5, PT, R41, RZ, PT ;  /* 0x000000ff2900720c */ /* 0x000fe20003fa6270 */
[----:B------:R-:W-:-:S04]  /*da70*/  @!P4 IMAD.MOV R98, RZ, RZ, -R98 ;  /* 0x000000ffff62c224 */ /* 0x000fc800078e0a62 */
[----:B------:R-:W-:Y:S01]  /*da80*/  @!P0 IMAD.MOV R95, RZ, RZ, -R95 ;  /* 0x000000ffff5f8224 */ /* 0x000fe200078e0a5f */
[----:B------:R-:W-:-:S03]  /*da90*/  ISETP.GT.U32.AND P0, PT, R89, R2, PT ;  /* 0x000000025900720c */ /* 0x000fc60003f04070 */
[----:B------:R-:W-:Y:S01]  /*daa0*/  @!P3 IMAD.MOV R81, RZ, RZ, -R81 ;  /* 0x000000ffff51b224 */ /* 0x000fe200078e0a51 */
[----:B------:R-:W-:Y:S02]  /*dab0*/  ISETP.GT.U32.AND P4, PT, R89, R93, PT ;  /* 0x0000005d5900720c */ /* 0x000fe40003f84070 */
[----:B------:R-:W-:Y:S02]  /*dac0*/  @!P6 IADD3 R83, R83, -R89, RZ ;  /* 0x800000595353e210 */ /* 0x000fe40007ffe0ff */
[----:B------:R-:W-:Y:S01]  /*dad0*/  ISETP.GT.U32.AND P6, PT, R89, R0, PT ;  /* 0x000000005900720c */ /* 0x000fe20003fc4070 */
[--C-:B------:R-:W-:Y:S01]  /*dae0*/  @!P2 IMAD.IADD R250, R250, 0x1, -R89.reuse ;  /* 0x00000001fafaa824 */ /* 0x100fe200078e0a59 */
[----:B------:R-:W-:Y:S01]  /*daf0*/  @!P5 IADD3 R83, -R83, RZ, RZ ;  /* 0x000000ff5353d210 */ /* 0x000fe20007ffe1ff */
[----:B------:R-:W-:Y:S02]  /*db00*/  IMAD.MOV.U32 R88, RZ, RZ, c[0x0][0x180] ;  /* 0x00006000ff587624 */ /* 0x000fe400078e00ff */
[----:B------:R-:W-:Y:S01]  /*db10*/  @!P0 IMAD.IADD R2, R2, 0x1, -R89 ;  /* 0x0000000102028824 */ /* 0x000fe200078e0a59 */
[----:B------:R-:W-:-:S03]  /*db20*/  ISETP.GE.AND P0, PT, R71, RZ, PT ;  /* 0x000000ff4700720c */ /* 0x000fc60003f06270 */
[----:B------:R-:W-:Y:S01]  /*db30*/  @!P4 IMAD.IADD R93, R93, 0x1, -R89 ;  /* 0x000000015d5dc824 */ /* 0x000fe200078e0a59 */
[----:B------:R-:W-:-:S03]  /*db40*/  ISETP.GE.AND P4, PT, R91, RZ, PT ;  /* 0x000000ff5b00720c */ /* 0x000fc60003f86270 */
[----:B------:R-:W-:Y:S02]  /*db50*/  @!P6 IADD3 R0, R0, -R89, RZ ;  /* 0x800000590000e210 */ /* 0x000fe40007ffe0ff */
[----:B------:R-:W-:-:S04]  /*db60*/  IADD3 R41, R88, -0x5, RZ ;  /* 0xfffffffb58297810 */ /* 0x000fc80007ffe0ff */
[----:B------:R-:W-:-:S04]  /*db70*/  @!P0 IMAD.MOV R93, RZ, RZ, -R93 ;  /* 0x000000ffff5d8224 */ /* 0x000fc800078e0a5d */
[----:B------:R-:W-:Y:S02]  /*db80*/  @!P4 IADD3 R250, -R250, RZ, RZ ;  /* 0x000000fffafac210 */ /* 0x000fe40007ffe1ff */
[----:B------:R-:W-:Y:S02]  /*db90*/  ISETP.GE.AND P4, PT, R87, RZ, PT ;  /* 0x000000ff5700720c */ /* 0x000fe40003f86270 */
[----:B--2---:R-:W-:Y:S02]  /*dba0*/  ISETP.GE.AND P3, PT, R230, RZ, PT ;  /* 0x000000ffe600720c */ /* 0x004fe40003f66270 */
[----:B----4-:R-:W-:Y:S02]  /*dbb0*/  ISETP.GE.AND P2, PT, R107, RZ, PT ;  /* 0x000000ff6b00720c */ /* 0x010fe40003f46270 */
[----:B------:R-:W-:-:S09]  /*dbc0*/  ISETP.GE.AND P5, PT, R109, RZ, PT ;  /* 0x000000ff6d00720c */ /* 0x000fd20003fa6270 */
[----:B------:R-:W-:Y:S01]  /*dbd0*/  @!P3 IMAD.MOV R6, RZ, RZ, -R6 ;  /* 0x000000ffff06b224 */ /* 0x000fe200078e0a06 */
[C---:B------:R-:W-:Y:S02]  /*dbe0*/  ISETP.GT.U32.AND P3, PT, R89.reuse, R2, PT ;  /* 0x000000025900720c */ /* 0x040fe40003f64070 */
[----:B------:R-:W-:Y:S02]  /*dbf0*/  ISETP.GE.AND P6, PT, R100, RZ, PT ;  /* 0x000000ff6400720c */ /* 0x000fe40003fc6270 */
[----:B------:R-:W2:Y:S01]  /*dc00*/  LDL.LU R100, [R1+0x38] ;  /* 0x0000380001647983 */ /* 0x000ea20000300800 */
[----:B------:R-:W-:Y:S01]  /*dc10*/  @!P2 IMAD.MOV R251, RZ, RZ, -R251 ;  /* 0x000000fffffba224 */ /* 0x000fe200078e0afb */
[----:B------:R-:W-:Y:S02]  /*dc20*/  ISETP.GT.U32.AND P2, PT, R89, R0, PT ;  /* 0x000000005900720c */ /* 0x000fe40003f44070 */
[----:B------:R-:W3:Y:S01]  /*dc30*/  LDL.LU R115, [R1+0x34] ;  /* 0x0000340001737983 */ /* 0x000ee20000300800 */
[----:B------:R-:W-:Y:S01]  /*dc40*/  IADD3 R89, R88, -0x9, RZ ;  /* 0xfffffff758597810 */ /* 0x000fe20007ffe0ff */
[----:B------:R-:W-:Y:S01]  /*dc50*/  @!P5 IMAD.MOV R252, RZ, RZ, -R252 ;  /* 0x000000fffffcd224 */ /* 0x000fe200078e0afc */
[----:B------:R-:W-:Y:S01]  /*dc60*/  ISETP.GE.U32.AND P5, PT, R41, 0x7fffffbc, PT ;  /* 0x7fffffbc2900780c */ /* 0x000fe20003fa6070 */
[----:B------:R-:W4:Y:S01]  /*dc70*/  LDL.LU R232, [R1+0x30] ;  /* 0x0000300001e87983 */ /* 0x000f220000300800 */
[----:B------:R-:W-:-:S03]  /*dc80*/  ISETP.GE.U32.AND P0, PT, R89, 0x7fffffb8, PT ;  /* 0x7fffffb85900780c */ /* 0x000fc60003f06070 */
[----:B------:R-:W2:Y:S01]  /*dc90*/  LDL.LU R113, [R1+0x2c] ;  /* 0x00002c0001717983 */ /* 0x000ea20000300800 */
[----:B------:R-:W-:-:S03]  /*dca0*/  IABS R89, c[0x0][0x17c] ;  /* 0x00005f0000597a13 */ /* 0x000fc60000000000 */
[----:B------:R-:W2:Y:S04]  /*dcb0*/  LDL.LU R41, [R1+0x28] ;  /* 0x0000280001297983 */ /* 0x000ea80000300800 */
[----:B------:R-:W2:Y:S04]  /*dcc0*/  LDL.LU R111, [R1+0x24] ;  /* 0x00002400016f7983 */ /* 0x000ea80000300800 */
[----:B------:R-:W2:Y:S04]  /*dcd0*/  LDL.LU R230, [R1+0x20] ;  /* 0x0000200001e67983 */ /* 0x000ea80000300800 */
[----:B------:R-:W2:Y:S01]  /*dce0*/  LDL.LU R109, [R1+0x1c] ;  /* 0x00001c00016d7983 */ /* 0x000ea20000300800 */
[----:B------:R-:W-:-:S03]  /*dcf0*/  @!P3 IMAD.IADD R2, R2, 0x1, -R89 ;  /* 0x000000010202b824 */ /* 0x000fc600078e0a59 */
[----:B------:R-:W2:Y:S04]  /*dd00*/  LDL.LU R71, [R1+0x18] ;  /* 0x0000180001477983 */ /* 0x000ea80000300800 */
[----:B------:R-:W2:Y:S04]  /*dd10*/  LDL.LU R107, [R1+0xc] ;  /* 0x00000c00016b7983 */ /* 0x000ea80000300800 */
[----:B------:R-:W2:Y:S04]  /*dd20*/  LDL.LU R91, [R1+0x8] ;  /* 0x00000800015b7983 */ /* 0x000ea80000300800 */
[----:B------:R-:W2:Y:S04]  /*dd30*/  LDL.LU R87, [R1+0x518c] ;  /* 0x00518c0001577983 */ /* 0x000ea80000300800 */
[----:B------:R-:W2:Y:S02]  /*dd40*/  LDL R89, [R1+0x4f48] ;  /* 0x004f480001597983 */ /* 0x000ea40000100800 */
[----:B--2---:R-:W-:-:S02]  /*dd50*/  ISETP.GE.AND P3, PT, R89, RZ, PT ;  /* 0x000000ff5900720c */ /* 0x004fc40003f66270 */
[----:B------:R-:W-:-:S05]  /*dd60*/  IABS R89, c[0x0][0x17c] ;  /* 0x00005f0000597a13 */ /* 0x000fca0000000000 */
[----:B------:R-:W-:Y:S02]  /*dd70*/  @!P2 IMAD.IADD R0, R0, 0x1, -R89 ;  /* 0x000000010000a824 */ /* 0x000fe400078e0a59 */
[----:B------:R-:W2:Y:S01]  /*dd80*/  LDL R89, [R1+0x33e8] ;  /* 0x0033e80001597983 */ /* 0x000ea20000100800 */
[----:B------:R-:W-:Y:S01]  /*dd90*/  @!P4 IMAD.MOV R2, RZ, RZ, -R2 ;  /* 0x000000ffff02c224 */ /* 0x000fe200078e0a02 */
[----:B------:R-:W-:Y:S02]  /*dda0*/  ISETP.NE.AND P4, PT, RZ, c[0x0][0x17c], PT ;  /* 0x00005f00ff007a0c */ /* 0x000fe40003f85270 */
[----:B------:R-:W-:Y:S01]  /*ddb0*/  @!P3 IMAD.MOV R0, RZ, RZ, -R0 ;  /* 0x000000ffff00b224 */ /* 0x000fe200078e0a00 */
[----:B------:R-:W-:-:S04]  /*ddc0*/  IADD3 R88, R88, -0xd, RZ ;  /* 0xfffffff358587810 */ /* 0x000fc80007ffe0ff */
[----:B------:R-:W-:Y:S02]  /*ddd0*/  ISETP.GE.U32.AND P2, PT, R88, 0x7fffffb4, PT ;  /* 0x7fffffb45800780c */ /* 0x000fe40003f46070 */
[----:B------:R-:W4:Y:S01]  /*dde0*/  LDL.LU R88, [R1+0x5188] ;  /* 0x0051880001587983 */ /* 0x000f220000300800 */
[----:B--2---:R-:W-:Y:S02]  /*ddf0*/  ISETP.GE.AND P3, PT, R89, RZ, PT ;  /* 0x000000ff5900720c */ /* 0x004fe40003f66270 */
[----:B------:R-:W-:-:S04]  /*de00*/  LOP3.LUT R89, RZ, c[0x0][0x17c], RZ, 0x33, !PT ;  /* 0x00005f00ff597a12 */ /* 0x000fc800078e33ff */
[C---:B------:R-:W-:Y:S02]  /*de10*/  SEL R100, R89.reuse, R100, !P4 ;  /* 0x0000006459647207 */ /* 0x040fe40006000000 */
[C---:B---3--:R-:W-:Y:S02]  /*de20*/  SEL R115, R89.reuse, R115, !P4 ;  /* 0x0000007359737207 */ /* 0x048fe40006000000 */
[C---:B----4-:R-:W-:Y:S01]  /*de30*/  SEL R232, R89.reuse, R232, !P4 ;  /* 0x000000e859e87207 */ /* 0x050fe20006000000 */
[----:B------:R1:W-:Y:S01]  /*de40*/  STL [R1+0x88], R100 ;  /* 0x0000886401007387 */ /* 0x0003e20000100800 */
[C---:B------:R-:W-:Y:S02]  /*de50*/  SEL R113, R89.reuse, R113, !P4 ;  /* 0x0000007159717207 */ /* 0x040fe40006000000 */
[C---:B------:R-:W-:Y:S02]  /*de60*/  SEL R41, R89.reuse, R41, !P4 ;  /* 0x0000002959297207 */ /* 0x040fe40006000000 */
[C---:B------:R-:W-:Y:S01]  /*de70*/  SEL R111, R89.reuse, R111, !P4 ;  /* 0x0000006f596f7207 */ /* 0x040fe20006000000 */
[----:B-1----:R-:W2:Y:S04]  /*de80*/  LDL.LU R100, [R1+0x5184] ;  /* 0x0051840001647983 */ /* 0x002ea80000300800 */
[----:B------:R1:W-:Y:S01]  /*de90*/  STL [R1+0x84], R115 ;  /* 0x0000847301007387 */ /* 0x0003e20000100800 */
[----:B------:R-:W-:-:S02]  /*dea0*/  SEL R230, R89, R230, !P4 ;  /* 0x000000e659e67207 */ /* 0x000fc40006000000 */
[C---:B------:R-:W-:Y:S01]  /*deb0*/  SEL R109, R89.reuse, R109, !P4 ;  /* 0x0000006d596d7207 */ /* 0x040fe20006000000 */
[----:B-1----:R-:W3:Y:S04]  /*dec0*/  LDL.LU R115, [R1+0x5180] ;  /* 0x0051800001737983 */ /* 0x002ee80000300800 */
[----:B------:R1:W-:Y:S01]  /*ded0*/  STL [R1+0x80], R232 ;  /* 0x000080e801007387 */ /* 0x0003e20000100800 */
[----:B------:R-:W-:-:S03]  /*dee0*/  SEL R71, R89, R71, !P4 ;  /* 0x0000004759477207 */ /* 0x000fc60006000000 */
[----:B-1----:R-:W4:Y:S04]  /*def0*/  LDL.LU R232, [R1+0x517c] ;  /* 0x00517c0001e87983 */ /* 0x002f280000300800 */
[----:B------:R1:W-:Y:S01]  /*df00*/  STL [R1+0x7c], R113 ;  /* 0x00007c7101007387 */ /* 0x0003e20000100800 */
[----:B------:R-:W-:-:S03]  /*df10*/  SEL R107, R89, R107, !P4 ;  /* 0x0000006b596b7207 */ /* 0x000fc60006000000 */
[----:B-1----:R-:W2:Y:S04]  /*df20*/  LDL.LU R113, [R1+0x5178] ;  /* 0x0051780001717983 */ /* 0x002ea80000300800 */
[----:B------:R1:W-:Y:S01]  /*df30*/  STL [R1+0x78], R41 ;  /* 0x0000782901007387 */ /* 0x0003e20000100800 */
[----:B------:R-:W-:-:S03]  /*df40*/  SEL R91, R89, R91, !P4 ;  /* 0x0000005b595b7207 */ /* 0x000fc60006000000 */
[----:B-1----:R-:W2:Y:S04]  /*df50*/  LDL.LU R41, [R1+0x5174] ;  /* 0x0051740001297983 */ /* 0x002ea80000300800 */
[----:B------:R1:W-:Y:S04]  /*df60*/  STL [R1+0x74], R111 ;  /* 0x0000746f01007387 */ /* 0x0003e80000100800 */
        /* <DEDUP_REMOVED lines=8> */
[----:B-1----:R-:W3:Y:S04]  /*dff0*/  LDL.LU R107, [R1+0x5160] ;  /* 0x00516000016b7983 */ /* 0x002ee80000300800 */
[----:B------:R1:W-:Y:S04]  /*e000*/  STL [R1+0x60], R91 ;  /* 0x0000605b01007387 */ /* 0x0003e80000100800 */
[----:B-1----:R-:W4:Y:S01]  /*e010*/  LDL.LU R91, [R1+0x515c] ;  /* 0x00515c00015b7983 */ /* 0x002f220000300800 */
[----:B--2---:R-:W-:-:S02]  /*e020*/  SEL R71, R89, R71, !P4 ;  /* 0x0000004759477207 */ /* 0x004fc40006000000 */
[C---:B---3--:R-:W-:Y:S02]  /*e030*/  SEL R107, R89.reuse, R107, !P4 ;  /* 0x0000006b596b7207 */ /* 0x048fe40006000000 */
[----:B----4-:R-:W-:-:S05]  /*e040*/  SEL R91, R89, R91, !P4 ;  /* 0x0000005b595b7207 */ /* 0x010fca0006000000 */
[----:B------:R1:W-:Y:S04]  /*e050*/  STL [R1+0x5c], R91 ;  /* 0x00005c5b01007387 */ /* 0x0003e80000100800 */
[----:B-1----:R-:W2:Y:S04]  /*e060*/  LDL.LU R91, [R1+0x5158] ;  /* 0x00515800015b7983 */ /* 0x002ea80000300800 */
[----:B------:R1:W-:Y:S04]  /*e070*/  STL [R1+0x58], R107 ;  /* 0x0000586b01007387 */ /* 0x0003e80000100800 */
[----:B------:R3:W-:Y:S01]  /*e080*/  STL [R1+0x54], R71 ;  /* 0x0000544701007387 */ /* 0x0007e20000100800 */
[----:B-1----:R-:W-:-:S02]  /*e090*/  SEL R107, R89, R109, !P4 ;  /* 0x0000006d596b7207 */ /* 0x002fc40006000000 */
[C---:B------:R-:W-:Y:S02]  /*e0a0*/  SEL R109, R89.reuse, R230, !P4 ;  /* 0x000000e6596d7207 */ /* 0x040fe40006000000 */
[C---:B---3--:R-:W-:Y:S01]  /*e0b0*/  SEL R71, R89.reuse, R111, !P4 ;  /* 0x0000006f59477207 */ /* 0x048fe20006000000 */
[----:B------:R1:W-:Y:S04]  /*e0c0*/  STL [R1+0x50], R107 ;  /* 0x0000506b01007387 */ /* 0x0003e80000100800 */
[----:B------:R-:W-:Y:S01]  /*e0d0*/  STL [R1+0x4c], R109 ;  /* 0x00004c6d01007387 */ /* 0x000fe20000100800 */
[C---:B-1----:R-:W-:Y:S02]  /*e0e0*/  SEL R107, R89.reuse, R41, !P4 ;  /* 0x00000029596b7207 */ /* 0x042fe40006000000 */
[C---:B------:R-:W-:Y:S01]  /*e0f0*/  SEL R41, R89.reuse, R113, !P4 ;  /* 0x0000007159297207 */ /* 0x040fe20006000000 */
[----:B------:R1:W-:Y:S04]  /*e100*/  STL [R1+0x48], R71 ;  /* 0x0000484701007387 */ /* 0x0003e80000100800 */
[----:B------:R3:W-:Y:S04]  /*e110*/  STL [R1+0x44], R107 ;  /* 0x0000446b01007387 */ /* 0x0007e80000100800 */
[----:B------:R4:W-:Y:S01]  /*e120*/  STL [R1+0x40], R41 ;  /* 0x0000402901007387 */ /* 0x0009e20000100800 */
[----:B-1----:R-:W-:-:S02]  /*e130*/  SEL R71, R89, R232, !P4 ;  /* 0x000000e859477207 */ /* 0x002fc40006000000 */
[----:B---3--:R-:W-:-:S03]  /*e140*/  SEL R107, R89, R115, !P4 ;  /* 0x00000073596b7207 */ /* 0x008fc60006000000 */
[----:B------:R1:W-:Y:S01]  /*e150*/  STL [R1+0x3c], R71 ;  /* 0x00003c4701007387 */ /* 0x0003e20000100800 */
[----:B----4-:R-:W-:-:S03]  /*e160*/  SEL R41, R89, R88, !P4 ;  /* 0x0000005859297207 */ /* 0x010fc60006000000 */
[----:B------:R-:W-:Y:S01]  /*e170*/  STL [R1+0x38], R107 ;  /* 0x0000386b01007387 */ /* 0x000fe20000100800 */
[----:B------:R-:W-:-:S03]  /*e180*/  SEL R88, R89, R234, !P4 ;  /* 0x000000ea59587207 */ /* 0x000fc60006000000 */
[----:B------:R3:W-:Y:S01]  /*e190*/  STL [R1+0x34], R41 ;  /* 0x0000342901007387 */ /* 0x0007e20000100800 */
[----:B-1----:R-:W-:-:S05]  /*e1a0*/  SEL R71, R89, R117, !P4 ;  /* 0x0000007559477207 */ /* 0x002fca0006000000 */
[----:B------:R1:W-:Y:S01]  /*e1b0*/  STL [R1+0x30], R71 ;  /* 0x0000304701007387 */ /* 0x0003e20000100800 */
[----:B---3--:R-:W-:-:S03]  /*e1c0*/  SEL R41, R89, R119, !P4 ;  /* 0x0000007759297207 */ /* 0x008fc60006000000 */
[----:B------:R-:W-:Y:S04]  /*e1d0*/  STL [R1+0x2c], R88 ;  /* 0x00002c5801007387 */ /* 0x000fe80000100800 */
[----:B------:R3:W-:Y:S01]  /*e1e0*/  STL [R1+0x28], R41 ;  /* 0x0000282901007387 */ /* 0x0007e20000100800 */
[C---:B-1----:R-:W-:Y:S02]  /*e1f0*/  SEL R71, R89.reuse, R43, !P4 ;  /* 0x0000002b59477207 */ /* 0x042fe40006000000 */
[----:B------:R-:W-:-:S03]  /*e200*/  SEL R43, R89, R121, !P4 ;  /* 0x00000079592b7207 */ /* 0x000fc60006000000 */
[----:B------:R1:W-:Y:S01]  /*e210*/  STL [R1+0x24], R71 ;  /* 0x0000244701007387 */ /* 0x0003e20000100800 */
[----:B---3--:R-:W-:-:S03]  /*e220*/  SEL R41, R89, R236, !P4 ;  /* 0x000000ec59297207 */ /* 0x008fc60006000000 */
[----:B------:R3:W-:Y:S04]  /*e230*/  STL [R1+0x20], R43 ;  /* 0x0000202b01007387 */ /* 0x0007e80000100800 */
[----:B------:R4:W-:Y:S01]  /*e240*/  STL [R1+0x1c], R41 ;  /* 0x00001c2901007387 */ /* 0x0009e20000100800 */
[C---:B-1----:R-:W-:Y:S02]  /*e250*/  SEL R71, R89.reuse, R123, !P4 ;  /* 0x0000007b59477207 */ /* 0x042fe40006000000 */
[----:B---3--:R-:W-:-:S03]  /*e260*/  SEL R43, R89, R73, !P4 ;  /* 0x00000049592b7207 */ /* 0x008fc60006000000 */
[----:B------:R1:W-:Y:S01]  /*e270*/  STL [R1+0x18], R71 ;  /* 0x0000184701007387 */ /* 0x0003e20000100800 */
[----:B----4-:R-:W-:-:S03]  /*e280*/  SEL R41, R89, R125, !P4 ;  /* 0x0000007d59297207 */ /* 0x010fc60006000000 */
[----:B------:R3:W-:Y:S04]  /*e290*/  STL [R1+0x14], R43 ;  /* 0x0000142b01007387 */ /* 0x0007e80000100800 */
[----:B------:R4:W-:Y:S01]  /*e2a0*/  STL [R1+0x10], R41 ;  /* 0x0000102901007387 */ /* 0x0009e20000100800 */
[C---:B-1----:R-:W-:Y:S02]  /*e2b0*/  SEL R71, R89.reuse, R238, !P4 ;  /* 0x000000ee59477207 */ /* 0x042fe40006000000 */
[----:B---3--:R-:W-:-:S03]  /*e2c0*/  SEL R43, R89, R127, !P4 ;  /* 0x0000007f592b7207 */ /* 0x008fc60006000000 */
[----:B------:R-:W-:Y:S01]  /*e2d0*/  STL [R1+0xc], R71 ;  /* 0x00000c4701007387 */ /* 0x000fe20000100800 */
[----:B----4-:R-:W-:-:S03]  /*e2e0*/  SEL R41, R89, R61, !P4 ;  /* 0x0000003d59297207 */ /* 0x010fc60006000000 */
[----:B------:R1:W-:Y:S01]  /*e2f0*/  STL [R1+0x8], R43 ;  /* 0x0000082b01007387 */ /* 0x0003e20000100800 */
[----:B------:R-:W-:-:S03]  /*e300*/  SEL R119, R89, R14, !P4 ;  /* 0x0000000e59777207 */ /* 0x000fc60006000000 */
[----:B------:R-:W-:Y:S04]  /*e310*/  STL [R1+0x4], R41 ;  /* 0x0000042901007387 */ /* 0x000fe80000100800 */
[----:B------:R-:W3:Y:S01]  /*e320*/  LDL.LU R14, [R1] ;  /* 0x00000000010e7983 */ /* 0x000ee20000300800 */
[C---:B------:R-:W-:Y:S02]  /*e330*/  SEL R234, R89.reuse, R96, !P4 ;  /* 0x0000006059ea7207 */ /* 0x040fe40006000000 */
[C---:B------:R-:W-:Y:S02]  /*e340*/  SEL R113, R89.reuse, R97, !P4 ;  /* 0x0000006159717207 */ /* 0x040fe40006000000 */
[C---:B------:R-:W-:Y:S02]  /*e350*/  SEL R97, R89.reuse, R80, !P4 ;  /* 0x0000005059617207 */ /* 0x040fe40006000000 */
[----:B------:R-:W-:-:S02]  /*e360*/  SEL R96, R89, R12, !P4 ;  /* 0x0000000c59607207 */ /* 0x000fc40006000000 */
[C---:B------:R-:W-:Y:S02]  /*e370*/  SEL R84, R89.reuse, R84, !P4 ;  /* 0x0000005459547207 */ /* 0x040fe40006000000 */
[C---:B------:R-:W-:Y:S02]  /*e380*/  SEL R85, R89.reuse, R85, !P4 ;  /* 0x0000005559557207 */ /* 0x040fe40006000000 */
[C---:B------:R-:W-:Y:S02]  /*e390*/  SEL R225, R89.reuse, R225, !P4 ;  /* 0x000000e159e17207 */ /* 0x040fe40006000000 */
[C---:B------:R-:W-:Y:S01]  /*e3a0*/  SEL R102, R89.reuse, R102, !P4 ;  /* 0x0000006659667207 */ /* 0x040fe20006000000 */
[----:B------:R-:W-:Y:S01]  /*e3b0*/  STL.64 [R1+0x5140], R96 ;  /* 0x0051406001007387 */ /* 0x000fe20000100a00 */
[C---:B------:R-:W-:Y:S02]  /*e3c0*/  SEL R103, R89.reuse, R103, !P4 ;  /* 0x0000006759677207 */ /* 0x040fe40006000000 */
[C---:B------:R-:W-:Y:S01]  /*e3d0*/  SEL R127, R89.reuse, R5, !P4 ;  /* 0x00000005597f7207 */ /* 0x040fe20006000000 */
[----:B------:R-:W-:Y:S01]  /*e3e0*/  STL.64 [R1+0x5148], R84 ;  /* 0x0051485401007387 */ /* 0x000fe20000100a00 */
[----:B------:R-:W-:-:S02]  /*e3f0*/  SEL R104, R89, R104, !P4 ;  /* 0x0000006859687207 */ /* 0x000fc40006000000 */
[C---:B------:R-:W-:Y:S01]  /*e400*/  SEL R105, R89.reuse, R105, !P4 ;  /* 0x0000006959697207 */ /* 0x040fe20006000000 */
[----:B------:R-:W4:Y:S01]  /*e410*/  S2R R5, SR_TID.X ;  /* 0x0000000000057919 */ /* 0x000f220000002100 */
[C---:B------:R-:W-:Y:S02]  /*e420*/  SEL R106, R89.reuse, R106, !P4 ;  /* 0x0000006a596a7207 */ /* 0x040fe40006000000 */
[C---:B------:R-:W-:Y:S01]  /*e430*/  SEL R108, R89.reuse, R108, !P4 ;  /* 0x0000006c596c7207 */ /* 0x040fe20006000000 */
[----:B------:R-:W-:Y:S01]  /*e440*/  STL [R1+0x50fc], R225 ;  /* 0x0050fce101007387 */ /* 0x000fe20000100800 */
[----:B------:R-:W-:-:S03]  /*e450*/  SEL R110, R89, R110, !P4 ;  /* 0x0000006e596e7207 */ /* 0x000fc60006000000 */
        /* <DEDUP_REMOVED lines=33> */
[----:B------:R-:W-:-:S03]  /*e670*/  @!P6 IADD3 R87, -R87, RZ, RZ ;  /* 0x000000ff5757e210 */ /* 0x000fc60007ffe1ff */
[----:B------:R-:W-:Y:S01]  /*e680*/  STL [R1+0x50f0], R128 ;  /* 0x0050f08001007387 */ /* 0x000fe20000100800 */
[C---:B------:R-:W-:Y:S02]  /*e690*/  SEL R123, R89.reuse, R3, !P4 ;  /* 0x00000003597b7207 */ /* 0x040fe40006000000 */
[C---:B-1----:R-:W-:Y:S01]  /*e6a0*/  SEL R43, R89.reuse, R20, !P4 ;  /* 0x00000014592b7207 */ /* 0x042fe20006000000 */
[----:B------:R-:W-:Y:S01]  /*e6b0*/  STL [R1+0x50f8], R130 ;  /* 0x0050f88201007387 */ /* 0x000fe20000100800 */
[C---:B------:R-:W-:Y:S02]  /*e6c0*/  SEL R142, R89.reuse, R142, !P4 ;  /* 0x0000008e598e7207 */ /* 0x040fe40006000000 */
[----:B------:R-:W-:Y:S01]  /*e6d0*/  ISETP.NE.AND P6, PT, RZ, c[0x0][0x178], PT ;  /* 0x00005e00ff007a0c */ /* 0x000fe20003fc5270 */
[----:B------:R-:W-:Y:S01]  /*e6e0*/  STL [R1+0x5100], R132 ;  /* 0x0051008401007387 */ /* 0x000fe20000100800 */
[C---:B------:R-:W-:Y:S02]  /*e6f0*/  SEL R20, R89.reuse, R67, !P4 ;  /* 0x0000004359147207 */ /* 0x040fe40006000000 */
[----:B------:R-:W-:Y:S01]  /*e700*/  SEL R144, R89, R144, !P4 ;  /* 0x0000009059907207 */ /* 0x000fe20006000000 */
[----:B------:R-:W-:Y:S01]  /*e710*/  STL [R1+0x5104], R134 ;  /* 0x0051048601007387 */ /* 0x000fe20000100800 */
[----:B------:R-:W-:-:S02]  /*e720*/  LOP3.LUT R3, RZ, c[0x0][0x178], RZ, 0x33, !PT ;  /* 0x00005e00ff037a12 */ /* 0x000fc400078e33ff */
[C---:B------:R-:W-:Y:S01]  /*e730*/  SEL R146, R89.reuse, R146, !P4 ;  /* 0x0000009259927207 */ /* 0x040fe20006000000 */
[----:B------:R-:W-:Y:S01]  /*e740*/  STL [R1+0x5108], R136 ;  /* 0x0051088801007387 */ /* 0x000fe20000100800 */
[C---:B------:R-:W-:Y:S02]  /*e750*/  SEL R67, R89.reuse, R25, !P4 ;  /* 0x0000001959437207 */ /* 0x040fe40006000000 */
[C---:B------:R-:W-:Y:S01]  /*e760*/  SEL R125, R89.reuse, R51, !P4 ;  /* 0x00000033597d7207 */ /* 0x040fe20006000000 */
[----:B------:R-:W-:Y:S01]  /*e770*/  STL [R1+0x510c], R138 ;  /* 0x00510c8a01007387 */ /* 0x000fe20000100800 */
[----:B------:R-:W-:Y:S02]  /*e780*/  SEL R148, R89, R148, !P4 ;  /* 0x0000009459947207 */ /* 0x000fe40006000000 */
[----:B----4-:R-:W-:Y:S01]  /*e790*/  LOP3.LUT R25, R5, 0x3f, RZ, 0xc0, !PT ;  /* 0x0000003f05197812 */ /* 0x010fe200078ec0ff */
[----:B------:R-:W-:Y:S01]  /*e7a0*/  STL [R1+0x5110], R140 ;  /* 0x0051108c01007387 */ /* 0x000fe20000100800 */
[----:B------:R-:W-:-:S02]  /*e7b0*/  SEL R111, R89, R8, !P4 ;  /* 0x00000008596f7207 */ /* 0x000fc40006000000 */
[C---:B------:R-:W-:Y:S01]  /*e7c0*/  SEL R176, R89.reuse, R176, !P4 ;  /* 0x000000b059b07207 */ /* 0x040fe20006000000 */
[----:B------:R-:W-:Y:S01]  /*e7d0*/  STL [R1+0x5114], R142 ;  /* 0x0051148e01007387 */ /* 0x000fe20000100800 */
[C---:B------:R-:W-:Y:S02]  /*e7e0*/  SEL R51, R89.reuse, R9, !P4 ;  /* 0x0000000959337207 */ /* 0x040fe40006000000 */
[C---:B------:R-:W-:Y:S01]  /*e7f0*/  SEL R226, R89.reuse, R226, !P4 ;  /* 0x000000e259e27207 */ /* 0x040fe20006000000 */
[----:B------:R-:W-:Y:S01]  /*e800*/  STL [R1+0x5118], R144 ;  /* 0x0051189001007387 */ /* 0x000fe20000100800 */
[----:B------:R-:W-:Y:S02]  /*e810*/  SEL R227, R89, R227, !P4 ;  /* 0x000000e359e37207 */ /* 0x000fe40006000000 */
[----:B------:R-:W-:Y:S01]  /*e820*/  SEL R8, R3, R98, !P6 ;  /* 0x0000006203087207 */ /* 0x000fe20007000000 */
[----:B------:R-:W-:Y:S01]  /*e830*/  STL [R1+0x511c], R146 ;  /* 0x00511c9201007387 */ /* 0x000fe20000100800 */
[----:B------:R-:W-:-:S02]  /*e840*/  SEL R230, R89, R135, !P4 ;  /* 0x0000008759e67207 */ /* 0x000fc40006000000 */
[C---:B------:R-:W-:Y:S01]  /*e850*/  SEL R135, R89.reuse, R47, !P4 ;  /* 0x0000002f59877207 */ /* 0x040fe20006000000 */
[----:B------:R-:W-:Y:S01]  /*e860*/  STL [R1+0x5120], R148 ;  /* 0x0051209401007387 */ /* 0x000fe20000100800 */
[C---:B------:R-:W-:Y:S01]  /*e870*/  SEL R47, R89.reuse, R7, !P4 ;  /* 0x00000007592f7207 */ /* 0x040fe20006000000 */
[----:B------:R-:W-:Y:S01]  /*e880*/  IMAD R8, R8, c[0x0][0x184], RZ ;  /* 0x0000610008087a24 */ /* 0x000fe200078e02ff */
[----:B------:R-:W-:Y:S01]  /*e890*/  SEL R115, R89, R22, !P4 ;  /* 0x0000001659737207 */ /* 0x000fe20006000000 */
[----:B------:R-:W-:Y:S01]  /*e8a0*/  STL [R1+0x5080], R176 ;  /* 0x005080b001007387 */ /* 0x000fe20000100800 */
[C---:B------:R-:W-:Y:S02]  /*e8b0*/  SEL R7, R3.reuse, R95, !P6 ;  /* 0x0000005f03077207 */ /* 0x040fe40007000000 */
[----:B------:R-:W-:Y:S01]  /*e8c0*/  SEL R6, R3, R6, !P6 ;  /* 0x0000000603067207 */ /* 0x000fe20007000000 */
[----:B------:R1:W-:Y:S01]  /*e8d0*/  STL.64 [R1+0x5088], R226 ;  /* 0x005088e201007387 */ /* 0x0003e20000100a00 */
[----:B------:R-:W-:-:S02]  /*e8e0*/  SEL R22, R89, R45, !P4 ;  /* 0x0000002d59167207 */ /* 0x000fc40006000000 */
[C---:B------:R-:W-:Y:S02]  /*e8f0*/  SEL R45, R89.reuse, R4, !P4 ;  /* 0x00000004592d7207 */ /* 0x040fe40006000000 */
[----:B------:R-:W-:Y:S02]  /*e900*/  SEL R121, R89, R86, !P4 ;  /* 0x0000005659797207 */ /* 0x000fe40006000000 */
[----:B------:R-:W-:Y:S01]  /*e910*/  SEL R4, R3, R252, !P6 ;  /* 0x000000fc03047207 */ /* 0x000fe20007000000 */
[----:B------:R-:W-:Y:S01]  /*e920*/  IMAD R7, R7, c[0x0][0x184], RZ ;  /* 0x0000610007077a24 */ /* 0x000fe200078e02ff */
[C---:B------:R-:W-:Y:S02]  /*e930*/  SEL R86, R89.reuse, R16, !P4 ;  /* 0x0000001059567207 */ /* 0x040fe40006000000 */
[C---:B-1----:R-:W-:Y:S02]  /*e940*/  SEL R226, R89.reuse, R48, !P4 ;  /* 0x0000003059e27207 */ /* 0x042fe40006000000 */
[----:B------:R-:W-:-:S02]  /*e950*/  SEL R48, R89, R2, !P4 ;  /* 0x0000000259307207 */ /* 0x000fc40006000000 */
[----:B------:R-:W-:Y:S01]  /*e960*/  SEL R2, R3, R251, !P6 ;  /* 0x000000fb03027207 */ /* 0x000fe20007000000 */
[----:B------:R-:W-:Y:S01]  /*e970*/  IMAD R6, R6, c[0x0][0x184], RZ ;  /* 0x0000610006067a24 */ /* 0x000fe200078e02ff */
[C---:B------:R-:W-:Y:S02]  /*e980*/  SEL R236, R89.reuse, R131, !P4 ;  /* 0x0000008359ec7207 */ /* 0x040fe40006000000 */
[----:B------:R-:W-:Y:S01]  /*e990*/  SEL R131, R89, R49, !P4 ;  /* 0x0000003159837207 */ /* 0x000fe20006000000 */
[----:B--2---:R-:W-:-:S05]  /*e9a0*/  IMAD.MOV.U32 R5, RZ, RZ, R91 ;  /* 0x000000ffff057224 */ /* 0x004fca00078e005b */
[----:B------:R-:W-:-:S04]  /*e9b0*/  @!P3 IADD3 R5, -R5, RZ, RZ ;  /* 0x000000ff0505b210 */ /* 0x000fc80007ffe1ff */
[----:B------:R-:W-:Y:S02]  /*e9c0*/  SEL R5, R3, R5, !P6 ;  /* 0x0000000503057207 */ /* 0x000fe40007000000 */
[C---:B------:R-:W-:Y:S02]  /*e9d0*/  SEL R80, R89.reuse, R59, !P4 ;  /* 0x0000003b59507207 */ /* 0x040fe40006000000 */
[C---:B------:R-:W-:Y:S02]  /*e9e0*/  SEL R49, R89.reuse, R15, !P4 ;  /* 0x0000000f59317207 */ /* 0x040fe40006000000 */
[C---:B------:R-:W-:Y:S01]  /*e9f0*/  SEL R59, R89.reuse, R17, !P4 ;  /* 0x00000011593b7207 */ /* 0x040fe20006000000 */
[----:B------:R-:W-:Y:S01]  /*ea00*/  IMAD R4, R4, c[0x0][0x184], RZ ;  /* 0x0000610004047a24 */ /* 0x000fe200078e02ff */
[C---:B------:R-:W-:Y:S01]  /*ea10*/  SEL R232, R89.reuse, R133, !P4 ;  /* 0x0000008559e87207 */ /* 0x040fe20006000000 */
[----:B------:R-:W-:Y:S01]  /*ea20*/  IMAD R2, R2, c[0x0][0x184], RZ ;  /* 0x0000610002027a24 */ /* 0x000fe200078e02ff */
[----:B------:R-:W-:-:S02]  /*ea30*/  SEL R107, R89, R10, !P4 ;  /* 0x0000000a596b7207 */ /* 0x000fc40006000000 */
[C---:B------:R-:W-:Y:S02]  /*ea40*/  SEL R133, R89.reuse, R75, !P4 ;  /* 0x0000004b59857207 */ /* 0x040fe40006000000 */
[C---:B------:R-:W-:Y:S02]  /*ea50*/  SEL R75, R89.reuse, R18, !P4 ;  /* 0x00000012594b7207 */ /* 0x040fe40006000000 */
[C---:B------:R-:W-:Y:S02]  /*ea60*/  SEL R109, R89.reuse, R55, !P4 ;  /* 0x00000037596d7207 */ /* 0x040fe40006000000 */
[C---:B------:R-:W-:Y:S02]  /*ea70*/  SEL R18, R89.reuse, R53, !P4 ;  /* 0x0000003559127207 */ /* 0x040fe40006000000 */
[C---:B------:R-:W-:Y:S02]  /*ea80*/  SEL R228, R89.reuse, R228, !P4 ;  /* 0x000000e459e47207 */ /* 0x040fe40006000000 */
[----:B------:R-:W-:-:S02]  /*ea90*/  SEL R229, R89, R229, !P4 ;  /* 0x000000e559e57207 */ /* 0x000fc40006000000 */
[C---:B------:R-:W-:Y:S02]  /*eaa0*/  SEL R224, R89.reuse, R224, !P4 ;  /* 0x000000e059e07207 */ /* 0x040fe40006000000 */
[C---:B------:R-:W-:Y:S02]  /*eab0*/  SEL R53, R89.reuse, R11, !P4 ;  /* 0x0000000b59357207 */ /* 0x040fe40006000000 */
[C---:B------:R-:W-:Y:S02]  /*eac0*/  SEL R55, R89.reuse, R13, !P4 ;  /* 0x0000000d59377207 */ /* 0x040fe40006000000 */
[----:B------:R-:W-:Y:S01]  /*ead0*/  SEL R225, R89, R40, !P4 ;  /* 0x0000002859e17207 */ /* 0x000fe20006000000 */
[----:B------:R-:W-:Y:S01]  /*eae0*/  IMAD R5, R5, c[0x0][0x184], RZ ;  /* 0x0000610005057a24 */ /* 0x000fe200078e02ff */
[C---:B------:R-:W-:Y:S01]  /*eaf0*/  SEL R227, R89.reuse, R66, !P4 ;  /* 0x0000004259e37207 */ /* 0x040fe20006000000 */
[----:B------:R-:W-:Y:S01]  /*eb00*/  IMAD.MOV.U32 R97, RZ, RZ, c[0x0][0x180] ;  /* 0x00006000ff617624 */ /* 0x000fe200078e00ff */
[----:B------:R-:W-:-:S02]  /*eb10*/  SEL R100, R89, R100, !P4 ;  /* 0x0000006459647207 */ /* 0x000fc40006000000 */
[----:B------:R-:W-:Y:S01]  /*eb20*/  SEL R136, R89, R44, !P4 ;  /* 0x0000002c59887207 */ /* 0x000fe20006000000 */
[----:B------:R-:W-:Y:S01]  /*eb30*/  IMAD R44, R25, c[0x0][0x18c], RZ ;  /* 0x00006300192c7a24 */ /* 0x000fe200078e02ff */
[C---:B------:R-:W-:Y:S01]  /*eb40*/  SEL R41, R89.reuse, R38, !P4 ;  /* 0x0000002659297207 */ /* 0x040fe20006000000 */
[----:B------:R-:W-:Y:S01]  /*eb50*/  STL.64 [R1+0x5090], R228 ;  /* 0x005090e401007387 */ /* 0x000fe20000100a00 */
[C---:B------:R-:W-:Y:S02]  /*eb60*/  SEL R238, R89.reuse, R129, !P4 ;  /* 0x0000008159ee7207 */ /* 0x040fe40006000000 */
[C---:B------:R-:W-:Y:S01]  /*eb70*/  SEL R38, R89.reuse, R24, !P4 ;  /* 0x0000001859267207 */ /* 0x040fe20006000000 */
[----:B------:R1:W-:Y:S01]  /*eb80*/  STL.64 [R1+0x5128], R224 ;  /* 0x005128e001007387 */ /* 0x0003e20000100a00 */
[C---:B------:R-:W-:Y:S02]  /*eb90*/  SEL R129, R89.reuse, R90, !P4 ;  /* 0x0000005a59817207 */ /* 0x040fe40006000000 */
[C---:B------:R-:W-:Y:S01]  /*eba0*/  SEL R88, R89.reuse, R30, !P4 ;  /* 0x0000001e59587207 */ /* 0x040fe20006000000 */
[----:B------:R2:W-:Y:S01]  /*ebb0*/  STL.64 [R1+0x5098], R226 ;  /* 0x005098e201007387 */ /* 0x0005e20000100a00 */
        /* <DEDUP_REMOVED lines=19> */
[----:B------:R-:W-:Y:S02]  /*ecf0*/  SEL R145, R89, R145, !P4 ;  /* 0x0000009159917207 */ /* 0x000fe40006000000 */
[----:B---3--:R-:W-:-:S05]  /*ed00*/  SEL R9, R3, R14, !P6 ;  /* 0x0000000e03097207 */ /* 0x008fca0007000000 */
[----:B------:R-:W-:Y:S01]  /*ed10*/  IMAD R9, R9, c[0x0][0x184], RZ ;  /* 0x0000610009097a24 */ /* 0x000fe200078e02ff */
[----:B------:R-:W-:Y:S02]  /*ed20*/  SEL R3, R3, R87, !P6 ;  /* 0x0000005703037207 */ /* 0x000fe40007000000 */
[C---:B------:R-:W-:Y:S02]  /*ed30*/  LEA R14, P6, R8.reuse, c[0x0][0x160], 0x2 ;  /* 0x00005800080e7a11 */ /* 0x040fe400078c10ff */
[C---:B------:R-:W-:Y:S02]  /*ed40*/  LEA R16, P3, R9.reuse, c[0x0][0x160], 0x2 ;  /* 0x0000580009107a11 */ /* 0x040fe400078610ff */
[----:B------:R-:W-:Y:S02]  /*ed50*/  LEA.HI.X.SX32 R15, R8, c[0x0][0x164], 0x2, P6 ;  /* 0x00005900080f7a11 */ /* 0x000fe400030f16ff */
[----:B------:R-:W-:Y:S02]  /*ed60*/  LEA.HI.X.SX32 R17, R9, c[0x0][0x164], 0x2, P3 ;  /* 0x0000590009117a11 */ /* 0x000fe400018f16ff */
[----:B------:R-:W-:-:S02]  /*ed70*/  LEA R12, P3, R7, c[0x0][0x160], 0x2 ;  /* 0x00005800070c7a11 */ /* 0x000fc400078610ff */
[C---:B------:R-:W-:Y:S01]  /*ed80*/  LEA R10, P6, R6.reuse, c[0x0][0x160], 0x2 ;  /* 0x00005800060a7a11 */ /* 0x040fe200078c10ff */
[----:B------:R-:W-:Y:S01]  /*ed90*/  IMAD R3, R3, c[0x0][0x184], RZ ;  /* 0x0000610003037a24 */ /* 0x000fe200078e02ff */
[----:B------:R-:W-:Y:S02]  /*eda0*/  LEA.HI.X.SX32 R13, R7, c[0x0][0x164], 0x2, P3 ;  /* 0x00005900070d7a11 */ /* 0x000fe400018f16ff */
[----:B------:R-:W-:Y:S02]  /*edb0*/  LEA.HI.X.SX32 R11, R6, c[0x0][0x164], 0x2, P6 ;  /* 0x00005900060b7a11 */ /* 0x000fe400030f16ff */
[----:B------:R-:W-:Y:S02]  /*edc0*/  LEA R8, P3, R4, c[0x0][0x160], 0x2 ;  /* 0x0000580004087a11 */ /* 0x000fe400078610ff */
[----:B------:R-:W-:Y:S02]  /*edd0*/  LEA R6, P6, R2, c[0x0][0x160], 0x2 ;  /* 0x0000580002067a11 */ /* 0x000fe400078c10ff */
[----:B------:R-:W-:-:S02]  /*ede0*/  LEA.HI.X.SX32 R9, R4, c[0x0][0x164], 0x2, P3 ;  /* 0x0000590004097a11 */ /* 0x000fc400018f16ff */
[----:B------:R-:W-:Y:S02]  /*edf0*/  LEA.HI.X.SX32 R7, R2, c[0x0][0x164], 0x2, P6 ;  /* 0x0000590002077a11 */ /* 0x000fe400030f16ff */
        /* <DEDUP_REMOVED lines=112> */
[----:B-1----:R-:W-:-:S02]  /*f500*/  SEL R225, R89, R78, !P4 ;  /* 0x0000004e59e17207 */ /* 0x002fc40006000000 */
[C---:B------:R-:W-:Y:S02]  /*f510*/  SEL R37, R89.reuse, R72, !P4 ;  /* 0x0000004859257207 */ /* 0x040fe40006000000 */
[C---:B------:R-:W-:Y:S02]  /*f520*/  SEL R228, R89.reuse, R74, !P4 ;  /* 0x0000004a59e47207 */ /* 0x040fe40006000000 */
[C---:B------:R-:W-:Y:S02]  /*f530*/  SEL R144, R89.reuse, R76, !P4 ;  /* 0x0000004c59907207 */ /* 0x040fe40006000000 */
[C---:B------:R-:W-:Y:S02]  /*f540*/  SEL R146, R89.reuse, R79, !P4 ;  /* 0x0000004f59927207 */ /* 0x040fe40006000000 */
[C---:B------:R-:W-:Y:S02]  /*f550*/  SEL R148, R89.reuse, R81, !P4 ;  /* 0x0000005159947207 */ /* 0x040fe40006000000 */
[----:B------:R-:W-:-:S02]  /*f560*/  SEL R229, R89, R83, !P4 ;  /* 0x0000005359e57207 */ /* 0x000fc40006000000 */
[C---:B------:R-:W-:Y:S02]  /*f570*/  SEL R39, R89.reuse, R250, !P4 ;  /* 0x000000fa59277207 */ /* 0x040fe40006000000 */
[C---:B--2---:R-:W-:Y:S02]  /*f580*/  SEL R226, R89.reuse, R93, !P4 ;  /* 0x0000005d59e27207 */ /* 0x044fe40006000000 */
[----:B------:R-:W-:Y:S02]  /*f590*/  SEL R46, R89, R0, !P4 ;  /* 0x00000000592e7207 */ /* 0x000fe40006000000 */
[----:B------:R-:W-:Y:S02]  /*f5a0*/  LEA R4, P3, R5, c[0x0][0x160], 0x2 ;  /* 0x0000580005047a11 */ /* 0x000fe400078610ff */
[----:B------:R-:W-:Y:S02]  /*f5b0*/  LEA R2, P6, R3, c[0x0][0x160], 0x2 ;  /* 0x0000580003027a11 */ /* 0x000fe400078c10ff */
[----:B------:R-:W-:-:S02]  /*f5c0*/  IADD3 R19, R97, -0x11, RZ ;  /* 0xffffffef61137810 */ /* 0x000fc40007ffe0ff */
[C---:B------:R-:W-:Y:S02]  /*f5d0*/  LEA R0, P4, R44.reuse, c[0x0][0x168], 0x2 ;  /* 0x00005a002c007a11 */ /* 0x040fe400078810ff */
[----:B------:R-:W-:Y:S02]  /*f5e0*/  LEA.HI.X.SX32 R5, R5, c[0x0][0x164], 0x2, P3 ;  /* 0x0000590005057a11 */ /* 0x000fe400018f16ff */
[----:B------:R-:W-:Y:S02]  /*f5f0*/  LEA.HI.X.SX32 R3, R3, c[0x0][0x164], 0x2, P6 ;  /* 0x0000590003037a11 */ /* 0x000fe400030f16ff */
[----:B------:R-:W-:Y:S02]  /*f600*/  ISETP.GE.U32.AND P3, PT, R19, 0x7fffffb0, PT ;  /* 0x7fffffb01300780c */ /* 0x000fe40003f66070 */
[----:B------:R-:W-:Y:S02]  /*f610*/  LEA.HI.X.SX32 R44, R44, c[0x0][0x16c], 0x2, P4 ;  /* 0x00005b002c2c7a11 */ /* 0x000fe400020f16ff */
[----:B------:R-:W-:-:S02]  /*f620*/  LEA R78, P6, R100, R0, 0x2 ;  /* 0x00000000644e7211 */ /* 0x000fc400078c10ff */
[----:B------:R-:W-:Y:S01]  /*f630*/  SHF.L.U32 R27, R25, 0x2, RZ ;  /* 0x00000002191b7819 */ /* 0x000fe200000006ff */
[----:B------:R-:W-:Y:S01]  /*f640*/  IMAD.MOV.U32 R40, RZ, RZ, c[0x0][0x188] ;  /* 0x00006200ff287624 */ /* 0x000fe200078e00ff */
[C---:B------:R-:W-:Y:S01]  /*f650*/  IADD3 R19, R97.reuse, -0x19, RZ ;  /* 0xffffffe761137810 */ /* 0x040fe20007ffe0ff */
[----:B------:R-:W-:Y:S01]  /*f660*/  ULDC.64 UR4, c[0x0][0x118] ;  /* 0x0000460000047ab9 */ /* 0x000fe20000000a00 */
[----:B------:R-:W-:Y:S01]  /*f670*/  IADD3 R21, R97, -0x15, RZ ;  /* 0xffffffeb61157810 */ /* 0x000fe20007ffe0ff */
[----:B------:R1:W-:Y:S01]  /*f680*/  LDGSTS.E [R27], [R16.64], !P1 ;  /* 0x00000000101b7fae */ /* 0x0003e2000c921844 */
[----:B------:R-:W-:Y:S02]  /*f690*/  LEA.HI.X.SX32 R79, R100, R44, 0x2, P6 ;  /* 0x0000002c644f7211 */ /* 0x000fe400030f16ff */
[----:B------:R-:W-:Y:S01]  /*f6a0*/  ISETP.GE.U32.AND P6, PT, R19, 0x7fffffa8, PT ;  /* 0x7fffffa81300780c */ /* 0x000fe20003fc6070 */
[----:B------:R-:W-:Y:S01]  /*f6b0*/  IMAD.SHL.U32 R19, R40, 0x4, RZ ;  /* 0x0000000428137824 */ /* 0x000fe200078e00ff */
[----:B------:R1:W-:Y:S01]  /*f6c0*/  LDGSTS.E [R27+0x100], [R14.64], !P1 ;  /* 0x001000000e1b7fae */ /* 0x0003e2000c921844 */
[----:B------:R-:W-:-:S03]  /*f6d0*/  ISETP.GE.U32.AND P4, PT, R21, 0x7fffffac, PT ;  /* 0x7fffffac1500780c */ /* 0x000fc60003f86070 */
[----:B------:R1:W-:Y:S01]  /*f6e0*/  LDGSTS.E [R27+0x200], [R12.64], !P1 ;  /* 0x002000000c1b7fae */ /* 0x0003e2000c921844 */
[----:B------:R-:W-:Y:S01]  /*f6f0*/  IADD3 R21, R97, -0x1d, RZ ;  /* 0xffffffe361157810 */ /* 0x000fe20007ffe0ff */
[C---:B------:R-:W-:Y:S02]  /*f700*/  IMAD.WIDE R250, R19.reuse, 0x4, R16 ;  /* 0x0000000413fa7825 */ /* 0x040fe400078e0210 */
[----:B------:R1:W-:Y:S04]  /*f710*/  LDGSTS.E [R27+0x300], [R10.64], !P1 ;  /* 0x003000000a1b7fae */ /* 0x0003e8000c921844 */
[----:B------:R1:W-:Y:S01]  /*f720*/  LDGSTS.E [R27+0x400], [R8.64], !P1 ;  /* 0x00400000081b7fae */ /* 0x0003e2000c921844 */
[----:B------:R-:W-:-:S03]  /*f730*/  IMAD.WIDE R118, R19, 0x4, R12 ;  /* 0x0000000413767825 */ /* 0x000fc600078e020c */
[----:B------:R2:W-:Y:S01]  /*f740*/  STL.64 [R1+0x5130], R228 ;  /* 0x005130e401007387 */ /* 0x0005e20000100a00 */
[----:B------:R-:W-:-:S03]  /*f750*/  IMAD.WIDE R116, R19, 0x4, R10 ;  /* 0x0000000413747825 */ /* 0x000fc600078e020a */
[----:B------:R1:W-:Y:S01]  /*f760*/  LDGSTS.E [R27+0x500], [R6.64], !P1 ;  /* 0x00500000061b7fae */ /* 0x0003e2000c921844 */
[----:B------:R-:W-:-:S03]  /*f770*/  IMAD.WIDE R104, R19, 0x4, R8 ;  /* 0x0000000413687825 */ /* 0x000fc600078e0208 */
[----:B------:R1:W-:Y:S01]  /*f780*/  LDGSTS.E [R27+0x600], [R4.64], !P1 ;  /* 0x00600000041b7fae */ /* 0x0003e2000c921844 */
[----:B--2---:R-:W-:-:S03]  /*f790*/  IMAD.WIDE R228, R19, 0x4, R14 ;  /* 0x0000000413e47825 */ /* 0x004fc600078e020e */
[----:B------:R1:W-:Y:S01]  /*f7a0*/  LDGSTS.E [R27+0x700], [R2.64], !P1 ;  /* 0x00700000021b7fae */ /* 0x0003e2000c921844 */
[----:B------:R-:W-:Y:S01]  /*f7b0*/  ISETP.GE.U32.AND P1, PT, R21, 0x7fffffa4, PT ;  /* 0x7fffffa41500780c */ /* 0x000fe20003f26070 */
[----:B------:R-:W-:Y:S02]  /*f7c0*/  IMAD.SHL.U32 R21, R40, 0x8, RZ ;  /* 0x0000000828157824 */ /* 0x000fe400078e00ff */
[----:B------:R-:W-:Y:S01]  /*f7d0*/  STL.64 [R1+0x5138], R44 ;  /* 0x0051382c01007387 */ /* 0x000fe20000100a00 */
[----:B------:R-:W-:-:S03]  /*f7e0*/  IMAD.WIDE R102, R19, 0x4, R6 ;  /* 0x0000000413667825 */ /* 0x000fc600078e0206 */
[----:B------:R2:W-:Y:S01]  /*f7f0*/  STL.64 [R1+0x1fc8], R78 ;  /* 0x001fc84e01007387 */ /* 0x0005e20000100a00 */
[----:B------:R-:W-:-:S03]  /*f800*/  IMAD.WIDE R84, R19, 0x4, R4 ;  /* 0x0000000413547825 */ /* 0x000fc600078e0204 */
[----:B------:R-:W-:Y:S04]  /*f810*/  STL.64 [R1+0xa50], R250 ;  /* 0x000a50fa01007387 */ /* 0x000fe80000100a00 */
[----:B------:R3:W-:Y:S04]  /*f820*/  STL.64 [R1+0xa48], R228 ;  /* 0x000a48e401007387 */ /* 0x0007e80000100a00 */
[----:B------:R4:W-:Y:S01]  /*f830*/  LDGSTS.E [R27+0x2000], [R250.64], !P5 ;  /* 0x02000000fa1b7fae */ /* 0x0009e2000e921844 */
[----:B--2---:R-:W-:-:S03]  /*f840*/  IMAD.WIDE R78, R19, 0x4, R2 ;  /* 0x00000004134e7825 */ /* 0x004fc600078e0202 */
[----:B------:R2:W-:Y:S04]  /*f850*/  STL.64 [R1+0xa40], R118 ;  /* 0x000a407601007387 */ /* 0x0005e80000100a00 */
[----:B------:R3:W-:Y:S04]  /*f860*/  LDGSTS.E [R27+0x2100], [R228.64], !P5 ;  /* 0x02100000e41b7fae */ /* 0x0007e8000e921844 */
[----:B------:R1:W-:Y:S04]  /*f870*/  STL.64 [R1+0xa38], R116 ;  /* 0x000a387401007387 */ /* 0x0003e80000100a00 */
[----:B------:R2:W-:Y:S01]  /*f880*/  LDGSTS.E [R27+0x2200], [R118.64], !P5 ;  /* 0x02200000761b7fae */ /* 0x0005e2000e921844 */
[----:B---3--:R-:W-:-:S03]  /*f890*/  IMAD.WIDE R228, R21, 0x4, R16 ;  /* 0x0000000415e47825 */ /* 0x008fc600078e0210 */
[----:B------:R3:W-:Y:S04]  /*f8a0*/  STL.64 [R1+0xa30], R104 ;  /* 0x000a306801007387 */ /* 0x0007e80000100a00 */
[----:B------:R1:W-:Y:S01]  /*f8b0*/  LDGSTS.E [R27+0x2300], [R116.64], !P5 ;  /* 0x02300000741b7fae */ /* 0x0003e2000e921844 */
[----:B--2---:R-:W-:-:S03]  /*f8c0*/  IMAD.WIDE R118, R21, 0x4, R14 ;  /* 0x0000000415767825 */ /* 0x004fc600078e020e */
[----:B------:R2:W-:Y:S04]  /*f8d0*/  STL.64 [R1+0xa28], R102 ;  /* 0x000a286601007387 */ /* 0x0005e80000100a00 */
[----:B------:R3:W-:Y:S01]  /*f8e0*/  LDGSTS.E [R27+0x2400], [R104.64], !P5 ;  /* 0x02400000681b7fae */ /* 0x0007e2000e921844 */
[----:B------:R-:W-:Y:S02]  /*f8f0*/  IMAD R19, R40, 0xc, RZ ;  /* 0x0000000c28137824 */ /* 0x000fe400078e02ff */
[C---:B-1----:R-:W-:Y:S01]  /*f900*/  IMAD.WIDE R116, R21.reuse, 0x4, R12 ;  /* 0x0000000415747825 */ /* 0x042fe200078e020c */
[----:B------:R1:W-:Y:S04]  /*f910*/  STL.64 [R1+0xa20], R84 ;  /* 0x000a205401007387 */ /* 0x0003e80000100a00 */
[----:B------:R2:W-:Y:S01]  /*f920*/  LDGSTS.E [R27+0x2500], [R102.64], !P5 ;  /* 0x02500000661b7fae */ /* 0x0005e2000e921844 */
[----:B---3--:R-:W-:-:S03]  /*f930*/  IMAD.WIDE R104, R21, 0x4, R10 ;  /* 0x0000000415687825 */ /* 0x008fc600078e020a */
[----:B------:R3:W-:Y:S04]  /*f940*/  STL.64 [R1+0xa18], R78 ;  /* 0x000a184e01007387 */ /* 0x0007e80000100a00 */
[----:B------:R1:W-:Y:S01]  /*f950*/  LDGSTS.E [R27+0x2600], [R84.64], !P5 ;  /* 0x02600000541b7fae */ /* 0x0003e2000e921844 */
[----:B------:R-:W-:-:S03]  /*f960*/  IMAD.WIDE R44, R21, 0x4, R2 ;  /* 0x00000004152c7825 */ /* 0x000fc600078e0202 */
[----:B------:R3:W-:Y:S01]  /*f970*/  LDGSTS.E [R27+0x2700], [R78.64], !P5 ;  /* 0x027000004e1b7fae */ /* 0x0007e2000e921844 */
[----:B--2---:R-:W-:-:S03]  /*f980*/  IMAD.WIDE R102, R21, 0x4, R8 ;  /* 0x0000000415667825 */ /* 0x004fc600078e0208 */
[----:B------:R2:W-:Y:S01]  /*f990*/  STL.64 [R1+0xa10], R228 ;  /* 0x000a10e401007387 */ /* 0x0005e20000100a00 */
[----:B-1----:R-:W-:-:S03]  /*f9a0*/  IMAD.WIDE R84, R21, 0x4, R6 ;  /* 0x0000000415547825 */ /* 0x002fc600078e0206 */
[----:B------:R1:W-:Y:S01]  /*f9b0*/  STL.64 [R1+0xa08], R118 ;  /* 0x000a087601007387 */ /* 0x0003e20000100a00 */
[----:B---3--:R-:W-:-:S03]  /*f9c0*/  IMAD.WIDE R78, R21, 0x4, R4 ;  /* 0x00000004154e7825 */ /* 0x008fc600078e0204 */
[----:B------:R3:W-:Y:S04]  /*f9d0*/  STL.64 [R1+0xa00], R116 ;  /* 0x000a007401007387 */ /* 0x0007e80000100a00 */
[----:B------:R2:W-:Y:S04]  /*f9e0*/  LDGSTS.E [R27+0x4000], [R228.64], !P0 ;  /* 0x04000000e41b7fae */ /* 0x0005e8000c121844 */
[----:B------:R1:W-:Y:S04]  /*f9f0*/  STL.64 [R1+0x9f8], R104 ;  /* 0x0009f86801007387 */ /* 0x0003e80000100a00 */
[----:B------:R1:W-:Y:S01]  /*fa00*/  LDGSTS.E [R27+0x4100], [R118.64], !P0 ;  /* 0x04100000761b7fae */ /* 0x0003e2000c121844 */
[----:B--2---:R-:W-:-:S03]  /*fa10*/  IMAD.WIDE R228, R19, 0x4, R16 ;  /* 0x0000000413e47825 */ /* 0x004fc600078e0210 */
[----:B------:R2:W-:Y:S04]  /*fa20*/  STL.64 [R1+0x9f0], R102 ;  /* 0x0009f06601007387 */ /* 0x0005e80000100a00 */
[----:B------:R3:W-:Y:S01]  /*fa30*/  LDGSTS.E [R27+0x4200], [R116.64], !P0 ;  /* 0x04200000741b7fae */ /* 0x0007e2000c121844 */
[----:B-1----:R-:W-:-:S03]  /*fa40*/  IMAD.WIDE R118, R19, 0x4, R14 ;  /* 0x0000000413767825 */ /* 0x002fc600078e020e */
[----:B------:R1:W-:Y:S04]  /*fa50*/  STL.64 [R1+0x9e8], R84 ;  /* 0x0009e85401007387 */ /* 0x0003e80000100a00 */
[----:B------:R1:W-:Y:S01]  /*fa60*/  LDGSTS.E [R27+0x4300], [R104.64], !P0 ;  /* 0x04300000681b7fae */ /* 0x0003e2000c121844 */
[----:B------:R-:W-:Y:S02]  /*fa70*/  IMAD.SHL.U32 R21, R40, 0x10, RZ ;  /* 0x0000001028157824 */ /* 0x000fe400078e00ff */
[C---:B---3--:R-:W-:Y:S01]  /*fa80*/  IMAD.WIDE R116, R19.reuse, 0x4, R12 ;  /* 0x0000000413747825 */ /* 0x048fe200078e020c */
[----:B------:R3:W-:Y:S04]  /*fa90*/  STL.64 [R1+0x9e0], R78 ;  /* 0x0009e04e01007387 */ /* 0x0007e80000100a00 */
[----:B------:R2:W-:Y:S01]  /*faa0*/  LDGSTS.E [R27+0x4400], [R102.64], !P0 ;  /* 0x04400000661b7fae */ /* 0x0005e2000c121844 */
[----:B-1----:R-:W-:-:S03]  /*fab0*/  IMAD.WIDE R104, R19, 0x4, R10 ;  /* 0x0000000413687825 */ /* 0x002fc600078e020a */
[----:B------:R1:W-:Y:S04]  /*fac0*/  STL.64 [R1+0x9d8], R44 ;  /* 0x0009d82c01007387 */ /* 0x0003e80000100a00 */
[----:B------:R1:W-:Y:S01]  /*fad0*/  LDGSTS.E [R27+0x4500], [R84.64], !P0 ;  /* 0x04500000541b7fae */ /* 0x0003e2000c121844 */
[----:B--2---:R-:W-:-:S03]  /*fae0*/  IMAD.WIDE R102, R19, 0x4, R8 ;  /* 0x0000000413667825 */ /* 0x004fc600078e0208 */
[----:B------:R3:W-:Y:S04]  /*faf0*/  LDGSTS.E [R27+0x4600], [R78.64], !P0 ;  /* 0x046000004e1b7fae */ /* 0x0007e8000c121844 */
[----:B------:R2:W-:Y:S01]  /*fb00*/  STL.64 [R1+0x9d0], R228 ;  /* 0x0009d0e401007387 */ /* 0x0005e20000100a00 */
[----:B-1----:R-:W-:-:S03]  /*fb10*/  IMAD.WIDE R84, R19, 0x4, R6 ;  /* 0x0000000413547825 */ /* 0x002fc600078e0206 */
[----:B------:R1:W-:Y:S04]  /*fb20*/  LDGSTS.E [R27+0x4700], [R44.64], !P0 ;  /* 0x047000002c1b7fae */ /* 0x0003e8000c121844 */
[----:B------:R2:W-:Y:S01]  /*fb30*/  STL.64 [R1+0x9c8], R118 ;  /* 0x0009c87601007387 */ /* 0x0005e20000100a00 */
[----:B---3--:R-:W-:-:S03]  /*fb40*/  IMAD.WIDE R78, R19, 0x4, R4 ;  /* 0x00000004134e7825 */ /* 0x008fc600078e0204 */
[----:B------:R3:W-:Y:S01]  /*fb50*/  STL.64 [R1+0x9c0], R116 ;  /* 0x0009c07401007387 */ /* 0x0007e20000100a00 */
[----:B-1----:R-:W-:-:S03]  /*fb60*/  IMAD.WIDE R44, R19, 0x4, R2 ;  /* 0x00000004132c7825 */ /* 0x002fc600078e0202 */
        /* <DEDUP_REMOVED lines=9> */
[----:B------:R-:W-:Y:S02]  /*fc00*/  IMAD R19, R40, 0x14, RZ ;  /* 0x0000001428137824 */ /* 0x000fe400078e02ff */
        /* <DEDUP_REMOVED lines=50> */
[----:B---3--:R-:W-:Y:S01]  /*ff30*/  IMAD.WIDE R116, R21, 0x4, R12 ;  /* 0x0000000415747825 */ /* 0x008fe200078e020c */
[----:B------:R3:W-:Y:S01]  /*ff40*/  STL.64 [R1+0x560], R78 ;  /* 0x0005604e01007387 */ /* 0x0007e20000100a00 */
[----:B------:R-:W-:-:S03]  /*ff50*/  IADD3 R23, R97, -0x21, RZ ;  /* 0xffffffdf61177810 */ /* 0x000fc60007ffe0ff */
        /* <DEDUP_REMOVED lines=12> */
[----:B------:R-:W-:Y:S01]  /*10020*/  ISETP.GE.U32.AND P5, PT, R23, 0x7fffffa0, PT ;  /* 0x7fffffa01700780c */ /* 0x000fe20003fa6070 */
[----:B-1----:R-:W-:Y:S02]  /*10030*/  IMAD.WIDE R44, R21, 0x4, R2 ;  /* 0x00000004152c7825 */ /* 0x002fe400078e0202 */
        /* <DEDUP_REMOVED lines=17> */
[----:B------:R3:W-:Y:S01]  /*10150*/  LDGSTS.E [R27+0xc600], [R78.64], !P6 ;  /* 0x0c6000004e1b7fae */ /* 0x0007e2000f121844 */
[----:B------:R-:W-:-:S03]  /*10160*/  IADD3 R23, R97, -0x25, RZ ;  /* 0xffffffdb61177810 */ /* 0x000fc60007ffe0ff */
        /* <DEDUP_REMOVED lines=11> */
[----:B------:R2:W-:Y:S01]  /*10220*/  STL.64 [R1+0x370], R102 ;  /* 0x0003706601007387 */ /* 0x0005e20000100a00 */
[----:B------:R-:W-:-:S03]  /*10230*/  ISETP.GE.U32.AND P0, PT, R23, 0x7fffff9c, PT ;  /* 0x7fffff9c1700780c */ /* 0x000fc60003f06070 */
        /* <DEDUP_REMOVED lines=29> */
[----:B---3--:R-:W-:-:S03]  /*10410*/  IMAD.WIDE R116, R19, 0x4, R12 ;  /* 0x0000000413747825 */ /* 0x008fc600078e020c */
[----:B------:R3:W-:Y:S04]  /*10420*/  STL.64 [R1+0x260], R78 ;  /* 0x0002604e01007387 */ /* 0x0007e80000100a00 */
[----:B------:R2:W-:Y:S01]  /*10430*/  LDGSTS.E [R27+0x10400], [R102.64], !P5 ;  /* 0x10400000661b7fae */ /* 0x0005e2000e921844 */
[----:B-1----:R-:W-:-:S03]  /*10440*/  IMAD.WIDE R104, R19, 0x4, R10 ;  /* 0x0000000413687825 */ /* 0x002fc600078e020a */
[----:B------:R1:W-:Y:S04]  /*10450*/  STL.64 [R1+0x258], R44 ;  /* 0x0002582c01007387 */ /* 0x0003e80000100a00 */
[----:B------:R1:W-:Y:S01]  /*10460*/  LDGSTS.E [R27+0x10500], [R84.64], !P5 ;  /* 0x10500000541b7fae */ /* 0x0003e2000e921844 */
[----:B--2---:R-:W-:-:S03]  /*10470*/  IMAD.WIDE R102, R19, 0x4, R8 ;  /* 0x0000000413667825 */ /* 0x004fc600078e0208 */
[----:B------:R3:W-:Y:S04]  /*10480*/  LDGSTS.E [R27+0x10600], [R78.64], !P5 ;  /* 0x106000004e1b7fae */ /* 0x0007e8000e921844 */
[----:B------:R-:W-:Y:S01]  /*10490*/  STL.64 [R1+0x190], R228 ;  /* 0x000190e401007387 */ /* 0x000fe20000100a00 */
[----:B-1----:R-:W-:-:S03]  /*104a0*/  IMAD.WIDE R84, R19, 0x4, R6 ;  /* 0x0000000413547825 */ /* 0x002fc600078e0206 */
[----:B------:R1:W-:Y:S04]  /*104b0*/  LDGSTS.E [R27+0x10700], [R44.64], !P5 ;  /* 0x107000002c1b7fae */ /* 0x0003e8000e921844 */
[----:B------:R-:W-:Y:S01]  /*104c0*/  STL.64 [R1+0x188], R118 ;  /* 0x0001887601007387 */ /* 0x000fe20000100a00 */
[----:B---3--:R-:W-:-:S03]  /*104d0*/  IMAD.WIDE R78, R19, 0x4, R4 ;  /* 0x00000004134e7825 */ /* 0x008fc600078e0204 */
[----:B------:R-:W-:Y:S01]  /*104e0*/  STL.64 [R1+0x180], R116 ;  /* 0x0001807401007387 */ /* 0x000fe20000100a00 */
[----:B-1----:R-:W-:-:S03]  /*104f0*/  IMAD.WIDE R44, R19, 0x4, R2 ;  /* 0x00000004132c7825 */ /* 0x002fc600078e0202 */
[----:B------:R-:W-:Y:S04]  /*10500*/  STL.64 [R1+0x178], R104 ;  /* 0x0001786801007387 */ /* 0x000fe80000100a00 */
[----:B------:R1:W-:Y:S04]  /*10510*/  STL.64 [R1+0x170], R102 ;  /* 0x0001706601007387 */ /* 0x0003e80000100a00 */
[----:B------:R3:W-:Y:S04]  /*10520*/  LDGSTS.E [R27+0x12000], [R228.64], !P0 ;  /* 0x12000000e41b7fae */ /* 0x0007e8000c121844 */
[----:B------:R3:W-:Y:S04]  /*10530*/  STL.64 [R1+0x168], R84 ;  /* 0x0001685401007387 */ /* 0x0007e80000100a00 */
[----:B------:R1:W-:Y:S04]  /*10540*/  LDGSTS.E [R27+0x12100], [R118.64], !P0 ;  /* 0x12100000761b7fae */ /* 0x0003e8000c121844 */
[----:B------:R1:W-:Y:S04]  /*10550*/  STL.64 [R1+0x160], R78 ;  /* 0x0001604e01007387 */ /* 0x0003e80000100a00 */
[----:B------:R1:W-:Y:S04]  /*10560*/  LDGSTS.E [R27+0x12200], [R116.64], !P0 ;  /* 0x12200000741b7fae */ /* 0x0003e8000c121844 */
[----:B------:R1:W-:Y:S04]  /*10570*/  STL.64 [R1+0x158], R44 ;  /* 0x0001582c01007387 */ /* 0x0003e80000100a00 */
[----:B------:R1:W-:Y:S04]  /*10580*/  LDGSTS.E [R27+0x12300], [R104.64], !P0 ;  /* 0x12300000681b7fae */ /* 0x0003e8000c121844 */
[----:B------:R1:W-:Y:S04]  /*10590*/  LDGSTS.E [R27+0x12400], [R102.64], !P0 ;  /* 0x12400000661b7fae */ /* 0x0003e8000c121844 */
[----:B------:R-:W2:Y:S01]  /*105a0*/  LDL.LU R114, [R1+0x88] ;  /* 0x0000880001727983 */ /* 0x000ea20000300800 */
[C---:B------:R-:W-:Y:S01]  /*105b0*/  IADD3 R23, R97.reuse, -0x29, RZ ;  /* 0xffffffd761177810 */ /* 0x040fe20007ffe0ff */
[----:B------:R-:W-:Y:S01]  /*105c0*/  IMAD R21, R40, 0x28, RZ ;  /* 0x0000002828157824 */ /* 0x000fe200078e02ff */
[----:B------:R-:W-:Y:S01]  /*105d0*/  IADD3 R19, R97, -0x6, RZ ;  /* 0xfffffffa61137810 */ /* 0x000fe20007ffe0ff */
[----:B------:R3:W-:Y:S04]  /*105e0*/  LDGSTS.E [R27+0x12500], [R84.64], !P0 ;  /* 0x12500000541b7fae */ /* 0x0007e8000c121844 */
[----:B-1----:R-:W2:Y:S04]  /*105f0*/  LDL.LU R102, [R1+0x84] ;  /* 0x0000840001667983 */ /* 0x002ea80000300800 */
[----:B------:R-:W2:Y:S04]  /*10600*/  LDL.LU R105, [R1+0x80] ;  /* 0x0000800001697983 */ /* 0x000ea80000300800 */
[----:B------:R-:W2:Y:S04]  /*10610*/  LDL.LU R103, [R1+0x7c] ;  /* 0x00007c0001677983 */ /* 0x000ea80000300800 */
[----:B------:R-:W2:Y:S01]  /*10620*/  LDL.LU R112, [R1+0x78] ;  /* 0x0000780001707983 */ /* 0x000ea20000300800 */
[----:B------:R-:W-:-:S02]  /*10630*/  ISETP.GE.U32.AND P2, PT, R23, 0x7fffff98, PT ;  /* 0x7fffff981700780c */ /* 0x000fc40003f46070 */
[----:B------:R-:W-:Y:S01]  /*10640*/  IADD3 R23, R97, -0x2d, RZ ;  /* 0xffffffd361177810 */ /* 0x000fe20007ffe0ff */
[----:B------:R-:W-:Y:S01]  /*10650*/  IMAD.WIDE R118, R21, 0x4, R16 ;  /* 0x0000000415767825 */ /* 0x000fe200078e0210 */
[----:B------:R-:W2:Y:S02]  /*10660*/  LDL.LU R104, [R1+0x74] ;  /* 0x0000740001687983 */ /* 0x000ea40000300800 */
[----:B------:R-:W-:Y:S02]  /*10670*/  ISETP.GE.U32.AND P3, PT, R23, 0x7fffff94, PT ;  /* 0x7fffff941700780c */ /* 0x000fe40003f66070 */
[----:B------:R-:W-:Y:S01]  /*10680*/  IADD3 R23, R97, -0x31, RZ ;  /* 0xffffffcf61177810 */ /* 0x000fe20007ffe0ff */
[----:B------:R-:W-:Y:S01]  /*10690*/  IMAD.WIDE R116, R21, 0x4, R14 ;  /* 0x0000000415747825 */ /* 0x000fe200078e020e */
[----:B------:R1:W-:Y:S02]  /*106a0*/  LDGSTS.E [R27+0x12600], [R78.64], !P0 ;  /* 0x126000004e1b7fae */ /* 0x0003e4000c121844 */
[----:B------:R-:W-:-:S02]  /*106b0*/  ISETP.GE.U32.AND P4, PT, R23, 0x7fffff90, PT ;  /* 0x7fffff901700780c */ /* 0x000fc40003f86070 */
[----:B------:R-:W-:Y:S01]  /*106c0*/  IADD3 R23, R97, -0x35, RZ ;  /* 0xffffffcb61177810 */ /* 0x000fe20007ffe0ff */
[----:B---3--:R-:W-:Y:S01]  /*106d0*/  IMAD.WIDE R84, R21, 0x4, R12 ;  /* 0x0000000415547825 */ /* 0x008fe200078e020c */
[----:B------:R3:W-:Y:S02]  /*106e0*/  STL.64 [R1+0xd0], R118 ;  /* 0x0000d07601007387 */ /* 0x0007e40000100a00 */
[----:B------:R-:W-:Y:S02]  /*106f0*/  ISETP.GE.U32.AND P6, PT, R23, 0x7fffff8c, PT ;  /* 0x7fffff8c1700780c */ /* 0x000fe40003fc6070 */
[----:B------:R-:W-:Y:S01]  /*10700*/  IADD3 R23, R97, -0x39, RZ ;  /* 0xffffffc761177810 */ /* 0x000fe20007ffe0ff */
[----:B----4-:R-:W-:Y:S01]  /*10710*/  IMAD.WIDE R250, R21, 0x4, R8 ;  /* 0x0000000415fa7825 */ /* 0x010fe200078e0208 */
[----:B------:R4:W-:Y:S02]  /*10720*/  LDGSTS.E [R27+0x12700], [R44.64], !P0 ;  /* 0x127000002c1b7fae */ /* 0x0009e4000c121844 */
[----:B------:R-:W-:-:S02]  /*10730*/  ISETP.GE.U32.AND P1, PT, R23, 0x7fffff88, PT ;  /* 0x7fffff881700780c */ /* 0x000fc40003f26070 */
[----:B------:R-:W-:Y:S01]  /*10740*/  IADD3 R23, R97, -0x3d, RZ ;  /* 0xffffffc361177810 */ /* 0x000fe20007ffe0ff */
[----:B------:R1:W-:Y:S03]  /*10750*/  STL.64 [R1+0xc8], R116 ;  /* 0x0000c87401007387 */ /* 0x0003e60000100a00 */
[----:B------:R-:W-:Y:S01]  /*10760*/  ISETP.GE.U32.AND P5, PT, R23, 0x7fffff84, PT ;  /* 0x7fffff841700780c */ /* 0x000fe20003fa6070 */
[----:B------:R-:W-:Y:S01]  /*10770*/  IMAD.WIDE R228, R21, 0x4, R6 ;  /* 0x0000000415e47825 */ /* 0x000fe200078e0206 */
[----:B------:R-:W-:Y:S01]  /*10780*/  IADD3 R23, R97, -0x2, RZ ;  /* 0xfffffffe61177810 */ /* 0x000fe20007ffe0ff */
[----:B------:R3:W-:Y:S02]  /*10790*/  LDGSTS.E [R27+0x14000], [R118.64], !P2 ;  /* 0x14000000761b7fae */ /* 0x0007e4000d121844 */
[C---:B------:R-:W-:Y:S02]  /*107a0*/  IMAD.WIDE R96, R21.reuse, 0x4, R10 ;  /* 0x0000000415607825 */ /* 0x040fe400078e020a */
[----:B------:R3:W-:Y:S02]  /*107b0*/  STL.64 [R1+0xc0], R84 ;  /* 0x0000c05401007387 */ /* 0x0007e40000100a00 */
[----:B-1----:R-:W-:-:S02]  /*107c0*/  IMAD.WIDE R78, R21, 0x4, R4 ;  /* 0x00000004154e7825 */ /* 0x002fc400078e0204 */
[----:B------:R1:W-:Y:S02]  /*107d0*/  STL.64 [R1+0xb8], R96 ;  /* 0x0000b86001007387 */ /* 0x0003e40000100a00 */
[----:B----4-:R-:W-:Y:S02]  /*107e0*/  IMAD.WIDE R44, R21, 0x4, R2 ;  /* 0x00000004152c7825 */ /* 0x010fe400078e0202 */
[----:B------:R-:W-:Y:S04]  /*107f0*/  STL.64 [R1+0xb0], R250 ;  /* 0x0000b0fa01007387 */ /* 0x000fe80000100a00 */
[----:B---3--:R-:W3:Y:S04]  /*10800*/  LDL.LU R119, [R1+0x5154] ;  /* 0x0051540001777983 */ /* 0x008ee80000300800 */
[----:B------:R4:W-:Y:S04]  /*10810*/  STL.64 [R1+0xa8], R228 ;  /* 0x0000a8e401007387 */ /* 0x0009e80000100a00 */
[----:B------:R1:W-:Y:S04]  /*10820*/  LDGSTS.E [R27+0x14100], [R116.64], !P2 ;  /* 0x14100000741b7fae */ /* 0x0003e8000d121844 */
[----:B------:R4:W-:Y:S04]  /*10830*/  LDGSTS.E [R27+0x14200], [R84.64], !P2 ;  /* 0x14200000541b7fae */ /* 0x0009e8000d121844 */
[----:B------:R4:W-:Y:S04]  /*10840*/  LDGSTS.E [R27+0x14300], [R96.64], !P2 ;  /* 0x14300000601b7fae */ /* 0x0009e8000d121844 */
[----:B-1----:R-:W3:Y:S04]  /*10850*/  LDL.LU R117, [R1+0x5150] ;  /* 0x0051500001757983 */ /* 0x002ee80000300800 */
[----:B------:R1:W-:Y:S04]  /*10860*/  STL.64 [R1+0xa0], R78 ;  /* 0x0000a04e01007387 */ /* 0x0003e80000100a00 */
[----:B----4-:R-:W4:Y:S04]  /*10870*/  LDL.LU.64 R84, [R1+0x5148] ;  /* 0x0051480001547983 */ /* 0x010f280000300a00 */
[----:B------:R1:W-:Y:S01]  /*10880*/  STL.64 [R1+0x98], R44 ;  /* 0x0000982c01007387 */ /* 0x0003e20000100a00 */
[----:B------:R-:W-:-:S03]  /*10890*/  IMAD.MOV.U32 R224, RZ, RZ, R106 ;  /* 0x000000ffffe07224 */ /* 0x000fc600078e006a */
[----:B------:R-:W3:Y:S04]  /*108a0*/  LDL.LU.64 R96, [R1+0x5140] ;  /* 0x0051400001607983 */ /* 0x000ee80000300a00 */
[----:B------:R-:W3:Y:S01]  /*108b0*/  LDL.LU R124, [R1+0x70] ;  /* 0x00007000017c7983 */ /* 0x000ee20000300800 */
[----:B------:R-:W-:-:S03]  /*108c0*/  IMAD.MOV.U32 R54, RZ, RZ, R108 ;  /* 0x000000ffff367224 */ /* 0x000fc600078e006c */
[----:B------:R1:W-:Y:S01]  /*108d0*/  LDGSTS.E [R27+0x14400], [R250.64], !P2 ;  /* 0x14400000fa1b7fae */ /* 0x0003e2000d121844 */
[----:B------:R-:W-:-:S03]  /*108e0*/  IMAD R42, R40, 0x30, RZ ;  /* 0x00000030282a7824 */ /* 0x000fc600078e02ff */
[----:B------:R1:W-:Y:S04]  /*108f0*/  LDGSTS.E [R27+0x14500], [R228.64], !P2 ;  /* 0x14500000e41b7fae */ /* 0x0003e8000d121844 */
[----:B------:R1:W-:Y:S04]  /*10900*/  LDGSTS.E [R27+0x14600], [R78.64], !P2 ;  /* 0x146000004e1b7fae */ /* 0x0003e8000d121844 */
[----:B------:R1:W-:Y:S02]  /*10910*/  LDGSTS.E [R27+0x14700], [R44.64], !P2 ;  /* 0x147000002c1b7fae */ /* 0x0003e4000d121844 */
[----:B-1----:R-:W-:Y:S01]  /*10920*/  IMAD R27, R40, 0x2c, RZ ;  /* 0x0000002c281b7824 */ /* 0x002fe200078e02ff */
[----:B------:R-:W-:Y:S01]  /*10930*/  MOV R40, R110 ;  /* 0x0000006e00287202 */ /* 0x000fe20000000f00 */
[----:B--2---:R-:W-:-:S02]  /*10940*/  IMAD R130, R114, c[0x0][0x190], RZ ;  /* 0x0000640072827a24 */ /* 0x004fc400078e02ff */
[----:B------:R-:W-:Y:S02]  /*10950*/  IMAD R128, R105, c[0x0][0x190], RZ ;  /* 0x0000640069807a24 */ /* 0x000fe400078e02ff */
[----:B------:R-:W2:Y:S04]  /*10960*/  LDL.LU R105, [R1+0x6c] ;  /* 0x00006c0001697983 */ /* 0x000ea80000300800 */
[----:B------:R-:W2:Y:S04]  /*10970*/  LDL.LU R122, [R1+0x68] ;  /* 0x00006800017a7983 */ /* 0x000ea80000300800 */
[----:B------:R-:W2:Y:S04]  /*10980*/  LDL.LU R106, [R1+0x64] ;  /* 0x00006400016a7983 */ /* 0x000ea80000300800 */
[----:B------:R-:W2:Y:S01]  /*10990*/  LDL.LU R120, [R1+0x60] ;  /* 0x0000600001787983 */ /* 0x000ea20000300800 */
[----:B------:R-:W-:-:S03]  /*109a0*/  IMAD R126, R112, c[0x0][0x190], RZ ;  /* 0x00006400707e7a24 */ /* 0x000fc600078e02ff */
[----:B------:R-:W2:Y:S04]  /*109b0*/  LDL.LU R108, [R1+0x5c] ;  /* 0x00005c00016c7983 */ /* 0x000ea80000300800 */
[----:B------:R-:W2:Y:S04]  /*109c0*/  LDL.LU R118, [R1+0x58] ;  /* 0x0000580001767983 */ /* 0x000ea80000300800 */
[----:B------:R-:W2:Y:S04]  /*109d0*/  LDL.LU R110, [R1+0x54] ;  /* 0x00005400016e7983 */ /* 0x000ea80000300800 */
[----:B------:R-:W2:Y:S04]  /*109e0*/  LDL.LU R116, [R1+0x50] ;  /* 0x0000500001747983 */ /* 0x000ea80000300800 */
[----:B------:R-:W2:Y:S04]  /*109f0*/  LDL.LU R112, [R1+0x4c] ;  /* 0x00004c0001707983 */ /* 0x000ea80000300800 */
[----:B------:R-:W2:Y:S04]  /*10a00*/  LDL.LU R114, [R1+0x48] ;  /* 0x0000480001727983 */ /* 0x000ea80000300800 */
[----:B------:R-:W2:Y:S04]  /*10a10*/  LDL.LU R229, [R1+0x44] ;  /* 0x0000440001e57983 */ /* 0x000ea80000300800 */
[----:B------:R-:W3:Y:S04]  /*10a20*/  LDL.LU R83, [R1+0x40] ;  /* 0x0000400001537983 */ /* 0x000ee80000300800 */
[----:B------:R-:W3:Y:S04]  /*10a30*/  LDL.LU R81, [R1+0x3c] ;  /* 0x00003c0001517983 */ /* 0x000ee80000300800 */
[----:B------:R-:W3:Y:S04]  /*10a40*/  LDL.LU R79, [R1+0x38] ;  /* 0x00003800014f7983 */ /* 0x000ee80000300800 */
[----:B------:R-:W4:Y:S04]  /*10a50*/  LDL.LU R76, [R1+0x34] ;  /* 0x00003400014c7983 */ /* 0x000f280000300800 */
        /* <DEDUP_REMOVED lines=9> */
[----:B------:R-:W4:Y:S01]  /*10af0*/  LDL.LU R56, [R1+0xc] ;  /* 0x00000c0001387983 */ /* 0x000f220000300800 */
[----:B------:R-:W-:-:S03]  /*10b00*/  IMAD R173, R173, c[0x0][0x190], RZ ;  /* 0x00006400adad7a24 */ /* 0x000fc600078e02ff */
[----:B------:R-:W4:Y:S01]  /*10b10*/  LDL.LU R62, [R1+0x8] ;  /* 0x00000800013e7983 */ /* 0x000f220000300800 */
[----:B------:R-:W-:-:S03]  /*10b20*/  IMAD.WIDE R44, R27, 0x4, R16 ;  /* 0x000000041b2c7825 */ /* 0x000fc600078e0210 */
[----:B------:R-:W4:Y:S01]  /*10b30*/  LDL.LU R50, [R1+0x4] ;  /* 0x0000040001327983 */ /* 0x000f220000300800 */
[----:B--2---:R-:W-:Y:S02]  /*10b40*/  IMAD R252, R229, c[0x0][0x190], RZ ;  /* 0x00006400e5fc7a24 */ /* 0x004fe400078e02ff */
[----:B------:R-:W-:-:S04]  /*10b50*/  IMAD.WIDE R228, R27, 0x4, R14 ;  /* 0x000000041be47825 */ /* 0x000fc800078e020e */
[----:B---3--:R-:W-:-:S05]  /*10b60*/  IMAD R100, R79, c[0x0][0x190], RZ ;  /* 0x000064004f647a24 */ /* 0x008fca00078e02ff */
[----:B------:R1:W-:Y:S01]  /*10b70*/  STL.64 [R1+0x50b0], R100 ;  /* 0x0050b06401007387 */ /* 0x0003e20000100a00 */
[----:B----4-:R-:W-:Y:S02]  /*10b80*/  IMAD R91, R78, c[0x0][0x190], RZ ;  /* 0x000064004e5b7a24 */ /* 0x010fe400078e02ff */
[----:B-1----:R-:W-:Y:S02]  /*10b90*/  IMAD.MOV.U32 R100, RZ, RZ, R224 ;  /* 0x000000ffff647224 */ /* 0x002fe400078e00e0 */
[----:B------:R-:W-:Y:S02]  /*10ba0*/  IMAD R89, R68, c[0x0][0x190], RZ ;  /* 0x0000640044597a24 */ /* 0x000fe400078e02ff */
[----:B------:R-:W-:Y:S02]  /*10bb0*/  IMAD R68, R41, c[0x0][0x190], RZ ;  /* 0x0000640029447a24 */ /* 0x000fe400078e02ff */
[----:B------:R-:W-:-:S05]  /*10bc0*/  IMAD.SHL.U32 R41, R25, 0x4, RZ ;  /* 0x0000000419297824 */ /* 0x000fca00078e00ff */
[----:B------:R1:W-:Y:S04]  /*10bd0*/  LDGSTS.E [R41+0x16000], [R44.64], !P3 ;  /* 0x160000002c297fae */ /* 0x0003e8000d921844 */
[----:B------:R2:W-:Y:S01]  /*10be0*/  LDGSTS.E [R41+0x16100], [R228.64], !P3 ;  /* 0x16100000e4297fae */ /* 0x0005e2000d921844 */
[----:B------:R-:W-:Y:S02]  /*10bf0*/  IMAD R79, R70, c[0x0][0x190], RZ ;  /* 0x00006400464f7a24 */ /* 0x000fe400078e02ff */
[----:B------:R-:W-:-:S05]  /*10c00*/  IMAD R78, R60, c[0x0][0x190], RZ ;  /* 0x000064003c4e7a24 */ /* 0x000fca00078e02ff */
[----:B------:R-:W-:Y:S04]  /*10c10*/  STL.64 [R1+0x50a8], R78 ;  /* 0x0050a84e01007387 */ /* 0x000fe80000100a00 */
[----:B------:R3:W-:Y:S04]  /*10c20*/  STL.64 [R1+0x50a0], R172 ;  /* 0x0050a0ac01007387 */ /* 0x0007e80000100a00 */
[----:B------:R1:W-:Y:S01]  /*10c30*/  STL.64 [R1+0x10], R44 ;  /* 0x0000102c01007387 */ /* 0x0003e20000100a00 */
[----:B---3--:R-:W-:Y:S02]  /*10c40*/  IMAD.MOV.U32 R173, RZ, RZ, R225 ;  /* 0x000000ffffad7224 */ /* 0x008fe400078e00e1 */
[----:B------:R-:W-:Y:S01]  /*10c50*/  IMAD.WIDE R224, R27, 0x4, R12 ;  /* 0x000000041be07825 */ /* 0x000fe200078e020c */
[----:B------:R2:W-:Y:S04]  /*10c60*/  STL.64 [R1+0x8], R228 ;  /* 0x000008e401007387 */ /* 0x0005e80000100a00 */
[----:B------:R3:W-:Y:S04]  /*10c70*/  STL.64 [R1], R224 ;  /* 0x000000e001007387 */ /* 0x0007e80000100a00 */
[----:B-1----:R-:W3:Y:S04]  /*10c80*/  LDL.LU.64 R44, [R1+0x5138] ;  /* 0x00513800012c7983 */ /* 0x002ee80000300a00 */
[----:B--2---:R-:W2:Y:S04]  /*10c90*/  LDL.LU.64 R228, [R1+0x5130] ;  /* 0x0051300001e47983 */ /* 0x004ea80000300a00 */
[----:B------:R3:W-:Y:S04]  /*10ca0*/  LDGSTS.E [R41+0x16200], [R224.64], !P3 ;  /* 0x16200000e0297fae */ /* 0x0007e8000d921844 */
[----:B---3--:R-:W3:Y:S01]  /*10cb0*/  LDL.LU.64 R224, [R1+0x5128] ;  /* 0x0051280001e07983 */ /* 0x008ee20000300a00 */
[----:B------:R-:W-:-:S03]  /*10cc0*/  IMAD R70, R43, c[0x0][0x190], RZ ;  /* 0x000064002b467a24 */ /* 0x000fc600078e02ff */
[----:B------:R-:W1:Y:S01]  /*10cd0*/  S2R R43, SR_TID.X ;  /* 0x00000000002b7919 */ /* 0x000e620000002100 */
[----:B------:R-:W-:Y:S01]  /*10ce0*/  MOV R79, R48 ;  /* 0x00000030004f7202 */ /* 0x000fe20000000f00 */
[----:B------:R-:W-:Y:S01]  /*10cf0*/  IMAD R98, R76, c[0x0][0x190], RZ ;  /* 0x000064004c627a24 */ /* 0x000fe200078e02ff */
[----:B------:R-:W-:Y:S01]  /*10d00*/  ISETP.GE.U32.AND P2, PT, R19, 0x7fffffbb, PT ;  /* 0x7fffffbb1300780c */ /* 0x000fe20003f46070 */
[----:B------:R-:W-:Y:S02]  /*10d10*/  IMAD.MOV.U32 R101, RZ, RZ, R52 ;  /* 0x000000ffff657224 */ /* 0x000fe400078e0034 */
[----:B------:R-:W-:Y:S01]  /*10d20*/  IMAD R48, R18, c[0x0][0x190], RZ ;  /* 0x0000640012307a24 */ /* 0x000fe200078e02ff */
[----:B------:R-:W-:Y:S01]  /*10d30*/  ISETP.GE.U32.AND P0, PT, R23, 0x7fffffbf, PT ;  /* 0x7fffffbf1700780c */ /* 0x000fe20003f06070 */
[----:B------:R-:W-:Y:S02]  /*10d40*/  IMAD R76, R56, c[0x0][0x190], RZ ;  /* 0x00006400384c7a24 */ /* 0x000fe400078e02ff */
[----:B------:R-:W-:-:S02]  /*10d50*/  IMAD R52, R20, c[0x0][0x190], RZ ;  /* 0x0000640014347a24 */ /* 0x000fc400078e02ff */
[----:B------:R-:W-:-:S04]  /*10d60*/  IMAD.WIDE R18, R27, 0x4, R10 ;  /* 0x000000041b127825 */ /* 0x000fc800078e020a */
[----:B------:R-:W-:Y:S01]  /*10d70*/  IMAD R56, R22, c[0x0][0x190], RZ ;  /* 0x0000640016387a24 */ /* 0x000fe200078e02ff */
[----:B------:R1:W-:Y:S01]  /*10d80*/  LDGSTS.E [R41+0x16300], [R18.64], !P3 ;  /* 0x1630000012297fae */ /* 0x0003e2000d921844 */
[----:B------:R-:W-:-:S04]  /*10d90*/  IMAD.WIDE R20, R27, 0x4, R8 ;  /* 0x000000041b147825 */ /* 0x000fc800078e0208 */
[----:B------:R-:W-:Y:S01]  /*10da0*/  IMAD.WIDE R22, R27, 0x4, R6 ;  /* 0x000000041b167825 */ /* 0x000fe200078e0206 */
[----:B-1----:R-:W-:Y:S01]  /*10db0*/  LOP3.LUT R43, R43, 0x3f, RZ, 0xc0, !PT ;  /* 0x0000003f2b2b7812 */ /* 0x002fe200078ec0ff */
[----:B------:R-:W-:Y:S02]  /*10dc0*/  STL [R1+0x5024], R19 ;  /* 0x0050241301007387 */ /* 0x000fe40000100800 */
[----:B------:R-:W-:Y:S02]  /*10dd0*/  IMAD R87, R227, c[0x0][0x190], RZ ;  /* 0x00006400e3577a24 */ /* 0x000fe400078e02ff */
[----:B------:R-:W-:Y:S01]  /*10de0*/  IMAD R95, R74, c[0x0][0x190], RZ ;  /* 0x000064004a5f7a24 */ /* 0x000fe200078e02ff */
[----:B------:R1:W-:Y:S01]  /*10df0*/  LDGSTS.E [R41+0x16400], [R20.64], !P3 ;  /* 0x1640000014297fae */ /* 0x0003e2000d921844 */
[----:B------:R-:W-:Y:S02]  /*10e00*/  IMAD.MOV.U32 R227, RZ, RZ, R58 ;  /* 0x000000ffffe37224 */ /* 0x000fe400078e003a */
[----:B------:R-:W-:Y:S01]  /*10e10*/  IMAD R74, R62, c[0x0][0x190], RZ ;  /* 0x000064003e4a7a24 */ /* 0x000fe200078e02ff */
[----:B------:R-:W-:Y:S01]  /*10e20*/  STL.64 [R1+0x5028], R20 ;  /* 0x0050281401007387 */ /* 0x000fe20000100a00 */
[----:B------:R-:W-:-:S02]  /*10e30*/  IMAD R58, R24, c[0x0][0x190], RZ ;  /* 0x00006400183a7a24 */ /* 0x000fc400078e02ff */
[----:B------:R-:W-:Y:S01]  /*10e40*/  IMAD R62, R26, c[0x0][0x190], RZ ;  /* 0x000064001a3e7a24 */ /* 0x000fe200078e02ff */
[----:B------:R1:W-:Y:S01]  /*10e50*/  LDGSTS.E [R41+0x16500], [R22.64], !P3 ;  /* 0x1650000016297fae */ /* 0x0003e2000d921844 */
[----:B------:R-:W-:-:S03]  /*10e60*/  IMAD.WIDE R24, R27, 0x4, R4 ;  /* 0x000000041b187825 */ /* 0x000fc600078e0204 */
[----:B------:R1:W-:Y:S01]  /*10e70*/  STL.64 [R1+0x5030], R22 ;  /* 0x0050301601007387 */ /* 0x0003e20000100a00 */
[----:B------:R-:W-:-:S03]  /*10e80*/  IMAD.WIDE R26, R27, 0x4, R2 ;  /* 0x000000041b1a7825 */ /* 0x000fc600078e0202 */
[----:B------:R-:W-:Y:S01]  /*10e90*/  STL.64 [R1+0x5038], R24 ;  /* 0x0050381801007387 */ /* 0x000fe20000100a00 */
[----:B------:R-:W-:Y:S02]  /*10ea0*/  IMAD R60, R28, c[0x0][0x190], RZ ;  /* 0x000064001c3c7a24 */ /* 0x000fe400078e02ff */
[----:B-1----:R-:W-:Y:S01]  /*10eb0*/  IMAD.SHL.U32 R23, R43, 0x4, RZ ;  /* 0x000000042b177824 */ /* 0x002fe200078e00ff */
[----:B------:R1:W-:Y:S04]  /*10ec0*/  STL.64 [R1+0x5040], R26 ;  /* 0x0050401a01007387 */ /* 0x0003e80000100a00 */
[----:B------:R1:W-:Y:S01]  /*10ed0*/  LDGSTS.E [R23+0x16600], [R24.64], !P3 ;  /* 0x1660000018177fae */ /* 0x0003e2000d921844 */
[----:B------:R-:W-:-:S03]  /*10ee0*/  IMAD R250, R81, c[0x0][0x190], RZ ;  /* 0x0000640051fa7a24 */ /* 0x000fc600078e02ff */
[----:B------:R1:W-:Y:S01]  /*10ef0*/  LDGSTS.E [R23+0x16700], [R26.64], !P3 ;  /* 0x167000001a177fae */ /* 0x0003e2000d921844 */
[----:B------:R-:W-:Y:S02]  /*10f00*/  IMAD R81, R64, c[0x0][0x190], RZ ;  /* 0x0000640040517a24 */ /* 0x000fe400078e02ff */
[----:B------:R-:W-:Y:S02]  /*10f10*/  IMAD R64, R30, c[0x0][0x190], RZ ;  /* 0x000064001e407a24 */ /* 0x000fe400078e02ff */
[----:B------:R-:W-:Y:S02]  /*10f20*/  IMAD.MOV.U32 R78, RZ, RZ, R54 ;  /* 0x000000ffff4e7224 */ /* 0x000fe400078e0036 */
[----:B-1----:R-:W-:Y:S02]  /*10f30*/  IMAD.MOV.U32 R26, RZ, RZ, R29 ;  /* 0x000000ffff1a7224 */ /* 0x002fe400078e001d */
[----:B------:R-:W-:-:S05]  /*10f40*/  IMAD.WIDE R28, R42, 0x4, R16 ;  /* 0x000000042a1c7825 */ /* 0x000fca00078e0210 */
[----:B------:R1:W-:Y:S01]  /*10f50*/  LDGSTS.E [R23+0x18000], [R28.64], !P4 ;  /* 0x180000001c177fae */ /* 0x0003e2000e121844 */
[----:B------:R-:W-:-:S03]  /*10f60*/  IMAD R54, R32, c[0x0][0x190], RZ ;  /* 0x0000640020367a24 */ /* 0x000fc600078e02ff */
[----:B------:R1:W-:Y:S01]  /*10f70*/  STL.64 [R1+0x5048], R28 ;  /* 0x0050481c01007387 */ /* 0x0003e20000100a00 */
[----:B------:R-:W-:Y:S02]  /*10f80*/  IMAD.MOV.U32 R25, RZ, RZ, R33 ;  /* 0x000000ffff197224 */ /* 0x000fe400078e0021 */
[----:B------:R-:W-:Y:S01]  /*10f90*/  IMAD.WIDE R32, R42, 0x4, R12 ;  /* 0x000000042a207825 */ /* 0x000fe200078e020c */
[----:B------:R-:W-:-:S03]  /*10fa0*/  MOV R172, R46 ;  /* 0x0000002e00ac7202 */ /* 0x000fc60000000f00 */
[----:B------:R-:W-:Y:S02]  /*10fb0*/  IMAD R93, R72, c[0x0][0x190], RZ ;  /* 0x00006400485d7a24 */ /* 0x000fe400078e02ff */
[----:B-1----:R-:W-:Y:S01]  /*10fc0*/  IMAD.MOV.U32 R29, RZ, RZ, R148 ;  /* 0x000000ffff1d7224 */ /* 0x002fe200078e0094 */
[----:B------:R-:W-:Y:S01]  /*10fd0*/  MOV R28, R146 ;  /* 0x00000092001c7202 */ /* 0x000fe20000000f00 */
[----:B------:R-:W3:Y:S01]  /*10fe0*/  LDL.LU R148, [R1+0x5120] ;  /* 0x0051200001947983 */ /* 0x000ee20000300800 */
[----:B------:R-:W-:-:S03]  /*10ff0*/  IMAD R72, R50, c[0x0][0x190], RZ ;  /* 0x0000640032487a24 */ /* 0x000fc600078e02ff */
[----:B------:R-:W3:Y:S01]  /*11000*/  LDL.LU R146, [R1+0x511c] ;  /* 0x00511c0001927983 */ /* 0x000ee20000300800 */
[----:B------:R-:W-:Y:S01]  /*11010*/  IMAD R50, R34, c[0x0][0x190], RZ ;  /* 0x0000640022327a24 */ /* 0x000fe200078e02ff */
[----:B------:R-:W-:Y:S01]  /*11020*/  MOV R22, R35 ;  /* 0x0000002300167202 */ /* 0x000fe20000000f00 */
[----:B------:R-:W-:Y:S01]  /*11030*/  IMAD.WIDE R34, R42, 0x4, R10 ;  /* 0x000000042a227825 */ /* 0x000fe200078e020a */
[----:B------:R-:W-:-:S03]  /*11040*/  MOV R19, R172 ;  /* 0x000000ac00137202 */ /* 0x000fc60000000f00 */
[----:B------:R-:W-:Y:S02]  /*11050*/  IMAD R46, R36, c[0x0][0x190], RZ ;  /* 0x00006400242e7a24 */ /* 0x000fe400078e02ff */
[----:B------:R-:W-:Y:S02]  /*11060*/  IMAD.MOV.U32 R172, RZ, RZ, R37 ;  /* 0x000000ffffac7224 */ /* 0x000fe400078e0025 */
[----:B------:R-:W-:Y:S02]  /*11070*/  IMAD R251, R83, c[0x0][0x190], RZ ;  /* 0x0000640053fb7a24 */ /* 0x000fe400078e02ff */
[----:B------:R-:W-:-:S04]  /*11080*/  IMAD.WIDE R36, R42, 0x4, R8 ;  /* 0x000000042a247825 */ /* 0x000fc800078e0208 */
[----:B------:R-:W-:Y:S02]  /*11090*/  IMAD R83, R66, c[0x0][0x190], RZ ;  /* 0x0000640042537a24 */ /* 0x000fe400078e02ff */
[----:B------:R-:W-:Y:S02]  /*110a0*/  IMAD R66, R38, c[0x0][0x190], RZ ;  /* 0x0000640026427a24 */ /* 0x000fe400078e02ff */
[----:B------:R-:W-:Y:S02]  /*110b0*/  IMAD.MOV.U32 R20, RZ, RZ, R173 ;  /* 0x000000ffff147224 */ /* 0x000fe400078e00ad */
[----:B------:R-:W-:Y:S02]  /*110c0*/  IMAD.MOV.U32 R27, RZ, RZ, R39 ;  /* 0x000000ffff1b7224 */ /* 0x000fe400078e0027 */
[----:B------:R-:W-:Y:S02]  /*110d0*/  IMAD.MOV.U32 R173, RZ, RZ, R40 ;  /* 0x000000ffffad7224 */ /* 0x000fe400078e0028 */
[----:B------:R-:W-:-:S04]  /*110e0*/  IMAD.WIDE R38, R42, 0x4, R6 ;  /* 0x000000042a267825 */ /* 0x000fc800078e0206 */
[----:B------:R-:W-:-:S04]  /*110f0*/  IMAD.WIDE R40, R42, 0x4, R4 ;  /* 0x000000042a287825 */ /* 0x000fc800078e0204 */
[----:B------:R-:W-:Y:S02]  /*11100*/  IMAD R102, R102, c[0x0][0x190], RZ ;  /* 0x0000640066667a24 */ /* 0x000fe400078e02ff */
[----:B------:R-:W-:Y:S02]  /*11110*/  IMAD R103, R103, c[0x0][0x190], RZ ;  /* 0x0000640067677a24 */ /* 0x000fe400078e02ff */
[----:B------:R-:W-:Y:S02]  /*11120*/  IMAD R104, R104, c[0x0][0x190], RZ ;  /* 0x0000640068687a24 */ /* 0x000fe400078e02ff */
[----:B------:R-:W-:Y:S02]  /*11130*/  IMAD R124, R124, c[0x0][0x190], RZ ;  /* 0x000064007c7c7a24 */ /* 0x000fe400078e02ff */
[----:B------:R-:W-:Y:S02]  /*11140*/  IMAD R105, R105, c[0x0][0x190], RZ ;  /* 0x0000640069697a24 */ /* 0x000fe400078e02ff */
[----:B------:R-:W-:-:S02]  /*11150*/  IMAD R122, R122, c[0x0][0x190], RZ ;  /* 0x000064007a7a7a24 */ /* 0x000fc400078e02ff */
        /* <DEDUP_REMOVED lines=8> */
[----:B--2---:R-:W-:Y:S02]  /*111e0*/  IMAD.MOV.U32 R21, RZ, RZ, R229 ;  /* 0x000000ffff157224 */ /* 0x004fe400078e00e5 */
[----:B------:R-:W-:Y:S02]  /*111f0*/  IMAD.MOV.U32 R229, RZ, RZ, R31 ;  /* 0x000000ffffe57224 */ /* 0x000fe400078e001f */
[----:B------:R-:W-:-:S05]  /*11200*/  IMAD.WIDE R30, R42, 0x4, R14 ;  /* 0x000000042a1e7825 */ /* 0x000fca00078e020e */
[----:B------:R1:W-:Y:S04]  /*11210*/  LDGSTS.E [R23+0x18100], [R30.64], !P4 ;  /* 0x181000001e177fae */ /* 0x0003e8000e121844 */
[----:B------:R1:W-:Y:S04]  /*11220*/  STL.64 [R1+0x5050], R30 ;  /* 0x0050501e01007387 */ /* 0x0003e80000100a00 */
[----:B------:R2:W-:Y:S04]  /*11230*/  LDGSTS.E [R23+0x18200], [R32.64], !P4 ;  /* 0x1820000020177fae */ /* 0x0005e8000e121844 */
[----:B------:R2:W-:Y:S01]  /*11240*/  LDGSTS.E [R23+0x18300], [R34.64], !P4 ;  /* 0x1830000022177fae */ /* 0x0005e2000e121844 */
[----:B-1----:R-:W-:-:S03]  /*11250*/  IMAD.MOV.U32 R30, RZ, RZ, R144 ;  /* 0x000000ffff1e7224 */ /* 0x002fc600078e0090 */
[----:B------:R1:W-:Y:S01]  /*11260*/  LDGSTS.E [R23+0x18400], [R36.64], !P4 ;  /* 0x1840000024177fae */ /* 0x0003e2000e121844 */
[----:B------:R-:W-:-:S03]  /*11270*/  IMAD.MOV.U32 R31, RZ, RZ, R142 ;  /* 0x000000ffff1f7224 */ /* 0x000fc600078e008e */
[----:B------:R-:W4:Y:S04]  /*11280*/  LDL.LU R144, [R1+0x5118] ;  /* 0x0051180001907983 */ /* 0x000f280000300800 */
[----:B------:R-:W4:Y:S04]  /*11290*/  LDL.LU R142, [R1+0x5114] ;  /* 0x00511400018e7983 */ /* 0x000f280000300800 */
[----:B------:R2:W-:Y:S01]  /*112a0*/  STL.64 [R1+0x5058], R32 ;  /* 0x0050582001007387 */ /* 0x0005e20000100a00 */
[----:B------:R-:W-:Y:S01]  /*112b0*/  IMAD.WIDE R42, R42, 0x4, R2 ;  /* 0x000000042a2a7825 */ /* 0x000fe200078e0202 */
[----:B------:R-:W-:-:S02]  /*112c0*/  MOV R24, R228 ;  /* 0x000000e400187202 */ /* 0x000fc40000000f00 */
[----:B------:R1:W-:Y:S01]  /*112d0*/  LDGSTS.E [R23+0x18500], [R38.64], !P4 ;  /* 0x1850000026177fae */ /* 0x0003e2000e121844 */
[----:B--2---:R-:W-:Y:S01]  /*112e0*/  IMAD.MOV.U32 R32, RZ, RZ, R140 ;  /* 0x000000ffff207224 */ /* 0x004fe200078e008c */
[----:B------:R-:W-:Y:S02]  /*112f0*/  MOV R33, R138 ;  /* 0x0000008a00217202 */ /* 0x000fe40000000f00 */
[----:B------:R-:W2:Y:S04]  /*11300*/  LDL.LU R140, [R1+0x5110] ;  /* 0x00511000018c7983 */ /* 0x000ea80000300800 */
[----:B------:R-:W2:Y:S04]  /*11310*/  LDL.LU R138, [R1+0x510c] ;  /* 0x00510c00018a7983 */ /* 0x000ea80000300800 */
[----:B------:R1:W-:Y:S01]  /*11320*/  STL.64 [R1+0x5060], R34 ;  /* 0x0050602201007387 */ /* 0x0003e20000100a00 */
[----:B------:R-:W-:-:S03]  /*11330*/  LEA R228, P3, R130, R0, 0x2 ;  /* 0x0000000082e47211 */ /* 0x000fc600078610ff */
[----:B------:R3:W-:Y:S04]  /*11340*/  LDGSTS.E [R23+0x18600], [R40.64], !P4 ;  /* 0x1860000028177fae */ /* 0x0007e8000e121844 */
[----:B------:R2:W-:Y:S01]  /*11350*/  LDGSTS.E [R23+0x18700], [R42.64], !P4 ;  /* 0x187000002a177fae */ /* 0x0005e2000e121844 */
[----:B-1----:R-:W-:-:S03]  /*11360*/  IMAD.MOV.U32 R34, RZ, RZ, R136 ;  /* 0x000000ffff227224 */ /* 0x002fc600078e0088 */
[----:B------:R-:W2:Y:S01]  /*11370*/  LDL.LU R136, [R1+0x5108] ;  /* 0x0051080001887983 */ /* 0x000ea20000300800 */
[----:B------:R-:W-:-:S03]  /*11380*/  IMAD.MOV.U32 R35, RZ, RZ, R134 ;  /* 0x000000ffff237224 */ /* 0x000fc600078e0086 */
[----:B------:R-:W2:Y:S04]  /*11390*/  LDL.LU R134, [R1+0x5104] ;  /* 0x0051040001867983 */ /* 0x000ea80000300800 */
[----:B------:R1:W-:Y:S02]  /*113a0*/  STL.64 [R1+0x5068], R36 ;  /* 0x0050682401007387 */ /* 0x0003e40000100a00 */
[----:B-1----:R-:W-:Y:S01]  /*113b0*/  IMAD.MOV.U32 R36, RZ, RZ, R132 ;  /* 0x000000ffff247224 */ /* 0x002fe200078e0084 */
[----:B---3--:R-:W-:Y:S01]  /*113c0*/  MOV R37, R225 ;  /* 0x000000e100257202 */ /* 0x008fe20000000f00 */
[----:B------:R-:W3:Y:S04]  /*113d0*/  LDL.LU R132, [R1+0x5100] ;  /* 0x0051000001847983 */ /* 0x000ee80000300800 */
[----:B------:R-:W2:Y:S04]  /*113e0*/  LDL.LU R225, [R1+0x50fc] ;  /* 0x0050fc0001e17983 */ /* 0x000ea80000300800 */
[----:B------:R1:W-:Y:S04]  /*113f0*/  STL.64 [R1+0x5070], R38 ;  /* 0x0050702601007387 */ /* 0x0003e80000100a00 */
[----:B------:R1:W-:Y:S02]  /*11400*/  STL.64 [R1+0x5078], R40 ;  /* 0x0050782801007387 */ /* 0x0003e40000100a00 */
[----:B-1----:R-:W-:Y:S01]  /*11410*/  IMAD.MOV.U32 R39, RZ, RZ, R229 ;  /* 0x000000ffff277224 */ /* 0x002fe200078e00e5 */
[----:B------:R-:W-:-:S02]  /*11420*/  LEA.HI.X.SX32 R229, R130, R44, 0x2, P3 ;  /* 0x0000002c82e57211 */ /* 0x000fc400018f16ff */
[----:B------:R-:W2:Y:S01]  /*11430*/  LDL.LU R130, [R1+0x50f8] ;  /* 0x0050f80001827983 */ /* 0x000ea20000300800 */
[----:B------:R-:W-:-:S04]  /*11440*/  LEA R40, P4, R102, R0, 0x2 ;  /* 0x0000000066287211 */ /* 0x000fc800078810ff */
[----:B------:R-:W-:Y:S01]  /*11450*/  LEA.HI.X.SX32 R41, R102, R44, 0x2, P4 ;  /* 0x0000002c66297211 */ /* 0x000fe200020f16ff */
[----:B------:R1:W-:Y:S04]  /*11460*/  STL.64 [R1+0x1fc0], R228 ;  /* 0x001fc0e401007387 */ /* 0x0003e80000100a00 */
[----:B------:R-:W2:Y:S04]  /*11470*/  LDL.LU R102, [R1+0x50f4] ;  /* 0x0050f40001667983 */ /* 0x000ea80000300800 */
[----:B------:R1:W-:Y:S02]  /*11480*/  STL.64 [R1+0x1fb8], R40 ;  /* 0x001fb82801007387 */ /* 0x0003e40000100a00 */
[----:B-1----:R-:W-:-:S04]  /*11490*/  LEA R228, P3, R128, R0, 0x2 ;  /* 0x0000000080e47211 */ /* 0x002fc800078610ff */
[----:B------:R-:W-:Y:S02]  /*114a0*/  LEA.HI.X.SX32 R229, R128, R44, 0x2, P3 ;  /* 0x0000002c80e57211 */ /* 0x000fe400018f16ff */
        /* <DEDUP_REMOVED lines=53> */
[----:B------:R1:W-:Y:S01]  /*11800*/  STL.64 [R1+0x1f18], R40 ;  /* 0x001f182801007387 */ /* 0x0003e20000100a00 */
[----:B------:R-:W-:-:S02]  /*11810*/  IMAD.MOV.U32 R38, RZ, RZ, R37 ;  /* 0x000000ffff267224 */ /* 0x000fc400078e0025 */
[----:B------:R-:W-:Y:S01]  /*11820*/  IMAD.MOV.U32 R37, RZ, RZ, R32 ;  /* 0x000000ffff257224 */ /* 0x000fe200078e0020 */
[----:B-1----:R-:W-:Y:S01]  /*11830*/  LEA R228, P3, R114, R0, 0x2 ;  /* 0x0000000072e47211 */ /* 0x002fe200078610ff */
[----:B------:R-:W-:Y:S02]  /*11840*/  IMAD.MOV.U32 R32, RZ, RZ, R26 ;  /* 0x000000ffff207224 */ /* 0x000fe400078e001a */
[----:B------:R-:W-:Y:S01]  /*11850*/  IMAD.MOV.U32 R41, RZ, RZ, R36 ;  /* 0x000000ffff297224 */ /* 0x000fe200078e0024 */
[----:B------:R-:W-:Y:S01]  /*11860*/  MOV R36, R35 ;  /* 0x0000002300247202 */ /* 0x000fe20000000f00 */
[----:B------:R-:W-:Y:S01]  /*11870*/  IMAD.MOV.U32 R35, RZ, RZ, R33 ;  /* 0x000000ffff237224 */ /* 0x000fe200078e0021 */
[----:B------:R-:W-:Y:S01]  /*11880*/  MOV R33, R25 ;  /* 0x0000001900217202 */ /* 0x000fe20000000f00 */
[----:B------:R-:W-:Y:S01]  /*11890*/  IMAD.MOV.U32 R25, RZ, RZ, R172 ;  /* 0x000000ffff197224 */ /* 0x000fe200078e00ac */
[----:B------:R-:W-:Y:S01]  /*118a0*/  MOV R172, R78 ;  /* 0x0000004e00ac7202 */ /* 0x000fe20000000f00 */
[----:B------:R-:W-:Y:S01]  /*118b0*/  IMAD.MOV.U32 R78, RZ, RZ, R100 ;  /* 0x000000ffff4e7224 */ /* 0x000fe200078e0064 */
[----:B------:R-:W-:Y:S01]  /*118c0*/  LEA R100, P4, R252, R0, 0x2 ;  /* 0x00000000fc647211 */ /* 0x000fe200078810ff */
[----:B------:R-:W-:-:S02]  /*118d0*/  IMAD.MOV.U32 R26, RZ, RZ, R22 ;  /* 0x000000ffff1a7224 */ /* 0x000fc400078e0016 */
[----:B------:R-:W-:Y:S01]  /*118e0*/  IMAD.MOV.U32 R22, RZ, RZ, R173 ;  /* 0x000000ffff167224 */ /* 0x000fe200078e00ad */
[-C--:B------:R-:W-:Y:S01]  /*118f0*/  LEA.HI.X.SX32 R229, R114, R44.reuse, 0x2, P3 ;  /* 0x0000002c72e57211 */ /* 0x080fe200018f16ff */
[----:B------:R-:W-:Y:S01]  /*11900*/  IMAD.MOV.U32 R173, RZ, RZ, R79 ;  /* 0x000000ffffad7224 */ /* 0x000fe200078e004f */
[----:B------:R-:W2:Y:S01]  /*11910*/  LDL.LU R114, [R1+0x50b8] ;  /* 0x0050b80001727983 */ /* 0x000ea20000300800 */
[----:B------:R-:W-:Y:S01]  /*11920*/  IMAD.MOV.U32 R79, RZ, RZ, R101 ;  /* 0x000000ffff4f7224 */ /* 0x000fe200078e0065 */
[----:B------:R-:W-:Y:S02]  /*11930*/  LEA.HI.X.SX32 R101, R252, R44, 0x2, P4 ;  /* 0x0000002cfc657211 */ /* 0x000fe400020f16ff */
[----:B------:R-:W-:Y:S04]  /*11940*/  STL.64 [R1+0x1f10], R228 ;  /* 0x001f10e401007387 */ /* 0x000fe80000100a00 */
[----:B------:R1:W-:Y:S04]  /*11950*/  STL.64 [R1+0x1f08], R100 ;  /* 0x001f086401007387 */ /* 0x0003e80000100a00 */
[----:B-1----:R-:W2:Y:S01]  /*11960*/  LDL.LU.64 R100, [R1+0x50b0] ;  /* 0x0050b00001647983 */ /* 0x002ea20000300a00 */
[----:B------:R-:W-:Y:S01]  /*11970*/  MOV R252, R41 ;  /* 0x0000002900fc7202 */ /* 0x000fe20000000f00 */
[----:B------:R-:W-:Y:S01]  /*11980*/  IMAD.MOV.U32 R41, RZ, RZ, R36 ;  /* 0x000000ffff297224 */ /* 0x000fe200078e0024 */
[----:B------:R-:W-:Y:S01]  /*11990*/  MOV R36, R32 ;  /* 0x0000002000247202 */ /* 0x000fe20000000f00 */
[----:B------:R-:W-:-:S02]  /*119a0*/  IMAD.MOV.U32 R32, RZ, RZ, R26 ;  /* 0x000000ffff207224 */ /* 0x000fc400078e001a */
[----:B------:R-:W-:Y:S01]  /*119b0*/  IMAD.MOV.U32 R26, RZ, RZ, R25 ;  /* 0x000000ffff1a7224 */ /* 0x000fe200078e0019 */
[-C--:B------:R-:W-:Y:S01]  /*119c0*/  LEA R228, P3, R251, R0.reuse, 0x2 ;  /* 0x00000000fbe47211 */ /* 0x080fe200078610ff */
[----:B------:R-:W-:Y:S02]  /*119d0*/  IMAD.MOV.U32 R40, RZ, RZ, R38 ;  /* 0x000000ffff287224 */ /* 0x000fe400078e0026 */
[----:B------:R-:W-:Y:S02]  /*119e0*/  IMAD.MOV.U32 R25, RZ, RZ, R172 ;  /* 0x000000ffff197224 */ /* 0x000fe400078e00ac */
[----:B------:R-:W-:Y:S02]  /*119f0*/  IMAD.MOV.U32 R38, RZ, RZ, R37 ;  /* 0x000000ffff267224 */ /* 0x000fe400078e0025 */
[----:B------:R-:W-:Y:S01]  /*11a00*/  IMAD.MOV.U32 R172, RZ, RZ, R78 ;  /* 0x000000ffffac7224 */ /* 0x000fe200078e004e */
[----:B------:R-:W-:Y:S01]  /*11a10*/  LEA R78, P4, R250, R0, 0x2 ;  /* 0x00000000fa4e7211 */ /* 0x000fe200078810ff */
[----:B------:R-:W-:Y:S01]  /*11a20*/  IMAD.MOV.U32 R37, RZ, RZ, R33 ;  /* 0x000000ffff257224 */ /* 0x000fe200078e0021 */
[----:B------:R-:W-:Y:S01]  /*11a30*/  MOV R33, R22 ;  /* 0x0000001600217202 */ /* 0x000fe20000000f00 */
[----:B------:R-:W-:Y:S01]  /*11a40*/  IMAD.MOV.U32 R22, RZ, RZ, R173 ;  /* 0x000000ffff167224 */ /* 0x000fe200078e00ad */
[----:B------:R-:W-:-:S02]  /*11a50*/  MOV R173, R79 ;  /* 0x0000004f00ad7202 */ /* 0x000fc40000000f00 */
[-C--:B------:R-:W-:Y:S02]  /*11a60*/  LEA.HI.X.SX32 R229, R251, R44.reuse, 0x2, P3 ;  /* 0x0000002cfbe57211 */ /* 0x080fe400018f16ff */
[----:B------:R-:W-:-:S03]  /*11a70*/  LEA.HI.X.SX32 R79, R250, R44, 0x2, P4 ;  /* 0x0000002cfa4f7211 */ /* 0x000fc600020f16ff */
[----:B------:R-:W-:Y:S04]  /*11a80*/  STL.64 [R1+0x1f00], R228 ;  /* 0x001f00e401007387 */ /* 0x000fe80000100a00 */
[----:B------:R1:W-:Y:S04]  /*11a90*/  STL.64 [R1+0x1ef8], R78 ;  /* 0x001ef84e01007387 */ /* 0x0003e80000100a00 */
[----:B-1----:R-:W3:Y:S01]  /*11aa0*/  LDL.LU.64 R78, [R1+0x50a8] ;  /* 0x0050a800014e7983 */ /* 0x002ee20000300a00 */
[----:B------:R-:W-:-:S04]  /*11ab0*/  LEA R250, P4, R98, R0, 0x2 ;  /* 0x0000000062fa7211 */ /* 0x000fc800078810ff */
[----:B------:R-:W-:Y:S01]  /*11ac0*/  LEA.HI.X.SX32 R251, R98, R44, 0x2, P4 ;  /* 0x0000002c62fb7211 */ /* 0x000fe200020f16ff */
        /* <DEDUP_REMOVED lines=27> */
[----:B------:R-:W-:Y:S01]  /*11c80*/  IMAD R121, R121, c[0x0][0x190], RZ ;  /* 0x0000640079797a24 */ /* 0x000fe200078e02ff */
[----:B--2---:R-:W-:-:S04]  /*11c90*/  LEA R228, P3, R100, R0, 0x2 ;  /* 0x0000000064e47211 */ /* 0x004fc800078610ff */
[----:B------:R-:W-:-:S05]  /*11ca0*/  LEA.HI.X.SX32 R229, R100, R44, 0x2, P3 ;  /* 0x0000002c64e57211 */ /* 0x000fca00018f16ff */
[----:B------:R1:W-:Y:S04]  /*11cb0*/  STL.64 [R1+0x1ef0], R228 ;  /* 0x001ef0e401007387 */ /* 0x0003e80000100a00 */
[----:B------:R2:W-:Y:S01]  /*11cc0*/  STL.64 [R1+0x1ee8], R250 ;  /* 0x001ee8fa01007387 */ /* 0x0005e20000100a00 */
[-C--:B-1----:R-:W-:Y:S02]  /*11cd0*/  LEA R228, P3, R95, R0.reuse, 0x2 ;  /* 0x000000005fe47211 */ /* 0x082fe400078610ff */
[----:B--2---:R-:W-:Y:S02]  /*11ce0*/  LEA R250, P4, R93, R0, 0x2 ;  /* 0x000000005dfa7211 */ /* 0x004fe400078810ff */
[-C--:B------:R-:W-:Y:S02]  /*11cf0*/  LEA.HI.X.SX32 R229, R95, R44.reuse, 0x2, P3 ;  /* 0x0000002c5fe57211 */ /* 0x080fe400018f16ff */
[----:B------:R-:W-:-:S03]  /*11d00*/  LEA.HI.X.SX32 R251, R93, R44, 0x2, P4 ;  /* 0x0000002c5dfb7211 */ /* 0x000fc600020f16ff */
        /* <DEDUP_REMOVED lines=15> */
[----:B---3--:R-:W-:Y:S02]  /*11e00*/  LEA R250, P4, R79, R0, 0x2 ;  /* 0x000000004ffa7211 */ /* 0x008fe400078810ff */
        /* <DEDUP_REMOVED lines=34> */
[CC--:B-1----:R-:W-:Y:S02]  /*12030*/  LEA R228, P3, R230.reuse, R0.reuse, 0x2 ;  /* 0x00000000e6e47211 */ /* 0x0c2fe400078610ff */
[C---:B--2---:R-:W-:Y:S02]  /*12040*/  LEA R250, P4, R135.reuse, R0, 0x2 ;  /* 0x0000000087fa7211 */ /* 0x044fe400078810ff */
        /* <DEDUP_REMOVED lines=58> */
[----:B------:R-:W-:Y:S01]  /*123f0*/  IMAD R157, R157, c[0x0][0x190], RZ ;  /* 0x000064009d9d7a24 */ /* 0x000fe200078e02ff */
[-C--:B-1----:R-:W-:Y:S02]  /*12400*/  LEA R228, P3, R155, R0.reuse, 0x2 ;  /* 0x000000009be47211 */ /* 0x082fe400078610ff */
[----:B--2---:R-:W-:Y:S02]  /*12410*/  LEA R250, P4, R121, R0, 0x2 ;  /* 0x0000000079fa7211 */ /* 0x004fe400078810ff */
[-C--:B------:R-:W-:Y:S01]  /*12420*/  LEA.HI.X.SX32 R229, R155, R44.reuse, 0x2, P3 ;  /* 0x0000002c9be57211 */ /* 0x080fe200018f16ff */
[----:B------:R-:W-:Y:S01]  /*12430*/  IMAD R119, R119, c[0x0][0x190], RZ ;  /* 0x0000640077777a24 */ /* 0x000fe200078e02ff */
        /* <DEDUP_REMOVED lines=46> */
[----:B------:R-:W-:-:S02]  /*12720*/  LEA.HI.X.SX32 R229, R167, R44, 0x2, P3 ;  /* 0x0000002ca7e57211 */ /* 0x000fc400018f16ff */
[----:B------:R-:W-:-:S03]  /*12730*/  LEA.HI.X.SX32 R251, R109, R44, 0x2, P4 ;  /* 0x0000002c6dfb7211 */ /* 0x000fc600020f16ff */
[----:B------:R1:W-:Y:S01]  /*12740*/  STL.64 [R1+0x1d30], R228 ;  /* 0x001d30e401007387 */ /* 0x0003e20000100a00 */
[----:B------:R-:W-:-:S03]  /*12750*/  IMAD R107, R107, c[0x0][0x190], RZ ;  /* 0x000064006b6b7a24 */ /* 0x000fc600078e02ff */
[----:B------:R2:W-:Y:S01]  /*12760*/  STL.64 [R1+0x1d28], R250 ;  /* 0x001d28fa01007387 */ /* 0x0005e20000100a00 */
[----:B------:R-:W-:Y:S01]  /*12770*/  IMAD R171, R171, c[0x0][0x190], RZ ;  /* 0x00006400abab7a24 */ /* 0x000fe200078e02ff */
[C---:B-1----:R-:W-:Y:S01]  /*12780*/  LEA R228, P3, R169.reuse, R0, 0x2 ;  /* 0x00000000a9e47211 */ /* 0x042fe200078610ff */
[----:B--2---:R-:W-:Y:S02]  /*12790*/  IMAD.MOV.U32 R250, RZ, RZ, R252 ;  /* 0x000000fffffa7224 */ /* 0x004fe400078e00fc */
[----:B------:R-:W-:Y:S02]  /*127a0*/  IMAD.MOV.U32 R252, RZ, RZ, R41 ;  /* 0x000000fffffc7224 */ /* 0x000fe400078e0029 */
[----:B------:R-:W-:Y:S02]  /*127b0*/  IMAD.MOV.U32 R41, RZ, RZ, R36 ;  /* 0x000000ffff297224 */ /* 0x000fe400078e0024 */
[----:B------:R-:W-:Y:S01]  /*127c0*/  IMAD.MOV.U32 R251, RZ, RZ, R40 ;  /* 0x000000fffffb7224 */ /* 0x000fe200078e0028 */
[----:B------:R-:W-:Y:S01]  /*127d0*/  MOV R40, R38 ;  /* 0x0000002600287202 */ /* 0x000fe20000000f00 */
[----:B------:R-:W-:Y:S01]  /*127e0*/  IMAD.MOV.U32 R36, RZ, RZ, R37 ;  /* 0x000000ffff247224 */ /* 0x000fe200078e0025 */
[----:B------:R-:W-:Y:S01]  /*127f0*/  MOV R38, R33 ;  /* 0x0000002100267202 */ /* 0x000fe20000000f00 */
[----:B------:R-:W-:Y:S01]  /*12800*/  IMAD.MOV.U32 R37, RZ, RZ, R32 ;  /* 0x000000ffff257224 */ /* 0x000fe200078e0020 */
[----:B------:R-:W-:Y:S01]  /*12810*/  LEA.HI.X.SX32 R229, R169, R44, 0x2, P3 ;  /* 0x0000002ca9e57211 */ /* 0x000fe200018f16ff */
[----:B------:R-:W-:-:S02]  /*12820*/  IMAD.MOV.U32 R32, RZ, RZ, R25 ;  /* 0x000000ffff207224 */ /* 0x000fc400078e0019 */
[----:B------:R-:W-:Y:S01]  /*12830*/  IMAD.MOV.U32 R33, RZ, RZ, R172 ;  /* 0x000000ffff217224 */ /* 0x000fe200078e00ac */
[----:B------:R-:W-:Y:S01]  /*12840*/  LEA R172, P4, R107, R0, 0x2 ;  /* 0x000000006bac7211 */ /* 0x000fe200078810ff */
[----:B------:R-:W-:Y:S02]  /*12850*/  IMAD.MOV.U32 R25, RZ, RZ, R173 ;  /* 0x000000ffff197224 */ /* 0x000fe400078e00ad */
[----:B------:R-:W-:Y:S02]  /*12860*/  IMAD R97, R97, c[0x0][0x190], RZ ;  /* 0x0000640061617a24 */ /* 0x000fe400078e02ff */
[----:B------:R-:W-:Y:S01]  /*12870*/  IMAD.MOV.U32 R100, RZ, RZ, R251 ;  /* 0x000000ffff647224 */ /* 0x000fe200078e00fb */
[----:B------:R1:W-:Y:S01]  /*12880*/  STL.64 [R1+0x1d20], R228 ;  /* 0x001d20e401007387 */ /* 0x0003e20000100a00 */
[----:B------:R-:W-:Y:S01]  /*12890*/  IMAD.MOV.U32 R251, RZ, RZ, R32 ;  /* 0x000000fffffb7224 */ /* 0x000fe200078e0020 */
[----:B------:R-:W-:Y:S01]  /*128a0*/  LEA.HI.X.SX32 R173, R107, R44, 0x2, P4 ;  /* 0x0000002c6bad7211 */ /* 0x000fe200020f16ff */
[----:B------:R-:W-:Y:S01]  /*128b0*/  IMAD.MOV.U32 R32, RZ, RZ, R25 ;  /* 0x000000ffff207224 */ /* 0x000fe200078e0019 */
[----:B------:R-:W-:Y:S01]  /*128c0*/  MOV R98, R250 ;  /* 0x000000fa00627202 */ /* 0x000fe20000000f00 */
[----:B------:R-:W-:Y:S01]  /*128d0*/  IMAD.MOV.U32 R25, RZ, RZ, R226 ;  /* 0x000000ffff197224 */ /* 0x000fe200078e00e2 */
[----:B------:R-:W-:Y:S01]  /*128e0*/  LEA R226, P4, R97, R0, 0x2 ;  /* 0x0000000061e27211 */ /* 0x000fe200078810ff */
[----:B------:R-:W-:Y:S01]  /*128f0*/  IMAD.MOV.U32 R250, RZ, RZ, R38 ;  /* 0x000000fffffa7224 */ /* 0x000fe200078e0026 */
[----:B------:R-:W-:-:S02]  /*12900*/  MOV R38, R33 ;  /* 0x0000002100267202 */ /* 0x000fc40000000f00 */
[----:B-1----:R-:W-:Y:S01]  /*12910*/  LEA R228, P3, R171, R0, 0x2 ;  /* 0x00000000abe47211 */ /* 0x002fe200078610ff */
[----:B------:R-:W-:Y:S01]  /*12920*/  IMAD.MOV.U32 R33, RZ, RZ, R227 ;  /* 0x000000ffff217224 */ /* 0x000fe200078e00e3 */
[-C--:B------:R-:W-:Y:S02]  /*12930*/  LEA.HI.X.SX32 R227, R97, R44.reuse, 0x2, P4 ;  /* 0x0000002c61e37211 */ /* 0x080fe400020f16ff */
[----:B------:R-:W-:Y:S01]  /*12940*/  LEA.HI.X.SX32 R229, R171, R44, 0x2, P3 ;  /* 0x0000002cabe57211 */ /* 0x000fe200018f16ff */
[----:B------:R1:W-:Y:S04]  /*12950*/  STL.64 [R1+0x1d18], R172 ;  /* 0x001d18ac01007387 */ /* 0x0003e80000100a00 */
[----:B-1----:R-:W2:Y:S04]  /*12960*/  LDL.LU.64 R172, [R1+0x50a0] ;  /* 0x0050a00001ac7983 */ /* 0x002ea80000300a00 */
[----:B------:R-:W-:Y:S04]  /*12970*/  STL.64 [R1+0x1d10], R228 ;  /* 0x001d10e401007387 */ /* 0x000fe80000100a00 */
[----:B------:R1:W-:Y:S04]  /*12980*/  STL.64 [R1+0x1d08], R226 ;  /* 0x001d08e201007387 */ /* 0x0003e80000100a00 */
[----:B-1----:R-:W3:Y:S01]  /*12990*/  LDL.LU.64 R226, [R1+0x5098] ;  /* 0x0050980001e27983 */ /* 0x002ee20000300a00 */
[----:B------:R-:W-:Y:S01]  /*129a0*/  IMAD R96, R96, c[0x0][0x190], RZ ;  /* 0x0000640060607a24 */ /* 0x000fe200078e02ff */
[----:B------:R-:W-:Y:S01]  /*129b0*/  MOV R93, R98 ;  /* 0x00000062005d7202 */ /* 0x000fe20000000f00 */
[----:B------:R-:W-:-:S02]  /*129c0*/  IMAD.MOV.U32 R98, RZ, RZ, R251 ;  /* 0x000000ffff627224 */ /* 0x000fc400078e00fb */
[----:B------:R-:W-:Y:S02]  /*129d0*/  IMAD.MOV.U32 R95, RZ, RZ, R250 ;  /* 0x000000ffff5f7224 */ /* 0x000fe400078e00fa */
[----:B------:R-:W-:Y:S01]  /*129e0*/  IMAD.MOV.U32 R250, RZ, RZ, R38 ;  /* 0x000000fffffa7224 */ /* 0x000fe200078e0026 */
[----:B------:R-:W-:Y:S01]  /*129f0*/  MOV R38, R32 ;  /* 0x0000002000267202 */ /* 0x000fe20000000f00 */
[----:B------:R-:W-:Y:S02]  /*12a00*/  IMAD R175, R175, c[0x0][0x190], RZ ;  /* 0x00006400afaf7a24 */ /* 0x000fe400078e02ff */
[----:B------:R-:W-:Y:S02]  /*12a10*/  IMAD.MOV.U32 R32, RZ, RZ, R33 ;  /* 0x000000ffff207224 */ /* 0x000fe400078e0021 */
[----:B------:R-:W-:Y:S02]  /*12a20*/  IMAD R90, R90, c[0x0][0x190], RZ ;  /* 0x000064005a5a7a24 */ /* 0x000fe400078e02ff */
        /* <DEDUP_REMOVED lines=37> */
[----:B------:R-:W-:Y:S02]  /*12c80*/  LEA.HI.X.SX32 R229, R173, R44, 0x2, P3 ;  /* 0x0000002cade57211 */ /* 0x000fe400018f16ff */
[----:B------:R-:W-:-:S03]  /*12c90*/  LEA R78, P3, R175, R0, 0x2 ;  /* 0x00000000af4e7211 */ /* 0x000fc600078610ff */
[----:B------:R1:W-:Y:S01]  /*12ca0*/  STL.64 [R1+0x1d00], R228 ;  /* 0x001d00e401007387 */ /* 0x0003e20000100a00 */
[----:B---3--:R-:W-:Y:S01]  /*12cb0*/  IMAD.MOV.U32 R251, RZ, RZ, R226 ;  /* 0x000000fffffb7224 */ /* 0x008fe200078e00e2 */
[C---:B------:R-:W-:Y:S01]  /*12cc0*/  LEA R226, P4, R96.reuse, R0, 0x2 ;  /* 0x0000000060e27211 */ /* 0x040fe200078810ff */
[----:B------:R-:W-:Y:S01]  /*12cd0*/  IMAD.MOV.U32 R33, RZ, RZ, R227 ;  /* 0x000000ffff217224 */ /* 0x000fe200078e00e3 */
[----:B-1----:R-:W2:Y:S02]  /*12ce0*/  LDL.LU.64 R228, [R1+0x5090] ;  /* 0x0050900001e47983 */ /* 0x002ea40000300a00 */
[----:B------:R-:W-:Y:S02]  /*12cf0*/  LEA.HI.X.SX32 R227, R96, R44, 0x2, P4 ;  /* 0x0000002c60e37211 */ /* 0x000fe400020f16ff */
[----:B------:R-:W-:-:S03]  /*12d00*/  MOV R96, R78 ;  /* 0x0000004e00607202 */ /* 0x000fc60000000f00 */
[----:B------:R1:W-:Y:S01]  /*12d10*/  STL.64 [R1+0x1ce8], R226 ;  /* 0x001ce8e201007387 */ /* 0x0003e20000100a00 */
[----:B------:R-:W-:-:S03]  /*12d20*/  LEA.HI.X.SX32 R97, R175, R44, 0x2, P3 ;  /* 0x0000002caf617211 */ /* 0x000fc600018f16ff */
[----:B-1----:R-:W3:Y:S04]  /*12d30*/  LDL.LU.64 R226, [R1+0x5088] ;  /* 0x0050880001e27983 */ /* 0x002ee80000300a00 */
[----:B------:R1:W-:Y:S01]  /*12d40*/  STL [R1+0x1cd8], R78 ;  /* 0x001cd84e01007387 */ /* 0x0003e20000100800 */
[----:B------:R-:W-:-:S03]  /*12d50*/  LEA R96, P3, R177, R0, 0x2 ;  /* 0x00000000b1607211 */ /* 0x000fc600078610ff */
[----:B------:R-:W2:Y:S01]  /*12d60*/  LDL.LU R176, [R1+0x5080] ;  /* 0x0050800001b07983 */ /* 0x000ea20000300800 */
[----:B-1----:R-:W-:-:S04]  /*12d70*/  LEA R78, P4, R90, R0, 0x2 ;  /* 0x000000005a4e7211 */ /* 0x002fc800078810ff */
[-C--:B------:R-:W-:Y:S01]  /*12d80*/  LEA.HI.X.SX32 R79, R90, R44.reuse, 0x2, P4 ;  /* 0x0000002c5a4f7211 */ /* 0x080fe200020f16ff */
[----:B------:R1:W-:Y:S04]  /*12d90*/  STL [R1+0x1cdc], R97 ;  /* 0x001cdc6101007387 */ /* 0x0003e80000100800 */
[----:B------:R4:W-:Y:S01]  /*12da0*/  STL.64 [R1+0x1cc0], R78 ;  /* 0x001cc04e01007387 */ /* 0x0009e20000100a00 */
[----:B-1----:R-:W-:Y:S02]  /*12db0*/  LEA.HI.X.SX32 R97, R177, R44, 0x2, P3 ;  /* 0x0000002cb1617211 */ /* 0x002fe400018f16ff */
[----:B----4-:R-:W-:-:S04]  /*12dc0*/  LEA R78, P4, R88, R0, 0x2 ;  /* 0x00000000584e7211 */ /* 0x010fc800078810ff */
[----:B------:R-:W-:Y:S01]  /*12dd0*/  LEA.HI.X.SX32 R79, R88, R44, 0x2, P4 ;  /* 0x0000002c584f7211 */ /* 0x000fe200020f16ff */
[----:B------:R1:W-:Y:S04]  /*12de0*/  STL.64 [R1+0x1cb0], R96 ;  /* 0x001cb06001007387 */ /* 0x0003e80000100a00 */
[----:B------:R4:W-:Y:S01]  /*12df0*/  STL.64 [R1+0x1c98], R78 ;  /* 0x001c984e01007387 */ /* 0x0009e20000100a00 */
[CC--:B-1----:R-:W-:Y:S02]  /*12e00*/  LEA R96, P3, R179.reuse, R0.reuse, 0x2 ;  /* 0x00000000b3607211 */ /* 0x0c2fe400078610ff */
[----:B----4-:R-:W-:Y:S02]  /*12e10*/  LEA R78, P4, R92, R0, 0x2 ;  /* 0x000000005c4e7211 */ /* 0x010fe400078810ff */
[----:B------:R-:W-:-:S02]  /*12e20*/  LEA.HI.X.SX32 R97, R179, R44, 0x2, P3 ;  /* 0x0000002cb3617211 */ /* 0x000fc400018f16ff */
[----:B------:R-:W-:Y:S02]  /*12e30*/  LEA.HI.X.SX32 R79, R92, R44, 0x2, P4 ;  /* 0x0000002c5c4f7211 */ /* 0x000fe400020f16ff */
[C---:B------:R-:W-:Y:S01]  /*12e40*/  LEA R88, P3, R181.reuse, R0, 0x2 ;  /* 0x00000000b5587211 */ /* 0x040fe200078610ff */
[----:B------:R-:W-:Y:S04]  /*12e50*/  STL.64 [R1+0x1c90], R96 ;  /* 0x001c906001007387 */ /* 0x000fe80000100a00 */
[----:B------:R1:W-:Y:S01]  /*12e60*/  STL.64 [R1+0x1c88], R78 ;  /* 0x001c884e01007387 */ /* 0x0003e20000100a00 */
[----:B------:R-:W-:Y:S02]  /*12e70*/  LEA.HI.X.SX32 R89, R181, R44, 0x2, P3 ;  /* 0x0000002cb5597211 */ /* 0x000fe400018f16ff */
[----:B-1----:R-:W-:-:S04]  /*12e80*/  LEA R78, P4, R86, R0, 0x2 ;  /* 0x00000000564e7211 */ /* 0x002fc800078810ff */
        /* <DEDUP_REMOVED lines=11> */
[----:B------:R-:W-:-:S02]  /*12f40*/  LEA R80, P3, R187, R0, 0x2 ;  /* 0x00000000bb507211 */ /* 0x000fc400078610ff */
[----:B-1----:R-:W-:-:S04]  /*12f50*/  LEA R78, P4, R75, R0, 0x2 ;  /* 0x000000004b4e7211 */ /* 0x002fc800078810ff */
[-C--:B------:R-:W-:Y:S01]  /*12f60*/  LEA.HI.X.SX32 R79, R75, R44.reuse, 0x2, P4 ;  /* 0x0000002c4b4f7211 */ /* 0x080fe200020f16ff */
[----:B------:R-:W-:Y:S01]  /*12f70*/  STL.64 [R1+0x1c40], R86 ;  /* 0x001c405601007387 */ /* 0x000fe20000100a00 */
[----:B------:R-:W-:-:S03]  /*12f80*/  LEA.HI.X.SX32 R81, R187, R44, 0x2, P3 ;  /* 0x0000002cbb517211 */ /* 0x000fc600018f16ff */
[----:B------:R1:W-:Y:S01]  /*12f90*/  STL.64 [R1+0x1bf8], R78 ;  /* 0x001bf84e01007387 */ /* 0x0003e20000100a00 */
[----:B------:R-:W-:-:S04]  /*12fa0*/  LEA R74, P3, R189, R0, 0x2 ;  /* 0x00000000bd4a7211 */ /* 0x000fc800078610ff */
[----:B------:R-:W-:Y:S02]  /*12fb0*/  LEA.HI.X.SX32 R75, R189, R44, 0x2, P3 ;  /* 0x0000002cbd4b7211 */ /* 0x000fe400018f16ff */
[----:B-1----:R-:W-:-:S04]  /*12fc0*/  LEA R78, P4, R82, R0, 0x2 ;  /* 0x00000000524e7211 */ /* 0x002fc800078810ff */
[----:B------:R-:W-:Y:S01]  /*12fd0*/  LEA.HI.X.SX32 R79, R82, R44, 0x2, P4 ;  /* 0x0000002c524f7211 */ /* 0x000fe200020f16ff */
[----:B------:R-:W-:Y:S04]  /*12fe0*/  STL.64 [R1+0x1bf0], R80 ;  /* 0x001bf05001007387 */ /* 0x000fe80000100a00 */
[----:B------:R1:W-:Y:S04]  /*12ff0*/  STL.64 [R1+0x1be8], R78 ;  /* 0x001be84e01007387 */ /* 0x0003e80000100a00 */
[----:B------:R4:W-:Y:S01]  /*13000*/  STL.64 [R1+0x1be0], R74 ;  /* 0x001be04a01007387 */ /* 0x0009e20000100a00 */
[----:B-1----:R-:W-:-:S02]  /*13010*/  LEA R78, P4, R70, R0, 0x2 ;  /* 0x00000000464e7211 */ /* 0x002fc400078810ff */
[C---:B----4-:R-:W-:Y:S02]  /*13020*/  LEA R74, P3, R191.reuse, R0, 0x2 ;  /* 0x00000000bf4a7211 */ /* 0x050fe400078610ff */
[-C--:B------:R-:W-:Y:S02]  /*13030*/  LEA.HI.X.SX32 R79, R70, R44.reuse, 0x2, P4 ;  /* 0x0000002c464f7211 */ /* 0x080fe400020f16ff */
[----:B------:R-:W-:-:S03]  /*13040*/  LEA.HI.X.SX32 R75, R191, R44, 0x2, P3 ;  /* 0x0000002cbf4b7211 */ /* 0x000fc600018f16ff */
[----:B------:R1:W-:Y:S04]  /*13050*/  STL.64 [R1+0x1b58], R78 ;  /* 0x001b584e01007387 */ /* 0x0003e80000100a00 */
[----:B------:R4:W-:Y:S01]  /*13060*/  STL.64 [R1+0x1b50], R74 ;  /* 0x001b504a01007387 */ /* 0x0009e20000100a00 */
[-C--:B-1----:R-:W-:Y:S02]  /*13070*/  LEA R78, P4, R77, R0.reuse, 0x2 ;  /* 0x000000004d4e7211 */ /* 0x082fe400078810ff */
[----:B----4-:R-:W-:Y:S02]  /*13080*/  LEA R74, P3, R193, R0, 0x2 ;  /* 0x00000000c14a7211 */ /* 0x010fe400078610ff */
[-C--:B------:R-:W-:Y:S02]  /*13090*/  LEA.HI.X.SX32 R79, R77, R44.reuse, 0x2, P4 ;  /* 0x0000002c4d4f7211 */ /* 0x080fe400020f16ff */
[----:B------:R-:W-:-:S03]  /*130a0*/  LEA.HI.X.SX32 R75, R193, R44, 0x2, P3 ;  /* 0x0000002cc14b7211 */ /* 0x000fc600018f16ff */
[----:B------:R1:W-:Y:S04]  /*130b0*/  STL.64 [R1+0x1b48], R78 ;  /* 0x001b484e01007387 */ /* 0x0003e80000100a00 */
[----:B------:R4:W-:Y:S01]  /*130c0*/  STL.64 [R1+0x1b40], R74 ;  /* 0x001b404a01007387 */ /* 0x0009e20000100a00 */
[CC--:B-1----:R-:W-:Y:S02]  /*130d0*/  LEA R78, P4, R68.reuse, R0.reuse, 0x2 ;  /* 0x00000000444e7211 */ /* 0x0c2fe400078810ff */
[C---:B----4-:R-:W-:Y:S02]  /*130e0*/  LEA R74, P3, R195.reuse, R0, 0x2 ;  /* 0x00000000c34a7211 */ /* 0x050fe400078610ff */
[-C--:B------:R-:W-:Y:S02]  /*130f0*/  LEA.HI.X.SX32 R79, R68, R44.reuse, 0x2, P4 ;  /* 0x0000002c444f7211 */ /* 0x080fe400020f16ff */
[----:B------:R-:W-:-:S02]  /*13100*/  LEA.HI.X.SX32 R75, R195, R44, 0x2, P3 ;  /* 0x0000002cc34b7211 */ /* 0x000fc400018f16ff */
        /* <DEDUP_REMOVED lines=11> */
[----:B------:R-:W-:-:S03]  /*131c0*/  LEA.HI.X.SX32 R75, R199, R44, 0x2, P3 ;  /* 0x0000002cc74b7211 */ /* 0x000fc600018f16ff */
[----:B------:R1:W-:Y:S04]  /*131d0*/  STL.64 [R1+0x1a88], R76 ;  /* 0x001a884c01007387 */ /* 0x0003e80000100a00 */
[----:B------:R4:W-:Y:S01]  /*131e0*/  STL.64 [R1+0x1a80], R74 ;  /* 0x001a804a01007387 */ /* 0x0009e20000100a00 */
[CC--:B-1----:R-:W-:Y:S02]  /*131f0*/  LEA R76, P4, R64.reuse, R0.reuse, 0x2 ;  /* 0x00000000404c7211 */ /* 0x0c2fe400078810ff */
[C---:B----4-:R-:W-:Y:S02]  /*13200*/  LEA R74, P3, R201.reuse, R0, 0x2 ;  /* 0x00000000c94a7211 */ /* 0x050fe400078610ff */
[-C--:B------:R-:W-:Y:S02]  /*13210*/  LEA.HI.X.SX32 R77, R64, R44.reuse, 0x2, P4 ;  /* 0x0000002c404d7211 */ /* 0x080fe400020f16ff */
        /* <DEDUP_REMOVED lines=33> */
[----:B------:R-:W-:Y:S01]  /*13430*/  IMAD R215, R215, c[0x0][0x190], RZ ;  /* 0x00006400d7d77a24 */ /* 0x000fe200078e02ff */
[CC--:B-1----:R-:W-:Y:S02]  /*13440*/  LEA R76, P4, R94.reuse, R0.reuse, 0x2 ;  /* 0x000000005e4c7211 */ /* 0x0c2fe400078810ff */
[----:B----4-:R-:W-:Y:S02]  /*13450*/  LEA R74, P3, R213, R0, 0x2 ;  /* 0x00000000d54a7211 */ /* 0x010fe400078610ff */
[----:B------:R-:W-:-:S02]  /*13460*/  LEA.HI.X.SX32 R77, R94, R44, 0x2, P4 ;  /* 0x0000002c5e4d7211 */ /* 0x000fc400020f16ff */
        /* <DEDUP_REMOVED lines=34> */
[-C--:B------:R-:W-:Y:S01]  /*13690*/  LEA.HI.X.SX32 R77, R46, R44.reuse, 0x2, P4 ;  /* 0x0000002c2e4d7211 */ /* 0x080fe200020f16ff */
[----:B------:R-:W-:Y:S01]  /*136a0*/  IMAD R225, R225, c[0x0][0x190], RZ ;  /* 0x00006400e1e17a24 */ /* 0x000fe200078e02ff */
[----:B------:R-:W-:-:S03]  /*136b0*/  LEA.HI.X.SX32 R75, R223, R44, 0x2, P3 ;  /* 0x0000002cdf4b7211 */ /* 0x000fc600018f16ff */
[----:B------:R1:W-:Y:S04]  /*136c0*/  STL.64 [R1+0x1878], R76 ;  /* 0x0018784c01007387 */ /* 0x0003e80000100a00 */
[----:B------:R4:W-:Y:S01]  /*136d0*/  STL.64 [R1+0x1870], R74 ;  /* 0x0018704a01007387 */ /* 0x0009e20000100a00 */
[----:B------:R-:W-:Y:S01]  /*136e0*/  IMAD R102, R102, c[0x0][0x190], RZ ;  /* 0x0000640066667a24 */ /* 0x000fe200078e02ff */
[-C--:B-1----:R-:W-:Y:S02]  /*136f0*/  LEA R76, P4, R85, R0.reuse, 0x2 ;  /* 0x00000000554c7211 */ /* 0x082fe400078810ff */
[----:B----4-:R-:W-:Y:S02]  /*13700*/  LEA R74, P3, R225, R0, 0x2 ;  /* 0x00000000e14a7211 */ /* 0x010fe400078610ff */
[-C--:B------:R-:W-:Y:S01]  /*13710*/  LEA.HI.X.SX32 R77, R85, R44.reuse, 0x2, P4 ;  /* 0x0000002c554d7211 */ /* 0x080fe200020f16ff */
[----:B------:R-:W-:Y:S01]  /*13720*/  IMAD R103, R103, c[0x0][0x190], RZ ;  /* 0x0000640067677a24 */ /* 0x000fe200078e02ff */
        /* <DEDUP_REMOVED lines=13> */
[C---:B----4-:R-:W-:Y:S02]  /*13800*/  LEA R74, P3, R105.reuse, R0, 0x2 ;  /* 0x00000000694a7211 */ /* 0x050fe400078610ff */
        /* <DEDUP_REMOVED lines=137> */
[----:B--2---:R-:W-:Y:S01]  /*140a0*/  IMAD R176, R176, c[0x0][0x190], RZ ;  /* 0x00006400b0b07a24 */ /* 0x004fe200078e02ff */
        /* <DEDUP_REMOVED lines=99> */
[----:B---3--:R-:W-:Y:S01]  /*146e0*/  IMAD R226, R226, c[0x0][0x190], RZ ;  /* 0x00006400e2e27a24 */ /* 0x008fe200078e02ff */
        /* <DEDUP_REMOVED lines=8> */
[CC--:B-1----:R-:W-:Y:S02]  /*14770*/  LEA R76, P4, R226.reuse, R0.reuse, 0x2 ;  /* 0x00000000e24c7211 */ /* 0x0c2fe400078810ff */
        /* <DEDUP_REMOVED lines=19> */
[----:B------:R-:W-:Y:S01]  /*148b0*/  LEA.HI.X.SX32 R75, R233, R44, 0x2, P3 ;  /* 0x0000002ce94b7211 */ /* 0x000fe200018f16ff */
[----:B------:R-:W-:-:S02]  /*148c0*/  IMAD R239, R239, c[0x0][0x190], RZ ;  /* 0x00006400efef7a24 */ /* 0x000fc400078e02ff */
[----:B------:R1:W-:Y:S01]  /*148d0*/  STL.64 [R1+0x14b8], R76 ;  /* 0x0014b84c01007387 */ /* 0x0003e20000100a00 */
[----:B------:R-:W-:-:S03]  /*148e0*/  IMAD R56, R252, c[0x0][0x190], RZ ;  /* 0x00006400fc387a24 */ /* 0x000fc600078e02ff */
[----:B------:R2:W-:Y:S01]  /*148f0*/  STL.64 [R1+0x14b0], R74 ;  /* 0x0014b04a01007387 */ /* 0x0005e20000100a00 */
[----:B------:R-:W-:Y:S01]  /*14900*/  IMAD.MOV.U32 R252, RZ, RZ, R40 ;  /* 0x000000fffffc7224 */ /* 0x000fe200078e0028 */
[-C--:B-1----:R-:W-:Y:S02]  /*14910*/  LEA R76, P4, R235, R0.reuse, 0x2 ;  /* 0x00000000eb4c7211 */ /* 0x082fe400078810ff */
[----:B--2---:R-:W-:Y:S02]  /*14920*/  LEA R74, P3, R237, R0, 0x2 ;  /* 0x00000000ed4a7211 */ /* 0x004fe400078610ff */
[----:B------:R-:W-:Y:S01]  /*14930*/  LEA.HI.X.SX32 R77, R235, R44, 0x2, P4 ;  /* 0x0000002ceb4d7211 */ /* 0x000fe200020f16ff */
[----:B------:R-:W-:Y:S01]  /*14940*/  IMAD R241, R241, c[0x0][0x190], RZ ;  /* 0x00006400f1f17a24 */ /* 0x000fe200078e02ff */
[----:B------:R-:W-:Y:S01]  /*14950*/  LEA R40, P4, R239, R0, 0x2 ;  /* 0x00000000ef287211 */ /* 0x000fe200078810ff */
[----:B------:R-:W-:Y:S01]  /*14960*/  IMAD R54, R100, c[0x0][0x190], RZ ;  /* 0x0000640064367a24 */ /* 0x000fe200078e02ff */
[----:B------:R-:W-:-:S02]  /*14970*/  LEA.HI.X.SX32 R75, R237, R44, 0x2, P3 ;  /* 0x0000002ced4b7211 */ /* 0x000fc400018f16ff */
[----:B------:R-:W-:Y:S01]  /*14980*/  MOV R100, R250 ;  /* 0x000000fa00647202 */ /* 0x000fe20000000f00 */
[----:B------:R-:W-:Y:S01]  /*14990*/  IMAD.MOV.U32 R250, RZ, RZ, R41 ;  /* 0x000000fffffa7224 */ /* 0x000fe200078e0029 */
[----:B------:R-:W-:Y:S01]  /*149a0*/  STL.64 [R1+0x1468], R76 ;  /* 0x0014684c01007387 */ /* 0x000fe20000100a00 */
[----:B------:R-:W-:Y:S01]  /*149b0*/  LEA.HI.X.SX32 R41, R239, R44, 0x2, P4 ;  /* 0x0000002cef297211 */ /* 0x000fe200020f16ff */
[----:B------:R-:W-:Y:S02]  /*149c0*/  IMAD R243, R243, c[0x0][0x190], RZ ;  /* 0x00006400f3f37a24 */ /* 0x000fe400078e02ff */
[----:B------:R1:W-:Y:S01]  /*149d0*/  STL.64 [R1+0x1460], R74 ;  /* 0x0014604a01007387 */ /* 0x0003e20000100a00 */
[----:B------:R-:W-:-:S03]  /*149e0*/  IMAD R245, R245, c[0x0][0x190], RZ ;  /* 0x00006400f5f57a24 */ /* 0x000fc600078e02ff */
[----:B------:R2:W-:Y:S01]  /*149f0*/  STL.64 [R1+0x1458], R40 ;  /* 0x0014582801007387 */ /* 0x0005e20000100a00 */
[-C--:B-1----:R-:W-:Y:S02]  /*14a00*/  LEA R74, P3, R241, R0.reuse, 0x2 ;  /* 0x00000000f14a7211 */ /* 0x082fe400078610ff */
[----:B--2---:R-:W-:Y:S02]  /*14a10*/  LEA R40, P4, R243, R0, 0x2 ;  /* 0x00000000f3287211 */ /* 0x004fe400078810ff */
[-C--:B------:R-:W-:Y:S01]  /*14a20*/  LEA.HI.X.SX32 R75, R241, R44.reuse, 0x2, P3 ;  /* 0x0000002cf14b7211 */ /* 0x080fe200018f16ff */
[----:B------:R-:W-:Y:S01]  /*14a30*/  IMAD R247, R247, c[0x0][0x190], RZ ;  /* 0x00006400f7f77a24 */ /* 0x000fe200078e02ff */
[----:B------:R-:W-:-:S03]  /*14a40*/  LEA.HI.X.SX32 R41, R243, R44, 0x2, P4 ;  /* 0x0000002cf3297211 */ /* 0x000fc600020f16ff */
        /* <DEDUP_REMOVED lines=31> */
[----:B------:R-:W-:Y:S01]  /*14c40*/  LEA.HI.X.SX32 R41, R51, R44, 0x2, P4 ;  /* 0x0000002c33297211 */ /* 0x000fe200020f16ff */
[----:B------:R-:W-:Y:S02]  /*14c50*/  IMAD R57, R57, c[0x0][0x190], RZ ;  /* 0x0000640039397a24 */ /* 0x000fe400078e02ff */
[----:B------:R1:W-:Y:S01]  /*14c60*/  STL.64 [R1+0x1370], R74 ;  /* 0x0013704a01007387 */ /* 0x0003e20000100a00 */
[----:B------:R-:W-:-:S03]  /*14c70*/  IMAD R47, R34, c[0x0][0x190], RZ ;  /* 0x00006400222f7a24 */ /* 0x000fc600078e02ff */
[----:B------:R2:W-:Y:S01]  /*14c80*/  STL.64 [R1+0x1368], R40 ;  /* 0x0013682801007387 */ /* 0x0005e20000100a00 */
[----:B------:R-:W-:Y:S01]  /*14c90*/  IMAD R45, R38, c[0x0][0x190], RZ ;  /* 0x00006400262d7a24 */ /* 0x000fe200078e02ff */
[-C--:B-1----:R-:W-:Y:S01]  /*14ca0*/  LEA R74, P3, R53, R0.reuse, 0x2 ;  /* 0x00000000354a7211 */ /* 0x082fe200078610ff */
[----:B------:R-:W-:Y:S01]  /*14cb0*/  IMAD.MOV.U32 R38, RZ, RZ, R39 ;  /* 0x000000ffff267224 */ /* 0x000fe200078e0027 */
[----:B--2---:R-:W-:Y:S02]  /*14cc0*/  LEA R40, P4, R55, R0, 0x2 ;  /* 0x0000000037287211 */ /* 0x004fe400078810ff */
[----:B------:R-:W-:Y:S02]  /*14cd0*/  LEA.HI.X.SX32 R75, R53, R44, 0x2, P3 ;  /* 0x0000002c354b7211 */ /* 0x000fe400018f16ff */
[----:B------:R-:W-:Y:S01]  /*14ce0*/  LEA R34, P3, R57, R0, 0x2 ;  /* 0x0000000039227211 */ /* 0x000fe200078610ff */
[----:B------:R-:W-:Y:S01]  /*14cf0*/  IMAD R59, R59, c[0x0][0x190], RZ ;  /* 0x000064003b3b7a24 */ /* 0x000fe200078e02ff */
[----:B------:R-:W-:-:S02]  /*14d00*/  MOV R39, R35 ;  /* 0x0000002300277202 */ /* 0x000fc40000000f00 */
[-C--:B------:R-:W-:Y:S01]  /*14d10*/  LEA.HI.X.SX32 R41, R55, R44.reuse, 0x2, P4 ;  /* 0x0000002c37297211 */ /* 0x080fe200020f16ff */
[----:B------:R-:W-:Y:S01]  /*14d20*/  IMAD R61, R61, c[0x0][0x190], RZ ;  /* 0x000064003d3d7a24 */ /* 0x000fe200078e02ff */
[----:B------:R-:W-:Y:S01]  /*14d30*/  LEA.HI.X.SX32 R35, R57, R44, 0x2, P3 ;  /* 0x0000002c39237211 */ /* 0x000fe200018f16ff */
[----:B------:R-:W-:Y:S01]  /*14d40*/  STL.64 [R1+0x1360], R74 ;  /* 0x0013604a01007387 */ /* 0x000fe20000100a00 */
[----:B------:R-:W-:-:S03]  /*14d50*/  IMAD R63, R63, c[0x0][0x190], RZ ;  /* 0x000064003f3f7a24 */ /* 0x000fc600078e02ff */
[----:B------:R1:W-:Y:S04]  /*14d60*/  STL.64 [R1+0x1358], R40 ;  /* 0x0013582801007387 */ /* 0x0003e80000100a00 */
[----:B------:R2:W-:Y:S01]  /*14d70*/  STL.64 [R1+0x1350], R34 ;  /* 0x0013502201007387 */ /* 0x0005e20000100a00 */
[----:B------:R-:W-:Y:S01]  /*14d80*/  IMAD R68, R32, c[0x0][0x190], RZ ;  /* 0x0000640020447a24 */ /* 0x000fe200078e02ff */
[-C--:B-1----:R-:W-:Y:S02]  /*14d90*/  LEA R40, P4, R59, R0.reuse, 0x2 ;  /* 0x000000003b287211 */ /* 0x082fe400078810ff */
[----:B--2---:R-:W-:Y:S02]  /*14da0*/  LEA R34, P3, R61, R0, 0x2 ;  /* 0x000000003d227211 */ /* 0x004fe400078610ff */
[----:B------:R-:W-:Y:S01]  /*14db0*/  LEA.HI.X.SX32 R41, R59, R44, 0x2, P4 ;  /* 0x0000002c3b297211 */ /* 0x000fe200020f16ff */
[----:B------:R-:W-:Y:S01]  /*14dc0*/  IMAD R65, R65, c[0x0][0x190], RZ ;  /* 0x0000640041417a24 */ /* 0x000fe200078e02ff */
[----:B------:R-:W-:Y:S01]  /*14dd0*/  LEA R32, P4, R63, R0, 0x2 ;  /* 0x000000003f207211 */ /* 0x000fe200078810ff */
[----:B------:R-:W-:Y:S01]  /*14de0*/  IMAD R49, R36, c[0x0][0x190], RZ ;  /* 0x0000640024317a24 */ /* 0x000fe200078e02ff */
[-C--:B------:R-:W-:Y:S01]  /*14df0*/  LEA.HI.X.SX32 R35, R61, R44.reuse, 0x2, P3 ;  /* 0x0000002c3d237211 */ /* 0x080fe200018f16ff */
[----:B------:R-:W-:Y:S01]  /*14e00*/  IMAD.MOV.U32 R36, RZ, RZ, R37 ;  /* 0x000000ffff247224 */ /* 0x000fe200078e0025 */
[----:B------:R-:W-:Y:S01]  /*14e10*/  STL.64 [R1+0x1348], R40 ;  /* 0x0013482801007387 */ /* 0x000fe20000100a00 */
[----:B------:R-:W-:Y:S01]  /*14e20*/  IMAD.MOV.U32 R37, RZ, RZ, R33 ;  /* 0x000000ffff257224 */ /* 0x000fe200078e0021 */
[----:B------:R-:W-:Y:S01]  /*14e30*/  LEA.HI.X.SX32 R33, R63, R44, 0x2, P4 ;  /* 0x0000002c3f217211 */ /* 0x000fe200020f16ff */
[----:B------:R-:W-:Y:S01]  /*14e40*/  IMAD R67, R67, c[0x0][0x190], RZ ;  /* 0x0000640043437a24 */ /* 0x000fe200078e02ff */
        /* <DEDUP_REMOVED lines=19> */
[CC--:B-1----:R-:W-:Y:S02]  /*14f80*/  LEA R34, P3, R73.reuse, R0.reuse, 0x2 ;  /* 0x0000000049227211 */ /* 0x0c2fe400078610ff */
[C---:B--2---:R-:W-:Y:S02]  /*14f90*/  LEA R32, P4, R46.reuse, R0, 0x2 ;  /* 0x000000002e207211 */ /* 0x044fe400078810ff */
        /* <DEDUP_REMOVED lines=26> */
[----:B------:R-:W-:Y:S02]  /*15140*/  LEA R20, P3, R60, R0, 0x2 ;  /* 0x000000003c147211 */ /* 0x000fe400078610ff */
[----:B------:R-:W-:Y:S01]  /*15150*/  MOV R28, R29 ;  /* 0x0000001d001c7202 */ /* 0x000fe20000000f00 */
[----:B------:R-:W-:Y:S01]  /*15160*/  IMAD.MOV.U32 R29, RZ, RZ, R21 ;  /* 0x000000ffff1d7224 */ /* 0x000fe200078e0015 */
[-C--:B------:R-:W-:Y:S01]  /*15170*/  LEA.HI.X.SX32 R33, R58, R44.reuse, 0x2, P4 ;  /* 0x0000002c3a217211 */ /* 0x080fe200020f16ff */
[----:B------:R-:W-:Y:S01]  /*15180*/  IMAD R62, R251, c[0x0][0x190], RZ ;  /* 0x00006400fb3e7a24 */ /* 0x000fe200078e02ff */
[----:B------:R-:W-:Y:S01]  /*15190*/  LEA.HI.X.SX32 R21, R60, R44, 0x2, P3 ;  /* 0x0000002c3c157211 */ /* 0x000fe200018f16ff */
[----:B------:R-:W-:Y:S01]  /*151a0*/  IMAD R64, R252, c[0x0][0x190], RZ ;  /* 0x00006400fc407a24 */ /* 0x000fe200078e02ff */
[----:B------:R-:W-:Y:S04]  /*151b0*/  STL.64 [R1+0x12a0], R34 ;  /* 0x0012a02201007387 */ /* 0x000fe80000100a00 */
[----:B------:R1:W-:Y:S04]  /*151c0*/  STL.64 [R1+0x1268], R32 ;  /* 0x0012682001007387 */ /* 0x0003e80000100a00 */
[----:B------:R2:W-:Y:S01]  /*151d0*/  STL.64 [R1+0x1260], R20 ;  /* 0x0012601401007387 */ /* 0x0005e20000100a00 */
[----:B-1----:R-:W-:-:S02]  /*151e0*/  LEA R32, P4, R62, R0, 0x2 ;  /* 0x000000003e207211 */ /* 0x002fc400078810ff */
[----:B--2---:R-:W-:Y:S02]  /*151f0*/  LEA R20, P3, R64, R0, 0x2 ;  /* 0x0000000040147211 */ /* 0x004fe400078610ff */
[-C--:B------:R-:W-:Y:S02]  /*15200*/  LEA.HI.X.SX32 R33, R62, R44.reuse, 0x2, P4 ;  /* 0x0000002c3e217211 */ /* 0x080fe400020f16ff */
[----:B------:R-:W-:Y:S01]  /*15210*/  LEA.HI.X.SX32 R21, R64, R44, 0x2, P3 ;  /* 0x0000002c40157211 */ /* 0x000fe200018f16ff */
[----:B------:R-:W-:Y:S01]  /*15220*/  IMAD R53, R24, c[0x0][0x190], RZ ;  /* 0x0000640018357a24 */ /* 0x000fe200078e02ff */
[----:B------:R-:W-:Y:S01]  /*15230*/  LEA R24, P4, R45, R0, 0x2 ;  /* 0x000000002d187211 */ /* 0x000fe200078810ff */
[----:B------:R-:W-:Y:S01]  /*15240*/  STL.64 [R1+0x1258], R32 ;  /* 0x0012582001007387 */ /* 0x000fe20000100a00 */
[----:B------:R-:W-:-:S03]  /*15250*/  IMAD R52, R26, c[0x0][0x190], RZ ;  /* 0x000064001a347a24 */ /* 0x000fc600078e02ff */
[----:B------:R1:W-:Y:S01]  /*15260*/  STL.64 [R1+0x1250], R20 ;  /* 0x0012501401007387 */ /* 0x0003e20000100a00 */
[----:B------:R-:W-:Y:S02]  /*15270*/  IMAD.MOV.U32 R26, RZ, RZ, R27 ;  /* 0x000000ffff1a7224 */ /* 0x000fe400078e001b */
[----:B------:R-:W-:Y:S01]  /*15280*/  IMAD.MOV.U32 R27, RZ, RZ, R25 ;  /* 0x000000ffff1b7224 */ /* 0x000fe200078e0019 */
[----:B------:R-:W-:Y:S02]  /*15290*/  LEA.HI.X.SX32 R25, R45, R44, 0x2, P4 ;  /* 0x0000002c2d197211 */ /* 0x000fe400020f16ff */
[----:B-1----:R-:W-:-:S04]  /*152a0*/  LEA R20, P3, R47, R0, 0x2 ;  /* 0x000000002f147211 */ /* 0x002fc800078610ff */
[----:B------:R-:W-:Y:S01]  /*152b0*/  LEA.HI.X.SX32 R21, R47, R44, 0x2, P3 ;  /* 0x0000002c2f157211 */ /* 0x000fe200018f16ff */
[----:B------:R1:W-:Y:S04]  /*152c0*/  STL.64 [R1+0x1248], R24 ;  /* 0x0012481801007387 */ /* 0x0003e80000100a00 */
[----:B------:R2:W-:Y:S01]  /*152d0*/  STL.64 [R1+0x1240], R20 ;  /* 0x0012401401007387 */ /* 0x0005e20000100a00 */
[----:B------:R-:W-:Y:S01]  /*152e0*/  IMAD R66, R38, c[0x0][0x190], RZ ;  /* 0x0000640026427a24 */ /* 0x000fe200078e02ff */
[CC--:B-1----:R-:W-:Y:S02]  /*152f0*/  LEA R24, P4, R49.reuse, R0.reuse, 0x2 ;  /* 0x0000000031187211 */ /* 0x0c2fe400078810ff */
[C---:B--2---:R-:W-:Y:S02]  /*15300*/  LEA R20, P3, R68.reuse, R0, 0x2 ;  /* 0x0000000044147211 */ /* 0x044fe400078610ff */
        /* <DEDUP_REMOVED lines=49> */
[CC--:B-1----:R-:W-:Y:S02]  /*15620*/  LEA R24, P4, R48.reuse, R0.reuse, 0x2 ;  /* 0x0000000030187211 */ /* 0x0c2fe400078810ff */
[C---:B--2---:R-:W-:Y:S02]  /*15630*/  LEA R20, P3, R47.reuse, R0, 0x2 ;  /* 0x000000002f147211 */ /* 0x044fe400078610ff */
[-C--:B------:R-:W-:Y:S02]  /*15640*/  LEA.HI.X.SX32 R25, R48, R44.reuse, 0x2, P4 ;  /* 0x0000002c30197211 */ /* 0x080fe400020f16ff */
[----:B------:R-:W-:Y:S01]  /*15650*/  LEA.HI.X.SX32 R21, R47, R44, 0x2, P3 ;  /* 0x0000002c2f157211 */ /* 0x000fe200018f16ff */
[----:B------:R-:W-:-:S02]  /*15660*/  IMAD R45, R22, c[0x0][0x190], RZ ;  /* 0x00006400162d7a24 */ /* 0x000fc400078e02ff */
[----:B------:R-:W-:Y:S01]  /*15670*/  IMAD R46, R19, c[0x0][0x190], RZ ;  /* 0x00006400132e7a24 */ /* 0x000fe200078e02ff */
[----:B------:R1:W-:Y:S01]  /*15680*/  STL.64 [R1+0x1178], R24 ;  /* 0x0011781801007387 */ /* 0x0003e20000100a00 */
[----:B------:R-:W-:-:S03]  /*15690*/  MOV R19, c[0x0][0x180] ;  /* 0x0000600000137a02 */ /* 0x000fc60000000f00 */
[----:B------:R2:W-:Y:S01]  /*156a0*/  STL.64 [R1+0x1170], R20 ;  /* 0x0011701401007387 */ /* 0x0005e20000100a00 */
[-C--:B------:R-:W-:Y:S02]  /*156b0*/  LEA R26, P4, R45, R0.reuse, 0x2 ;  /* 0x000000002d1a7211 */ /* 0x080fe400078810ff */
[----:B------:R-:W-:Y:S02]  /*156c0*/  IADD3 R49, R19, -0xa, RZ ;  /* 0xfffffff613317810 */ /* 0x000fe40007ffe0ff */
[----:B-1----:R-:W-:Y:S01]  /*156d0*/  LEA R24, P3, R46, R0, 0x2 ;  /* 0x000000002e187211 */ /* 0x002fe200078610ff */
[----:B--2---:R-:W-:Y:S01]  /*156e0*/  IMAD.MOV.U32 R21, RZ, RZ, c[0x0][0x188] ;  /* 0x00006200ff157624 */ /* 0x004fe200078e00ff */
[----:B------:R-:W-:-:S03]  /*156f0*/  LEA.HI.X.SX32 R27, R45, R44, 0x2, P4 ;  /* 0x0000002c2d1b7211 */ /* 0x000fc600020f16ff */
[----:B------:R-:W-:Y:S01]  /*15700*/  IMAD R58, R21, 0x34, RZ ;  /* 0x00000034153a7824 */ /* 0x000fe200078e02ff */
[----:B------:R-:W-:Y:S02]  /*15710*/  LEA.HI.X.SX32 R25, R46, R44, 0x2, P3 ;  /* 0x0000002c2e197211 */ /* 0x000fe400018f16ff */
[----:B------:R-:W-:Y:S01]  /*15720*/  ISETP.GE.U32.AND P4, PT, R49, 0x7fffffb7, PT ;  /* 0x7fffffb73100780c */ /* 0x000fe20003f86070 */
[----:B------:R-:W-:-:S04]  /*15730*/  IMAD.WIDE R44, R58, 0x4, R16 ;  /* 0x000000043a2c7825 */ /* 0x000fc800078e0210 */
[C---:B------:R-:W-:Y:S01]  /*15740*/  IMAD.WIDE R46, R58.reuse, 0x4, R14 ;  /* 0x000000043a2e7825 */ /* 0x040fe200078e020e */
[----:B------:R1:W-:Y:S03]  /*15750*/  LDGSTS.E [R23+0x1a000], [R44.64], !P6 ;  /* 0x1a0000002c177fae */ /* 0x0003e6000f121844 */
[C---:B------:R-:W-:Y:S01]  /*15760*/  IMAD.WIDE R48, R58.reuse, 0x4, R12 ;  /* 0x000000043a307825 */ /* 0x040fe200078e020c */
[----:B------:R1:W-:Y:S03]  /*15770*/  LDGSTS.E [R23+0x1a100], [R46.64], !P6 ;  /* 0x1a1000002e177fae */ /* 0x0003e6000f121844 */
[C---:B------:R-:W-:Y:S01]  /*15780*/  IMAD.WIDE R50, R58.reuse, 0x4, R10 ;  /* 0x000000043a327825 */ /* 0x040fe200078e020a */
[----:B------:R1:W-:Y:S03]  /*15790*/  LDGSTS.E [R23+0x1a200], [R48.64], !P6 ;  /* 0x1a20000030177fae */ /* 0x0003e6000f121844 */
[----:B------:R-:W-:Y:S01]  /*157a0*/  IMAD R74, R21, 0x38, RZ ;  /* 0x00000038154a7824 */ /* 0x000fe200078e02ff */
[----:B------:R1:W-:Y:S01]  /*157b0*/  LDGSTS.E [R23+0x1a300], [R50.64], !P6 ;  /* 0x1a30000032177fae */ /* 0x0003e2000f121844 */
[----:B------:R-:W-:-:S04]  /*157c0*/  IMAD.WIDE R52, R58, 0x4, R8 ;  /* 0x000000043a347825 */ /* 0x000fc800078e0208 */
[C---:B------:R-:W-:Y:S01]  /*157d0*/  IMAD.WIDE R54, R58.reuse, 0x4, R6 ;  /* 0x000000043a367825 */ /* 0x040fe200078e0206 */
[----:B------:R1:W-:Y:S03]  /*157e0*/  LDGSTS.E [R23+0x1a400], [R52.64], !P6 ;  /* 0x1a40000034177fae */ /* 0x0003e6000f121844 */
[C---:B------:R-:W-:Y:S01]  /*157f0*/  IMAD.WIDE R56, R58.reuse, 0x4, R4 ;  /* 0x000000043a387825 */ /* 0x040fe200078e0204 */
[----:B------:R-:W-:Y:S01]  /*15800*/  IADD3 R0, R19, -0xe, RZ ;  /* 0xfffffff213007810 */ /* 0x000fe20007ffe0ff */
[----:B------:R1:W-:Y:S02]  /*15810*/  LDGSTS.E [R23+0x1a500], [R54.64], !P6 ;  /* 0x1a50000036177fae */ /* 0x0003e4000f121844 */
[----:B------:R-:W-:Y:S02]  /*15820*/  IMAD.WIDE R58, R58, 0x4, R2 ;  /* 0x000000043a3a7825 */ /* 0x000fe400078e0202 */
[----:B------:R1:W-:Y:S02]  /*15830*/  LDGSTS.E [R23+0x1a600], [R56.64], !P6 ;  /* 0x1a60000038177fae */ /* 0x0003e4000f121844 */
[----:B------:R-:W-:-:S02]  /*15840*/  IMAD.WIDE R60, R74, 0x4, R16 ;  /* 0x000000044a3c7825 */ /* 0x000fc400078e0210 */
[----:B------:R1:W-:Y:S02]  /*15850*/  LDGSTS.E [R23+0x1a700], [R58.64], !P6 ;  /* 0x1a7000003a177fae */ /* 0x0003e4000f121844 */
[----:B------:R-:W-:-:S04]  /*15860*/  IMAD.WIDE R62, R74, 0x4, R14 ;  /* 0x000000044a3e7825 */ /* 0x000fc800078e020e */
[C---:B------:R-:W-:Y:S01]  /*15870*/  IMAD.WIDE R64, R74.reuse, 0x4, R12 ;  /* 0x000000044a407825 */ /* 0x040fe200078e020c */
[----:B------:R1:W-:Y:S03]  /*15880*/  LDGSTS.E [R23+0x1c000], [R60.64], !P1 ;  /* 0x1c0000003c177fae */ /* 0x0003e6000c921844 */
[----:B------:R-:W-:Y:S01]  /*15890*/  IMAD.WIDE R66, R74, 0x4, R10 ;  /* 0x000000044a427825 */ /* 0x000fe200078e020a */
[----:B------:R-:W-:Y:S01]  /*158a0*/  ISETP.GE.U32.AND P3, PT, R0, 0x7fffffb3, PT ;  /* 0x7fffffb30000780c */ /* 0x000fe20003f66070 */
[----:B------:R1:W-:Y:S02]  /*158b0*/  LDGSTS.E [R23+0x1c100], [R62.64], !P1 ;  /* 0x1c1000003e177fae */ /* 0x0003e4000c921844 */
[----:B------:R-:W-:Y:S02]  /*158c0*/  IMAD R90, R21, 0x3c, RZ ;  /* 0x0000003c155a7824 */ /* 0x000fe400078e02ff */
[C---:B------:R-:W-:Y:S01]  /*158d0*/  IMAD.WIDE R68, R74.reuse, 0x4, R8 ;  /* 0x000000044a447825 */ /* 0x040fe200078e0208 */
[----:B------:R-:W-:Y:S01]  /*158e0*/  IADD3 R0, R19, -0x12, RZ ;  /* 0xffffffee13007810 */ /* 0x000fe20007ffe0ff */
[----:B------:R1:W-:Y:S02]  /*158f0*/  LDGSTS.E [R23+0x1c200], [R64.64], !P1 ;  /* 0x1c20000040177fae */ /* 0x0003e4000c921844 */
[----:B------:R-:W-:-:S02]  /*15900*/  IMAD.WIDE R70, R74, 0x4, R6 ;  /* 0x000000044a467825 */ /* 0x000fc400078e0206 */
[----:B------:R1:W-:Y:S02]  /*15910*/  LDGSTS.E [R23+0x1c300], [R66.64], !P1 ;  /* 0x1c30000042177fae */ /* 0x0003e4000c921844 */
[C---:B------:R-:W-:Y:S02]  /*15920*/  IMAD.WIDE R72, R74.reuse, 0x4, R4 ;  /* 0x000000044a487825 */ /* 0x040fe400078e0204 */
[----:B------:R1:W-:Y:S02]  /*15930*/  LDGSTS.E [R23+0x1c400], [R68.64], !P1 ;  /* 0x1c40000044177fae */ /* 0x0003e4000c921844 */
[----:B------:R-:W-:Y:S01]  /*15940*/  IMAD.WIDE R74, R74, 0x4, R2 ;  /* 0x000000044a4a7825 */ /* 0x000fe200078e0202 */
[----:B------:R-:W-:Y:S01]  /*15950*/  ISETP.GE.U32.AND P6, PT, R0, 0x7fffffaf, PT ;  /* 0x7fffffaf0000780c */ /* 0x000fe20003fc6070 */
[----:B------:R1:W-:Y:S02]  /*15960*/  LDGSTS.E [R23+0x1c500], [R70.64], !P1 ;  /* 0x1c50000046177fae */ /* 0x0003e4000c921844 */
[C---:B------:R-:W-:Y:S01]  /*15970*/  IMAD.WIDE R76, R90.reuse, 0x4, R16 ;  /* 0x000000045a4c7825 */ /* 0x040fe200078e0210 */
[----:B------:R-:W-:Y:S01]  /*15980*/  IADD3 R0, R19, -0x16, RZ ;  /* 0xffffffea13007810 */ /* 0x000fe20007ffe0ff */
[----:B------:R1:W-:Y:S02]  /*15990*/  LDGSTS.E [R23+0x1c600], [R72.64], !P1 ;  /* 0x1c60000048177fae */ /* 0x0003e4000c921844 */
[----:B------:R-:W-:-:S02]  /*159a0*/  IMAD.WIDE R78, R90, 0x4, R14 ;  /* 0x000000045a4e7825 */ /* 0x000fc400078e020e */
[----:B------:R1:W-:Y:S02]  /*159b0*/  LDGSTS.E [R23+0x1c700], [R74.64], !P1 ;  /* 0x1c7000004a177fae */ /* 0x0003e4000c921844 */
[C---:B------:R-:W-:Y:S02]  /*159c0*/  IMAD.WIDE R80, R90.reuse, 0x4, R12 ;  /* 0x000000045a507825 */ /* 0x040fe400078e020c */
[----:B------:R1:W-:Y:S02]  /*159d0*/  LDGSTS.E [R23+0x1e000], [R76.64], !P5 ;  /* 0x1e0000004c177fae */ /* 0x0003e4000e921844 */
[C---:B------:R-:W-:Y:S02]  /*159e0*/  IMAD.WIDE R82, R90.reuse, 0x4, R10 ;  /* 0x000000045a527825 */ /* 0x040fe400078e020a */
[----:B------:R1:W-:Y:S02]  /*159f0*/  LDGSTS.E [R23+0x1e100], [R78.64], !P5 ;  /* 0x1e1000004e177fae */ /* 0x0003e4000e921844 */
[----:B------:R-:W-:Y:S01]  /*15a00*/  IMAD.WIDE R84, R90, 0x4, R8 ;  /* 0x000000045a547825 */ /* 0x000fe200078e0208 */
[----:B------:R-:W-:Y:S01]  /*15a10*/  ISETP.GE.U32.AND P1, PT, R0, 0x7fffffab, PT ;  /* 0x7fffffab0000780c */ /* 0x000fe20003f26070 */
[----:B------:R1:W-:Y:S02]  /*15a20*/  LDGSTS.E [R23+0x1e200], [R80.64], !P5 ;  /* 0x1e20000050177fae */ /* 0x0003e4000e921844 */
[C---:B------:R-:W-:Y:S01]  /*15a30*/  IMAD.WIDE R86, R90.reuse, 0x4, R6 ;  /* 0x000000045a567825 */ /* 0x040fe200078e0206 */
[----:B------:R-:W-:Y:S01]  /*15a40*/  LOP3.LUT R20, R23, 0x20, RZ, 0x3c, !PT ;  /* 0x0000002017147812 */ /* 0x000fe200078e3cff */
        /* <DEDUP_REMOVED lines=10> */
[C---:B------:R-:W-:Y:S01]  /*15af0*/  IMAD.WIDE R34, R21.reuse, 0x4, R12 ;  /* 0x0000000415227825 */ /* 0x040fe200078e020c */
[----:B------:R-:W-:Y:S01]  /*15b00*/  ISETP.GE.U32.AND P5, PT, R0, 0x7fffffa7, PT ;  /* 0x7fffffa70000780c */ /* 0x000fe20003fa6070 */
[----:B------:R2:W-:Y:S02]  /*15b10*/  STL.64 [R1+0x1168], R26 ;  /* 0x0011681a01007387 */ /* 0x0005e40000100a00 */
[----:B------:R-:W-:-:S02]  /*15b20*/  IMAD.WIDE R32, R21, 0x4, R10 ;  /* 0x0000000415207825 */ /* 0x000fc400078e020a */
[----:B------:R3:W-:Y:S02]  /*15b30*/  LDGSTS.E [R20+0x800], [R38.64], !P0 ;  /* 0x0080000026147fae */ /* 0x0007e4000c121844 */
[C---:B------:R-:W-:Y:S02]  /*15b40*/  IMAD.WIDE R30, R21.reuse, 0x4, R8 ;  /* 0x00000004151e7825 */ /* 0x040fe400078e0208 */
[----:B------:R4:W-:Y:S02]  /*15b50*/  STL.64 [R1+0x1160], R24 ;  /* 0x0011601801007387 */ /* 0x0009e40000100a00 */
[C---:B------:R-:W-:Y:S02]  /*15b60*/  IMAD.WIDE R28, R21.reuse, 0x4, R6 ;  /* 0x00000004151c7825 */ /* 0x040fe400078e0206 */
[----:B------:R1:W-:Y:S02]  /*15b70*/  LDGSTS.E [R20+0x900], [R36.64], !P0 ;  /* 0x0090000024147fae */ /* 0x0003e4000c121844 */
[----:B------:R-:W-:-:S02]  /*15b80*/  IMAD R0, R21, 0x5, RZ ;  /* 0x0000000515007824 */ /* 0x000fc400078e02ff */
[----:B--2---:R-:W-:Y:S01]  /*15b90*/  IMAD.WIDE R26, R21, 0x4, R4 ;  /* 0x00000004151a7825 */ /* 0x004fe200078e0204 */
[----:B------:R2:W-:Y:S01]  /*15ba0*/  LDGSTS.E [R20+0xa00], [R34.64], !P0 ;  /* 0x00a0000022147fae */ /* 0x0005e2000c121844 */
[----:B------:R-:W-:Y:S02]  /*15bb0*/  IADD3 R92, R19, -0x1e, RZ ;  /* 0xffffffe2135c7810 */ /* 0x000fe40007ffe0ff */
[----:B----4-:R-:W-:Y:S01]  /*15bc0*/  IMAD.WIDE R24, R21, 0x4, R2 ;  /* 0x0000000415187825 */ /* 0x010fe200078e0202 */
[----:B------:R4:W-:Y:S04]  /*15bd0*/  LDGSTS.E [R20+0xb00], [R32.64], !P0 ;  /* 0x00b0000020147fae */ /* 0x0009e8000c121844 */
[----:B------:R3:W-:Y:S04]  /*15be0*/  STL.64 [R1+0x990], R38 ;  /* 0x0009902601007387 */ /* 0x0007e80000100a00 */
[----:B------:R1:W-:Y:S04]  /*15bf0*/  LDGSTS.E [R20+0xc00], [R30.64], !P0 ;  /* 0x00c000001e147fae */ /* 0x0003e8000c121844 */
        /* <DEDUP_REMOVED lines=8> */
[----:B--2---:R-:W-:Y:S01]  /*15c80*/  IMAD.WIDE R34, R0, 0x4, R12 ;  /* 0x0000000400227825 */ /* 0x004fe200078e020c */
[----:B------:R-:W-:Y:S02]  /*15c90*/  ISETP.GE.U32.AND P0, PT, R92, 0x7fffffa3, PT ;  /* 0x7fffffa35c00780c */ /* 0x000fe40003f06070 */
[----:B------:R2:W-:Y:S01]  /*15ca0*/  STL.64 [R1+0x970], R30 ;  /* 0x0009701e01007387 */ /* 0x0005e20000100a00 */
[----:B------:R-:W-:Y:S02]  /*15cb0*/  IMAD R92, R21, 0x9, RZ ;  /* 0x00000009155c7824 */ /* 0x000fe400078e02ff */
[C---:B----4-:R-:W-:Y:S01]  /*15cc0*/  IMAD.WIDE R32, R0.reuse, 0x4, R10 ;  /* 0x0000000400207825 */ /* 0x050fe200078e020a */
[----:B------:R4:W-:Y:S04]  /*15cd0*/  STL.64 [R1+0x968], R28 ;  /* 0x0009681c01007387 */ /* 0x0009e80000100a00 */
[----:B------:R3:W-:Y:S01]  /*15ce0*/  STL.64 [R1+0x960], R26 ;  /* 0x0009601a01007387 */ /* 0x0007e20000100a00 */
[----:B--2---:R-:W-:-:S03]  /*15cf0*/  IMAD.WIDE R30, R0, 0x4, R8 ;  /* 0x00000004001e7825 */ /* 0x004fc600078e0208 */
[----:B------:R2:W-:Y:S01]  /*15d00*/  LDGSTS.E [R20+0x2800], [R38.64], !P2 ;  /* 0x0280000026147fae */ /* 0x0005e2000d121844 */
[----:B----4-:R-:W-:-:S03]  /*15d10*/  IMAD.WIDE R28, R0, 0x4, R6 ;  /* 0x00000004001c7825 */ /* 0x010fc600078e0206 */
[----:B------:R1:W-:Y:S01]  /*15d20*/  STL.64 [R1+0x958], R24 ;  /* 0x0009581801007387 */ /* 0x0003e20000100a00 */
[----:B---3--:R-:W-:-:S03]  /*15d30*/  IMAD.WIDE R26, R0, 0x4, R4 ;  /* 0x00000004001a7825 */ /* 0x008fc600078e0204 */
[----:B------:R3:W-:Y:S04]  /*15d40*/  LDGSTS.E [R20+0x2900], [R36.64], !P2 ;  /* 0x0290000024147fae */ /* 0x0007e8000d121844 */
[----:B------:R2:W-:Y:S01]  /*15d50*/  STL.64 [R1+0x8d0], R38 ;  /* 0x0008d02601007387 */ /* 0x0005e20000100a00 */
[----:B-1----:R-:W-:-:S03]  /*15d60*/  IMAD.WIDE R24, R0, 0x4, R2 ;  /* 0x0000000400187825 */ /* 0x002fc600078e0202 */
[----:B------:R1:W-:Y:S04]  /*15d70*/  LDGSTS.E [R20+0x2a00], [R34.64], !P2 ;  /* 0x02a0000022147fae */ /* 0x0003e8000d121844 */
[----:B------:R3:W-:Y:S01]  /*15d80*/  STL.64 [R1+0x8c8], R36 ;  /* 0x0008c82401007387 */ /* 0x0007e20000100a00 */
[----:B--2---:R-:W-:-:S03]  /*15d90*/  IMAD.WIDE R38, R92, 0x4, R16 ;  /* 0x000000045c267825 */ /* 0x004fc600078e0210 */
[----:B------:R2:W-:Y:S04]  /*15da0*/  LDGSTS.E [R20+0x2b00], [R32.64], !P2 ;  /* 0x02b0000020147fae */ /* 0x0005e8000d121844 */
[----:B------:R1:W-:Y:S01]  /*15db0*/  STL.64 [R1+0x8c0], R34 ;  /* 0x0008c02201007387 */ /* 0x0003e20000100a00 */
[----:B------:R-:W-:-:S03]  /*15dc0*/  IMAD R0, R21, 0xd, RZ ;  /* 0x0000000d15007824 */ /* 0x000fc600078e02ff */
        /* <DEDUP_REMOVED lines=8> */
[----:B------:R3:W-:Y:S04]  /*15e50*/  STL.64 [R1+0x8a8], R28 ;  /* 0x0008a81c01007387 */ /* 0x0007e80000100a00 */
        /* <DEDUP_REMOVED lines=12> */
[----:B---3--:R-:W-:-:S03]  /*15f20*/  IMAD.WIDE R38, R0, 0x4, R16 ;  /* 0x0000000400267825 */ /* 0x008fc600078e0210 */
[----:B------:R3:W-:Y:S04]  /*15f30*/  LDGSTS.E [R20+0x4b00], [R32.64], !P4 ;  /* 0x04b0000020147fae */ /* 0x0007e8000e121844 */
[----:B------:R2:W-:Y:S01]  /*15f40*/  STL.64 [R1+0x800], R34 ;  /* 0x0008002201007387 */ /* 0x0005e20000100a00 */
[----:B------:R-:W-:-:S03]  /*15f50*/  IMAD R92, R21, 0x11, RZ ;  /* 0x00000011155c7824 */ /* 0x000fc600078e02ff */
[----:B------:R4:W-:Y:S01]  /*15f60*/  LDGSTS.E [R20+0x4c00], [R30.64], !P4 ;  /* 0x04c000001e147fae */ /* 0x0009e2000e121844 */
[----:B-1----:R-:W-:-:S03]  /*15f70*/  IMAD.WIDE R36, R0, 0x4, R14 ;  /* 0x0000000400247825 */ /* 0x002fc600078e020e */
[----:B------:R3:W-:Y:S04]  /*15f80*/  STL.64 [R1+0x7f8], R32 ;  /* 0x0007f82001007387 */ /* 0x0007e80000100a00 */
[----:B------:R1:W-:Y:S01]  /*15f90*/  LDGSTS.E [R20+0x4d00], [R28.64], !P4 ;  /* 0x04d000001c147fae */ /* 0x0003e2000e121844 */
[----:B--2---:R-:W-:-:S03]  /*15fa0*/  IMAD.WIDE R34, R0, 0x4, R12 ;  /* 0x0000000400227825 */ /* 0x004fc600078e020c */
[----:B------:R4:W-:Y:S04]  /*15fb0*/  STL.64 [R1+0x7f0], R30 ;  /* 0x0007f01e01007387 */ /* 0x0009e80000100a00 */
[----:B------:R2:W-:Y:S01]  /*15fc0*/  LDGSTS.E [R20+0x4e00], [R26.64], !P4 ;  /* 0x04e000001a147fae */ /* 0x0005e2000e121844 */
[----:B---3--:R-:W-:-:S03]  /*15fd0*/  IMAD.WIDE R32, R0, 0x4, R10 ;  /* 0x0000000400207825 */ /* 0x008fc600078e020a */
[----:B------:R1:W-:Y:S04]  /*15fe0*/  STL.64 [R1+0x7e8], R28 ;  /* 0x0007e81c01007387 */ /* 0x0003e80000100a00 */
[----:B------:R3:W-:Y:S01]  /*15ff0*/  LDGSTS.E [R20+0x4f00], [R24.64], !P4 ;  /* 0x04f0000018147fae */ /* 0x0007e2000e121844 */
[----:B----4-:R-:W-:-:S03]  /*16000*/  IMAD.WIDE R30, R0, 0x4, R8 ;  /* 0x00000004001e7825 */ /* 0x010fc600078e0208 */
        /* <DEDUP_REMOVED lines=10> */
[----:B-1----:R-:W-:-:S03]  /*160b0*/  IMAD.WIDE R38, R92, 0x4, R16 ;  /* 0x000000045c267825 */ /* 0x002fc600078e0210 */
[----:B------:R1:W-:Y:S04]  /*160c0*/  LDGSTS.E [R20+0x6b00], [R32.64], !P3 ;  /* 0x06b0000020147fae */ /* 0x0003e8000d921844 */
[----:B------:R3:W-:Y:S01]  /*160d0*/  STL.64 [R1+0x740], R34 ;  /* 0x0007402201007387 */ /* 0x0007e20000100a00 */
[----:B------:R-:W-:-:S03]  /*160e0*/  IMAD R0, R21, 0x15, RZ ;  /* 0x0000001515007824 */ /* 0x000fc600078e02ff */
[----:B------:R4:W-:Y:S01]  /*160f0*/  LDGSTS.E [R20+0x6c00], [R30.64], !P3 ;  /* 0x06c000001e147fae */ /* 0x0009e2000d921844 */
[----:B--2---:R-:W-:-:S03]  /*16100*/  IMAD.WIDE R36, R92, 0x4, R14 ;  /* 0x000000045c247825 */ /* 0x004fc600078e020e */
        /* <DEDUP_REMOVED lines=8> */
[----:B----4-:R-:W-:-:S03]  /*16190*/  IMAD.WIDE R30, R92, 0x4, R8 ;  /* 0x000000045c1e7825 */ /* 0x010fc600078e0208 */
        /* <DEDUP_REMOVED lines=8> */
[----:B------:R1:W-:Y:S01]  /*16220*/  LDGSTS.E [R20+0x8a00], [R34.64], !P6 ;  /* 0x08a0000022147fae */ /* 0x0003e2000f121844 */
[----:B------:R-:W-:-:S03]  /*16230*/  IADD3 R93, R19, -0x22, RZ ;  /* 0xffffffde135d7810 */ /* 0x000fc60007ffe0ff */
        /* <DEDUP_REMOVED lines=13> */
[----:B------:R3:W-:Y:S01]  /*16310*/  STL.64 [R1+0x628], R28 ;  /* 0x0006281c01007387 */ /* 0x0007e20000100a00 */
[----:B------:R-:W-:-:S03]  /*16320*/  ISETP.GE.U32.AND P2, PT, R93, 0x7fffff9f, PT ;  /* 0x7fffff9f5d00780c */ /* 0x000fc60003f46070 */
[----:B------:R2:W-:Y:S01]  /*16330*/  LDGSTS.E [R20+0x8f00], [R24.64], !P6 ;  /* 0x08f0000018147fae */ /* 0x0005e2000f121844 */
[----:B----4-:R-:W-:-:S03]  /*16340*/  IMAD.WIDE R30, R0, 0x4, R8 ;  /* 0x00000004001e7825 */ /* 0x010fc600078e0208 */
[----:B------:R1:W-:Y:S01]  /*16350*/  STL.64 [R1+0x620], R26 ;  /* 0x0006201a01007387 */ /* 0x0003e20000100a00 */
[----:B------:R-:W-:Y:S01]  /*16360*/  IADD3 R93, R19, -0x26, RZ ;  /* 0xffffffda135d7810 */ /* 0x000fe20007ffe0ff */
[C---:B---3--:R-:W-:Y:S02]  /*16370*/  IMAD.WIDE R28, R0.reuse, 0x4, R6 ;  /* 0x00000004001c7825 */ /* 0x048fe400078e0206 */
        /* <DEDUP_REMOVED lines=9> */
[----:B------:R3:W-:Y:S01]  /*16410*/  LDGSTS.E [R20+0xab00], [R32.64], !P1 ;  /* 0x0ab0000020147fae */ /* 0x0007e2000c921844 */
[----:B------:R-:W-:-:S03]  /*16420*/  ISETP.GE.U32.AND P4, PT, R93, 0x7fffff9b, PT ;  /* 0x7fffff9b5d00780c */ /* 0x000fc60003f86070 */
[----:B------:R2:W-:Y:S01]  /*16430*/  STL.64 [R1+0x540], R34 ;  /* 0x0005402201007387 */ /* 0x0005e20000100a00 */
[----:B------:R-:W-:-:S03]  /*16440*/  IMAD R0, R21, 0x1d, RZ ;  /* 0x0000001d15007824 */ /* 0x000fc600078e02ff */
[----:B------:R4:W-:Y:S01]  /*16450*/  LDGSTS.E [R20+0xac00], [R30.64], !P1 ;  /* 0x0ac000001e147fae */ /* 0x0009e2000c921844 */
[----:B-1----:R-:W-:-:S03]  /*16460*/  IMAD.WIDE R36, R92, 0x4, R14 ;  /* 0x000000045c247825 */ /* 0x002fc600078e020e */
[----:B------:R3:W-:Y:S01]  /*16470*/  STL.64 [R1+0x538], R32 ;  /* 0x0005382001007387 */ /* 0x0007e20000100a00 */
[----:B------:R-:W-:-:S03]  /*16480*/  IADD3 R93, R19, -0x2a, RZ ;  /* 0xffffffd6135d7810 */ /* 0x000fc60007ffe0ff */
        /* <DEDUP_REMOVED lines=10> */
[----:B------:R1:W-:Y:S01]  /*16530*/  LDGSTS.E [R20+0xc800], [R38.64], !P5 ;  /* 0x0c80000026147fae */ /* 0x0003e2000e921844 */
[----:B------:R-:W-:-:S03]  /*16540*/  ISETP.GE.U32.AND P3, PT, R93, 0x7fffff97, PT ;  /* 0x7fffff975d00780c */ /* 0x000fc60003f66070 */
[----:B------:R3:W-:Y:S01]  /*16550*/  STL.64 [R1+0x518], R24 ;  /* 0x0005181801007387 */ /* 0x0007e20000100a00 */
[----:B--2---:R-:W-:-:S03]  /*16560*/  IMAD.WIDE R26, R92, 0x4, R4 ;  /* 0x000000045c1a7825 */ /* 0x004fc600078e0204 */
[----:B------:R2:W-:Y:S01]  /*16570*/  LDGSTS.E [R20+0xc900], [R36.64], !P5 ;  /* 0x0c90000024147fae */ /* 0x0005e2000e921844 */
[----:B------:R-:W-:-:S03]  /*16580*/  IADD3 R93, R19, -0x2e, RZ ;  /* 0xffffffd2135d7810 */ /* 0x000fc60007ffe0ff */
        /* <DEDUP_REMOVED lines=13> */
[----:B------:R4:W-:Y:S01]  /*16660*/  STL.64 [R1+0x430], R30 ;  /* 0x0004301e01007387 */ /* 0x0009e20000100a00 */
[----:B------:R-:W-:-:S03]  /*16670*/  ISETP.GE.U32.AND P6, PT, R93, 0x7fffff93, PT ;  /* 0x7fffff935d00780c */ /* 0x000fc60003fc6070 */
[----:B------:R3:W-:Y:S01]  /*16680*/  LDGSTS.E [R20+0xce00], [R26.64], !P5 ;  /* 0x0ce000001a147fae */ /* 0x0007e2000e921844 */
[----:B-1----:R-:W-:-:S03]  /*16690*/  IMAD.WIDE R32, R0, 0x4, R10 ;  /* 0x0000000400207825 */ /* 0x002fc600078e020a */
[----:B------:R2:W-:Y:S01]  /*166a0*/  STL.64 [R1+0x428], R28 ;  /* 0x0004281c01007387 */ /* 0x0005e20000100a00 */
[----:B------:R-:W-:-:S03]  /*166b0*/  IADD3 R93, R19, -0x32, RZ ;  /* 0xffffffce135d7810 */ /* 0x000fc60007ffe0ff */
        /* <DEDUP_REMOVED lines=30> */
[----:B------:R-:W-:Y:S01]  /*168a0*/  ISETP.GE.U32.AND P5, PT, R93, 0x7fffff8b, PT ;  /* 0x7fffff8b5d00780c */ /* 0x000fe20003fa6070 */
[----:B---3--:R-:W-:Y:S02]  /*168b0*/  IMAD.WIDE R28, R92, 0x4, R6 ;  /* 0x000000045c1c7825 */ /* 0x008fe400078e0206 */
[----:B------:R3:W-:Y:S01]  /*168c0*/  LDGSTS.E [R20+0x10800], [R38.64], !P2 ;  /* 0x1080000026147fae */ /* 0x0007e2000d121844 */
[----:B------:R-:W-:-:S03]  /*168d0*/  IADD3 R93, R19, -0x3a, RZ ;  /* 0xffffffc6135d7810 */ /* 0x000fc60007ffe0ff */
        /* <DEDUP_REMOVED lines=13> */
[----:B------:R3:W-:Y:S01]  /*169b0*/  STL.64 [R1+0x238], R32 ;  /* 0x0002382001007387 */ /* 0x0007e20000100a00 */
[----:B------:R-:W-:-:S03]  /*169c0*/  ISETP.GE.U32.AND P0, PT, R93, 0x7fffff87, PT ;  /* 0x7fffff875d00780c */ /* 0x000fc60003f06070 */
[----:B------:R1:W-:Y:S01]  /*169d0*/  LDGSTS.E [R20+0x10d00], [R28.64], !P2 ;  /* 0x10d000001c147fae */ /* 0x0003e2000d121844 */
[----:B--2---:R-:W-:-:S03]  /*169e0*/  IMAD.WIDE R34, R0, 0x4, R12 ;  /* 0x0000000400227825 */ /* 0x004fc600078e020c */
[----:B------:R4:W-:Y:S01]  /*169f0*/  STL.64 [R1+0x230], R30 ;  /* 0x0002301e01007387 */ /* 0x0009e20000100a00 */
[----:B------:R-:W-:-:S03]  /*16a00*/  IADD3 R93, R19, -0x3e, RZ ;  /* 0xffffffc2135d7810 */ /* 0x000fc60007ffe0ff */
        /* <DEDUP_REMOVED lines=10> */
[----:B------:R2:W-:Y:S01]  /*16ab0*/  LDGSTS.E [R20+0x12900], [R36.64], !P4 ;  /* 0x1290000024147fae */ /* 0x0005e2000e121844 */
[----:B------:R-:W-:-:S03]  /*16ac0*/  ISETP.GE.U32.AND P2, PT, R93, 0x7fffff83, PT ;  /* 0x7fffff835d00780c */ /* 0x000fc60003f46070 */
[----:B------:R1:W-:Y:S01]  /*16ad0*/  STL.64 [R1+0x150], R38 ;  /* 0x0001502601007387 */ /* 0x0003e20000100a00 */
[----:B---3--:R-:W-:-:S03]  /*16ae0*/  IMAD.WIDE R24, R0, 0x4, R2 ;  /* 0x0000000400187825 */ /* 0x008fc600078e0202 */
[----:B------:R3:W-:Y:S01]  /*16af0*/  LDGSTS.E [R20+0x12a00], [R34.64], !P4 ;  /* 0x12a0000022147fae */ /* 0x0007e2000e121844 */
[----:B------:R-:W-:-:S03]  /*16b00*/  IADD3 R93, R19, -0x3, RZ ;  /* 0xfffffffd135d7810 */ /* 0x000fc60007ffe0ff */
        /* <DEDUP_REMOVED lines=15> */
[C---:B----4-:R-:W-:Y:S01]  /*16c00*/  IMAD.WIDE R30, R92.reuse, 0x4, R8 ;  /* 0x000000045c1e7825 */ /* 0x050fe200078e0208 */
[----:B------:R-:W-:Y:S02]  /*16c10*/  ISETP.GE.U32.AND P4, PT, R93, 0x7fffffbe, PT ;  /* 0x7fffffbe5d00780c */ /* 0x000fe40003f86070 */
[----:B------:R3:W-:Y:S01]  /*16c20*/  STL.64 [R1+0x120], R26 ;  /* 0x0001201a01007387 */ /* 0x0007e20000100a00 */
[----:B--2---:R-:W-:-:S03]  /*16c30*/  IMAD.WIDE R28, R92, 0x4, R6 ;  /* 0x000000045c1c7825 */ /* 0x004fc600078e0206 */
[----:B------:R2:W-:Y:S04]  /*16c40*/  LDGSTS.E [R20+0x14800], [R38.64], !P3 ;  /* 0x1480000026147fae */ /* 0x0005e8000d921844 */
[----:B------:R1:W-:Y:S01]  /*16c50*/  STL.64 [R1+0x118], R24 ;  /* 0x0001181801007387 */ /* 0x0003e20000100a00 */
[----:B---3--:R-:W-:-:S03]  /*16c60*/  IMAD.WIDE R26, R92, 0x4, R4 ;  /* 0x000000045c1a7825 */ /* 0x008fc600078e0204 */
[----:B------:R3:W-:Y:S04]  /*16c70*/  LDGSTS.E [R20+0x14900], [R36.64], !P3 ;  /* 0x1490000024147fae */ /* 0x0007e8000d921844 */
[----:B------:R3:W-:Y:S01]  /*16c80*/  LDGSTS.E [R20+0x14a00], [R34.64], !P3 ;  /* 0x14a0000022147fae */ /* 0x0007e2000d921844 */
[----:B------:R-:W-:-:S03]  /*16c90*/  IMAD.WIDE R94, R106, 0x4, R14 ;  /* 0x000000046a5e7825 */ /* 0x000fc600078e020e */
[----:B------:R3:W-:Y:S01]  /*16ca0*/  LDGSTS.E [R20+0x14b00], [R32.64], !P3 ;  /* 0x14b0000020147fae */ /* 0x0007e2000d921844 */
[----:B-1----:R-:W-:-:S03]  /*16cb0*/  IMAD.WIDE R24, R92, 0x4, R2 ;  /* 0x000000045c187825 */ /* 0x002fc600078e0202 */
[----:B------:R3:W-:Y:S01]  /*16cc0*/  LDGSTS.E [R20+0x14c00], [R30.64], !P3 ;  /* 0x14c000001e147fae */ /* 0x0007e2000d921844 */
[----:B------:R-:W-:-:S03]  /*16cd0*/  IMAD.WIDE R92, R106, 0x4, R16 ;  /* 0x000000046a5c7825 */ /* 0x000fc600078e0210 */
[----:B------:R3:W-:Y:S01]  /*16ce0*/  LDGSTS.E [R20+0x14d00], [R28.64], !P3 ;  /* 0x14d000001c147fae */ /* 0x0007e2000d921844 */
[----:B------:R-:W-:-:S03]  /*16cf0*/  IMAD.WIDE R96, R106, 0x4, R12 ;  /* 0x000000046a607825 */ /* 0x000fc600078e020c */
[----:B------:R3:W-:Y:S01]  /*16d00*/  LDGSTS.E [R20+0x14e00], [R26.64], !P3 ;  /* 0x14e000001a147fae */ /* 0x0007e2000d921844 */
[----:B------:R-:W-:-:S03]  /*16d10*/  IMAD.WIDE R98, R106, 0x4, R10 ;  /* 0x000000046a627825 */ /* 0x000fc600078e020a */
[----:B------:R3:W-:Y:S01]  /*16d20*/  LDGSTS.E [R20+0x14f00], [R24.64], !P3 ;  /* 0x14f0000018147fae */ /* 0x0007e2000d921844 */
[C---:B------:R-:W-:Y:S02]  /*16d30*/  IMAD R122, R21.reuse, 0x31, RZ ;  /* 0x00000031157a7824 */ /* 0x040fe400078e02ff */
[C---:B------:R-:W-:Y:S01]  /*16d40*/  IMAD.WIDE R100, R106.reuse, 0x4, R8 ;  /* 0x000000046a647825 */ /* 0x040fe200078e0208 */
[----:B------:R3:W-:Y:S03]  /*16d50*/  LDGSTS.E [R20+0x16800], [R92.64], !P6 ;  /* 0x168000005c147fae */ /* 0x0007e6000f121844 */
[C---:B------:R-:W-:Y:S01]  /*16d60*/  IMAD.WIDE R102, R106.reuse, 0x4, R6 ;  /* 0x000000046a667825 */ /* 0x040fe200078e0206 */
[----:B------:R3:W-:Y:S03]  /*16d70*/  LDGSTS.E [R20+0x16900], [R94.64], !P6 ;  /* 0x169000005e147fae */ /* 0x0007e6000f121844 */
[C---:B------:R-:W-:Y:S01]  /*16d80*/  IMAD.WIDE R104, R106.reuse, 0x4, R4 ;  /* 0x000000046a687825 */ /* 0x040fe200078e0204 */
[----:B------:R3:W-:Y:S03]  /*16d90*/  LDGSTS.E [R20+0x16a00], [R96.64], !P6 ;  /* 0x16a0000060147fae */ /* 0x0007e6000f121844 */
[----:B------:R-:W-:Y:S01]  /*16da0*/  IMAD.WIDE R106, R106, 0x4, R2 ;  /* 0x000000046a6a7825 */ /* 0x000fe200078e0202 */
[----:B------:R3:W-:Y:S03]  /*16db0*/  LDGSTS.E [R20+0x16b00], [R98.64], !P6 ;  /* 0x16b0000062147fae */ /* 0x0007e6000f121844 */
[C---:B------:R-:W-:Y:S01]  /*16dc0*/  IMAD.WIDE R108, R122.reuse, 0x4, R16 ;  /* 0x000000047a6c7825 */ /* 0x040fe200078e0210 */
[----:B------:R3:W-:Y:S03]  /*16dd0*/  LDGSTS.E [R20+0x16c00], [R100.64], !P6 ;  /* 0x16c0000064147fae */ /* 0x0007e6000f121844 */
        /* <DEDUP_REMOVED lines=8> */
[----:B------:R-:W-:Y:S01]  /*16e60*/  IMAD.WIDE R116, R122, 0x4, R8 ;  /* 0x000000047a747825 */ /* 0x000fe200078e0208 */
[----:B------:R-:W-:-:S02]  /*16e70*/  IADD3 R0, R19, -0x7, RZ ;  /* 0xfffffff913007810 */ /* 0x000fc40007ffe0ff */
[----:B------:R3:W-:Y:S01]  /*16e80*/  LDGSTS.E [R20+0x18900], [R110.64], !P1 ;  /* 0x189000006e147fae */ /* 0x0007e2000c921844 */
[----:B------:R-:W-:-:S03]  /*16e90*/  IMAD.WIDE R118, R122, 0x4, R6 ;  /* 0x000000047a767825 */ /* 0x000fc600078e0206 */
[----:B------:R3:W-:Y:S01]  /*16ea0*/  LDGSTS.E [R20+0x18a00], [R112.64], !P1 ;  /* 0x18a0000070147fae */ /* 0x0007e2000c921844 */
[----:B------:R-:W-:-:S03]  /*16eb0*/  IMAD.WIDE R120, R122, 0x4, R4 ;  /* 0x000000047a787825 */ /* 0x000fc600078e0204 */
[----:B------:R3:W-:Y:S01]  /*16ec0*/  LDGSTS.E [R20+0x18b00], [R114.64], !P1 ;  /* 0x18b0000072147fae */ /* 0x0007e2000c921844 */
[----:B------:R-:W-:-:S03]  /*16ed0*/  IMAD.WIDE R122, R122, 0x4, R2 ;  /* 0x000000047a7a7825 */ /* 0x000fc600078e0202 */
[----:B------:R3:W-:Y:S01]  /*16ee0*/  LDGSTS.E [R20+0x18c00], [R116.64], !P1 ;  /* 0x18c0000074147fae */ /* 0x0007e2000c921844 */
[----:B------:R-:W-:Y:S01]  /*16ef0*/  IMAD.WIDE R124, R138, 0x4, R16 ;  /* 0x000000048a7c7825 */ /* 0x000fe200078e0210 */
[----:B------:R-:W-:Y:S02]  /*16f00*/  ISETP.GE.U32.AND P3, PT, R0, 0x7fffffba, PT ;  /* 0x7fffffba0000780c */ /* 0x000fe40003f66070 */
[----:B------:R3:W-:Y:S01]  /*16f10*/  LDGSTS.E [R20+0x18d00], [R118.64], !P1 ;  /* 0x18d0000076147fae */ /* 0x0007e2000c921844 */
[C---:B------:R-:W-:Y:S01]  /*16f20*/  IMAD.WIDE R126, R138.reuse, 0x4, R14 ;  /* 0x000000048a7e7825 */ /* 0x040fe200078e020e */
[----:B------:R-:W-:Y:S02]  /*16f30*/  IADD3 R0, R19, -0xb, RZ ;  /* 0xfffffff513007810 */ /* 0x000fe40007ffe0ff */
[----:B------:R3:W-:Y:S01]  /*16f40*/  LDGSTS.E [R20+0x18e00], [R120.64], !P1 ;  /* 0x18e0000078147fae */ /* 0x0007e2000c921844 */
[----:B------:R-:W-:-:S03]  /*16f50*/  IMAD.WIDE R128, R138, 0x4, R12 ;  /* 0x000000048a807825 */ /* 0x000fc600078e020c */
[----:B------:R3:W-:Y:S01]  /*16f60*/  LDGSTS.E [R20+0x18f00], [R122.64], !P1 ;  /* 0x18f000007a147fae */ /* 0x0007e2000c921844 */
[----:B------:R-:W-:-:S03]  /*16f70*/  IMAD.WIDE R130, R138, 0x4, R10 ;  /* 0x000000048a827825 */ /* 0x000fc600078e020a */
[----:B------:R3:W-:Y:S01]  /*16f80*/  LDGSTS.E [R20+0x1a800], [R124.64], !P5 ;  /* 0x1a8000007c147fae */ /* 0x0007e2000e921844 */
[----:B------:R-:W-:Y:S02]  /*16f90*/  IMAD R154, R21, 0x39, RZ ;  /* 0x00000039159a7824 */ /* 0x000fe400078e02ff */
[C---:B------:R-:W-:Y:S01]  /*16fa0*/  IMAD.WIDE R132, R138.reuse, 0x4, R8 ;  /* 0x000000048a847825 */ /* 0x040fe200078e0208 */
[----:B------:R3:W-:Y:S03]  /*16fb0*/  LDGSTS.E [R20+0x1a900], [R126.64], !P5 ;  /* 0x1a9000007e147fae */ /* 0x0007e6000e921844 */
[C---:B------:R-:W-:Y:S01]  /*16fc0*/  IMAD.WIDE R134, R138.reuse, 0x4, R6 ;  /* 0x000000048a867825 */ /* 0x040fe200078e0206 */
[----:B------:R3:W-:Y:S03]  /*16fd0*/  LDGSTS.E [R20+0x1aa00], [R128.64], !P5 ;  /* 0x1aa0000080147fae */ /* 0x0007e6000e921844 */
[----:B------:R-:W-:Y:S01]  /*16fe0*/  IMAD.WIDE R136, R138, 0x4, R4 ;  /* 0x000000048a887825 */ /* 0x000fe200078e0204 */
[----:B------:R3:W-:Y:S01]  /*16ff0*/  LDGSTS.E [R20+0x1ab00], [R130.64], !P5 ;  /* 0x1ab0000082147fae */ /* 0x0007e2000e921844 */
[----:B------:R-:W-:-:S02]  /*17000*/  ISETP.GE.U32.AND P6, PT, R0, 0x7fffffb6, PT ;  /* 0x7fffffb60000780c */ /* 0x000fc40003fc6070 */
[----:B------:R-:W-:Y:S01]  /*17010*/  IMAD.WIDE R138, R138, 0x4, R2 ;  /* 0x000000048a8a7825 */ /* 0x000fe200078e0202 */
[----:B------:R3:W-:Y:S01]  /*17020*/  LDGSTS.E [R20+0x1ac00], [R132.64], !P5 ;  /* 0x1ac0000084147fae */ /* 0x0007e2000e921844 */
[----:B------:R-:W-:Y:S02]  /*17030*/  IADD3 R0, R19, -0xf, RZ ;  /* 0xfffffff113007810 */ /* 0x000fe40007ffe0ff */
[C---:B------:R-:W-:Y:S01]  /*17040*/  IMAD.WIDE R140, R154.reuse, 0x4, R16 ;  /* 0x000000049a8c7825 */ /* 0x040fe200078e0210 */
[----:B------:R3:W-:Y:S03]  /*17050*/  LDGSTS.E [R20+0x1ad00], [R134.64], !P5 ;  /* 0x1ad0000086147fae */ /* 0x0007e6000e921844 */
[C---:B------:R-:W-:Y:S01]  /*17060*/  IMAD.WIDE R142, R154.reuse, 0x4, R14 ;  /* 0x000000049a8e7825 */ /* 0x040fe200078e020e */
[----:B------:R3:W-:Y:S03]  /*17070*/  LDGSTS.E [R20+0x1ae00], [R136.64], !P5 ;  /* 0x1ae0000088147fae */ /* 0x0007e6000e921844 */
[C---:B------:R-:W-:Y:S01]  /*17080*/  IMAD.WIDE R144, R154.reuse, 0x4, R12 ;  /* 0x000000049a907825 */ /* 0x040fe200078e020c */
[----:B------:R3:W-:Y:S03]  /*17090*/  LDGSTS.E [R20+0x1af00], [R138.64], !P5 ;  /* 0x1af000008a147fae */ /* 0x0007e6000e921844 */
[----:B------:R-:W-:Y:S01]  /*170a0*/  IMAD.WIDE R146, R154, 0x4, R10 ;  /* 0x000000049a927825 */ /* 0x000fe200078e020a */
[----:B------:R3:W-:Y:S01]  /*170b0*/  LDGSTS.E [R20+0x1c800], [R140.64], !P0 ;  /* 0x1c8000008c147fae */ /* 0x0007e2000c121844 */
[----:B------:R-:W-:-:S02]  /*170c0*/  ISETP.GE.U32.AND P1, PT, R0, 0x7fffffb2, PT ;  /* 0x7fffffb20000780c */ /* 0x000fc40003f26070 */
[----:B------:R-:W-:Y:S01]  /*170d0*/  IMAD R170, R21, 0x3d, RZ ;  /* 0x0000003d15aa7824 */ /* 0x000fe200078e02ff */
[----:B------:R3:W-:Y:S01]  /*170e0*/  LDGSTS.E [R20+0x1c900], [R142.64], !P0 ;  /* 0x1c9000008e147fae */ /* 0x0007e2000c121844 */
[C---:B------:R-:W-:Y:S01]  /*170f0*/  IMAD.WIDE R148, R154.reuse, 0x4, R8 ;  /* 0x000000049a947825 */ /* 0x040fe200078e0208 */
[----:B------:R-:W-:Y:S02]  /*17100*/  IADD3 R0, R19, -0x13, RZ ;  /* 0xffffffed13007810 */ /* 0x000fe40007ffe0ff */
[----:B------:R3:W-:Y:S01]  /*17110*/  LDGSTS.E [R20+0x1ca00], [R144.64], !P0 ;  /* 0x1ca0000090147fae */ /* 0x0007e2000c121844 */
[----:B------:R-:W-:-:S03]  /*17120*/  IMAD.WIDE R150, R154, 0x4, R6 ;  /* 0x000000049a967825 */ /* 0x000fc600078e0206 */
[----:B------:R3:W-:Y:S01]  /*17130*/  LDGSTS.E [R20+0x1cb00], [R146.64], !P0 ;  /* 0x1cb0000092147fae */ /* 0x0007e2000c121844 */
[----:B------:R-:W-:Y:S01]  /*17140*/  IMAD.WIDE R152, R154, 0x4, R4 ;  /* 0x000000049a987825 */ /* 0x000fe200078e0204 */
[----:B------:R-:W-:Y:S02]  /*17150*/  ISETP.GE.U32.AND P5, PT, R0, 0x7fffffae, PT ;  /* 0x7fffffae0000780c */ /* 0x000fe40003fa6070 */
[----:B------:R3:W-:Y:S01]  /*17160*/  LDGSTS.E [R20+0x1cc00], [R148.64], !P0 ;  /* 0x1cc0000094147fae */ /* 0x0007e2000c121844 */
[----:B------:R-:W-:-:S04]  /*17170*/  IMAD.WIDE R154, R154, 0x4, R2 ;  /* 0x000000049a9a7825 */ /* 0x000fc800078e0202 */
[C---:B------:R-:W-:Y:S01]  /*17180*/  IMAD.WIDE R156, R170.reuse, 0x4, R16 ;  /* 0x00000004aa9c7825 */ /* 0x040fe200078e0210 */
[----:B------:R3:W-:Y:S03]  /*17190*/  LDGSTS.E [R20+0x1cd00], [R150.64], !P0 ;  /* 0x1cd0000096147fae */ /* 0x0007e6000c121844 */
[C---:B------:R-:W-:Y:S01]  /*171a0*/  IMAD.WIDE R158, R170.reuse, 0x4, R14 ;  /* 0x00000004aa9e7825 */ /* 0x040fe200078e020e */
        /* <DEDUP_REMOVED lines=11> */
[C---:B------:R-:W-:Y:S01]  /*17260*/  IMAD.WIDE R168, R170.reuse, 0x4, R4 ;  /* 0x00000004aaa87825 */ /* 0x040fe200078e0204 */
[----:B------:R3:W-:Y:S03]  /*17270*/  LDGSTS.E [R20+0x1eb00], [R162.64], !P2 ;  /* 0x1eb00000a2147fae */ /* 0x0007e6000d121844 */
[----:B------:R-:W-:Y:S01]  /*17280*/  IMAD.WIDE R170, R170, 0x4, R2 ;  /* 0x00000004aaaa7825 */ /* 0x000fe200078e0202 */
[----:B------:R3:W-:Y:S03]  /*17290*/  LDGSTS.E [R20+0x1ec00], [R164.64], !P2 ;  /* 0x1ec00000a4147fae */ /* 0x0007e6000d121844 */
[----:B------:R-:W-:Y:S01]  /*172a0*/  IMAD.SHL.U32 R0, R21, 0x2, RZ ;  /* 0x0000000215007824 */ /* 0x000fe200078e00ff */
[----:B------:R3:W-:Y:S01]  /*172b0*/  LDGSTS.E [R20+0x1ed00], [R166.64], !P2 ;  /* 0x1ed00000a6147fae */ /* 0x0007e2000d121844 */
[----:B------:R-:W-:-:S03]  /*172c0*/  IADD3 R172, R19, -0x1b, RZ ;  /* 0xffffffe513ac7810 */ /* 0x000fc60007ffe0ff */
[----:B------:R3:W-:Y:S04]  /*172d0*/  LDGSTS.E [R20+0x1ee00], [R168.64], !P2 ;  /* 0x1ee00000a8147fae */ /* 0x0007e8000d121844 */
[----:B------:R2:W-:Y:S04]  /*172e0*/  STL.64 [R1+0x90], R38 ;  /* 0x0000902601007387 */ /* 0x0005e80000100a00 */
[----:B------:R3:W-:Y:S01]  /*172f0*/  LDGSTS.E [R20+0x1ef00], [R170.64], !P2 ;  /* 0x1ef00000aa147fae */ /* 0x0007e2000d121844 */
[----:B------:R-:W-:-:S03]  /*17300*/  ISETP.GE.U32.AND P2, PT, R172, 0x7fffffa6, PT ;  /* 0x7fffffa6ac00780c */ /* 0x000fc60003f46070 */
[----:B------:R1:W-:Y:S01]  /*17310*/  STL.64 [R1+0x88], R36 ;  /* 0x0000882401007387 */ /* 0x0003e20000100a00 */
[----:B--2---:R-:W-:-:S03]  /*17320*/  IMAD.WIDE R38, R0, 0x4, R16 ;  /* 0x0000000400267825 */ /* 0x004fc600078e0210 */
[----:B------:R2:W-:Y:S01]  /*17330*/  STL.64 [R1+0x80], R34 ;  /* 0x0000802201007387 */ /* 0x0005e20000100a00 */
[----:B---3--:R-:W-:-:S03]  /*17340*/  LOP3.LUT R20, R23, 0x40, RZ, 0x3c, !PT ;  /* 0x0000004017147812 */ /* 0x008fc600078e3cff */
[----:B------:R3:W-:Y:S01]  /*17350*/  STL.64 [R1+0x78], R32 ;  /* 0x0000782001007387 */ /* 0x0007e20000100a00 */
[----:B-1----:R-:W-:-:S03]  /*17360*/  IMAD.WIDE R36, R0, 0x4, R14 ;  /* 0x0000000400247825 */ /* 0x002fc600078e020e */
[----:B------:R1:W-:Y:S01]  /*17370*/  STL.64 [R1+0x70], R30 ;  /* 0x0000701e01007387 */ /* 0x0003e20000100a00 */
[----:B--2---:R-:W-:-:S03]  /*17380*/  IMAD.WIDE R34, R0, 0x4, R12 ;  /* 0x0000000400227825 */ /* 0x004fc600078e020c */
[----:B------:R2:W-:Y:S01]  /*17390*/  STL.64 [R1+0x68], R28 ;  /* 0x0000681c01007387 */ /* 0x0005e20000100a00 */
[----:B---3--:R-:W-:-:S03]  /*173a0*/  IMAD.WIDE R32, R0, 0x4, R10 ;  /* 0x0000000400207825 */ /* 0x008fc600078e020a */
[----:B------:R3:W-:Y:S01]  /*173b0*/  STL.64 [R1+0x60], R26 ;  /* 0x0000601a01007387 */ /* 0x0007e20000100a00 */
[----:B------:R-:W-:-:S03]  /*173c0*/  IMAD R172, R21, 0x6, RZ ;  /* 0x0000000615ac7824 */ /* 0x000fc600078e02ff */
[----:B------:R4:W-:Y:S01]  /*173d0*/  LDGSTS.E [R20+0x1000], [R38.64], !P4 ;  /* 0x0100000026147fae */ /* 0x0009e2000e121844 */
[----:B-1----:R-:W-:-:S03]  /*173e0*/  IMAD.WIDE R30, R0, 0x4, R8 ;  /* 0x00000004001e7825 */ /* 0x002fc600078e0208 */
[----:B------:R1:W-:Y:S01]  /*173f0*/  STL.64 [R1+0x58], R24 ;  /* 0x0000581801007387 */ /* 0x0003e20000100a00 */
[----:B--2---:R-:W-:-:S03]  /*17400*/  IMAD.WIDE R28, R0, 0x4, R6 ;  /* 0x00000004001c7825 */ /* 0x004fc600078e0206 */
[----:B------:R2:W-:Y:S01]  /*17410*/  LDGSTS.E [R20+0x1100], [R36.64], !P4 ;  /* 0x0110000024147fae */ /* 0x0005e2000e121844 */
[----:B---3--:R-:W-:-:S03]  /*17420*/  IMAD.WIDE R26, R0, 0x4, R4 ;  /* 0x00000004001a7825 */ /* 0x008fc600078e0204 */
[----:B------:R4:W-:Y:S01]  /*17430*/  STL.64 [R1+0x950], R38 ;  /* 0x0009502601007387 */ /* 0x0009e20000100a00 */
[----:B-1----:R-:W-:-:S03]  /*17440*/  IMAD.WIDE R24, R0, 0x4, R2 ;  /* 0x0000000400187825 */ /* 0x002fc600078e0202 */
[----:B------:R1:W-:Y:S04]  /*17450*/  LDGSTS.E [R20+0x1200], [R34.64], !P4 ;  /* 0x0120000022147fae */ /* 0x0003e8000e121844 */
[----:B------:R2:W-:Y:S01]  /*17460*/  STL.64 [R1+0x948], R36 ;  /* 0x0009482401007387 */ /* 0x0005e20000100a00 */
[----:B----4-:R-:W-:-:S03]  /*17470*/  IMAD.WIDE R38, R172, 0x4, R16 ;  /* 0x00000004ac267825 */ /* 0x010fc600078e0210 */
[----:B------:R3:W-:Y:S04]  /*17480*/  LDGSTS.E [R20+0x1300], [R32.64], !P4 ;  /* 0x0130000020147fae */ /* 0x0007e8000e121844 */
[----:B------:R1:W-:Y:S01]  /*17490*/  STL.64 [R1+0x940], R34 ;  /* 0x0009402201007387 */ /* 0x0003e20000100a00 */
[----:B------:R-:W-:-:S03]  /*174a0*/  IMAD R0, R21, 0xa, RZ ;  /* 0x0000000a15007824 */ /* 0x000fc600078e02ff */
        /* <DEDUP_REMOVED lines=10> */
[----:B----4-:R-:W-:-:S03]  /*17550*/  IMAD.WIDE R30, R172, 0x4, R8 ;  /* 0x00000004ac1e7825 */ /* 0x010fc600078e0208 */
[----:B------:R1:W-:Y:S01]  /*17560*/  STL.64 [R1+0x920], R26 ;  /* 0x0009201a01007387 */ /* 0x0003e20000100a00 */
[----:B--2---:R-:W-:-:S03]  /*17570*/  IMAD.WIDE R28, R172, 0x4, R6 ;  /* 0x00000004ac1c7825 */ /* 0x004fc600078e0206 */
[----:B------:R2:W-:Y:S04]  /*17580*/  LDGSTS.E [R20+0x3000], [R38.64], !P3 ;  /* 0x0300000026147fae */ /* 0x0005e8000d921844 */
[----:B------:R3:W-:Y:S01]  /*17590*/  STL.64 [R1+0x918], R24 ;  /* 0x0009181801007387 */ /* 0x0007e20000100a00 */
[----:B-1----:R-:W-:-:S03]  /*175a0*/  IMAD.WIDE R26, R172, 0x4, R4 ;  /* 0x00000004ac1a7825 */ /* 0x002fc600078e0204 */
[----:B------:R1:W-:Y:S04]  /*175b0*/  LDGSTS.E [R20+0x3100], [R36.64], !P3 ;  /* 0x0310000024147fae */ /* 0x0003e8000d921844 */
[----:B------:R2:W-:Y:S01]  /*175c0*/  STL.64 [R1+0x890], R38 ;  /* 0x0008902601007387 */ /* 0x0005e20000100a00 */
[----:B---3--:R-:W-:-:S03]  /*175d0*/  IMAD.WIDE R24, R172, 0x4, R2 ;  /* 0x00000004ac187825 */ /* 0x008fc600078e0202 */
[----:B------:R3:W-:Y:S04]  /*175e0*/  LDGSTS.E [R20+0x3200], [R34.64], !P3 ;  /* 0x0320000022147fae */ /* 0x0007e8000d921844 */
[----:B------:R1:W-:Y:S01]  /*175f0*/  STL.64 [R1+0x888], R36 ;  /* 0x0008882401007387 */ /* 0x0003e20000100a00 */
[----:B--2---:R-:W-:-:S03]  /*17600*/  IMAD.WIDE R38, R0, 0x4, R16 ;  /* 0x0000000400267825 */ /* 0x004fc600078e0210 */
[----:B------:R2:W-:Y:S04]  /*17610*/  LDGSTS.E [R20+0x3300], [R32.64], !P3 ;  /* 0x0330000020147fae */ /* 0x0005e8000d921844 */
[----:B------:R3:W-:Y:S01]  /*17620*/  STL.64 [R1+0x880], R34 ;  /* 0x0008802201007387 */ /* 0x0007e20000100a00 */
[----:B------:R-:W-:-:S03]  /*17630*/  IMAD R172, R21, 0xe, RZ ;  /* 0x0000000e15ac7824 */ /* 0x000fc600078e02ff */
[----:B------:R4:W-:Y:S01]  /*17640*/  LDGSTS.E [R20+0x3400], [R30.64], !P3 ;  /* 0x034000001e147fae */ /* 0x0009e2000d921844 */
[----:B-1----:R-:W-:-:S03]  /*17650*/  IMAD.WIDE R36, R0, 0x4, R14 ;  /* 0x0000000400247825 */ /* 0x002fc600078e020e */
        /* <DEDUP_REMOVED lines=8> */
[----:B----4-:R-:W-:-:S03]  /*176e0*/  IMAD.WIDE R30, R0, 0x4, R8 ;  /* 0x00000004001e7825 */ /* 0x010fc600078e0208 */
        /* <DEDUP_REMOVED lines=10> */
[----:B-1----:R-:W-:-:S03]  /*17790*/  IMAD.WIDE R38, R172, 0x4, R16 ;  /* 0x00000004ac267825 */ /* 0x002fc600078e0210 */
[----:B------:R1:W-:Y:S04]  /*177a0*/  LDGSTS.E [R20+0x5300], [R32.64], !P6 ;  /* 0x0530000020147fae */ /* 0x0003e8000f121844 */
[----:B------:R2:W-:Y:S01]  /*177b0*/  STL.64 [R1+0x7c0], R34 ;  /* 0x0007c02201007387 */ /* 0x0005e20000100a00 */
[----:B------:R-:W-:-:S03]  /*177c0*/  IMAD R0, R21, 0x12, RZ ;  /* 0x0000001215007824 */ /* 0x000fc600078e02ff */
[----:B------:R4:W-:Y:S01]  /*177d0*/  LDGSTS.E [R20+0x5400], [R30.64], !P6 ;  /* 0x054000001e147fae */ /* 0x0009e2000f121844 */
[----:B---3--:R-:W-:-:S03]  /*177e0*/  IMAD.WIDE R36, R172, 0x4, R14 ;  /* 0x00000004ac247825 */ /* 0x008fc600078e020e */
        /* <DEDUP_REMOVED lines=8> */
[----:B----4-:R-:W-:-:S03]  /*17870*/  IMAD.WIDE R30, R172, 0x4, R8 ;  /* 0x00000004ac1e7825 */ /* 0x010fc600078e0208 */
        /* <DEDUP_REMOVED lines=36> */
[----:B------:R2:W-:Y:S01]  /*17ac0*/  LDGSTS.E [R20+0x9300], [R32.64], !P5 ;  /* 0x0930000020147fae */ /* 0x0005e2000e921844 */
[----:B------:R-:W-:-:S03]  /*17ad0*/  IADD3 R173, R19, -0x1f, RZ ;  /* 0xffffffe113ad7810 */ /* 0x000fc60007ffe0ff */
        /* <DEDUP_REMOVED lines=15> */
[----:B-1----:R-:W-:Y:S02]  /*17bd0*/  IMAD.WIDE R28, R172, 0x4, R6 ;  /* 0x00000004ac1c7825 */ /* 0x002fe400078e0206 */
[----:B------:R1:W-:Y:S01]  /*17be0*/  LDGSTS.E [R20+0xb000], [R38.64], !P0 ;  /* 0x0b00000026147fae */ /* 0x0003e2000c121844 */
[----:B------:R-:W-:-:S03]  /*17bf0*/  IADD3 R173, R19, -0x23, RZ ;  /* 0xffffffdd13ad7810 */ /* 0x000fc60007ffe0ff */
        /* <DEDUP_REMOVED lines=13> */
[----:B------:R1:W-:Y:S01]  /*17cd0*/  STL.64 [R1+0x4f8], R32 ;  /* 0x0004f82001007387 */ /* 0x0003e20000100a00 */
[----:B------:R-:W-:-:S03]  /*17ce0*/  ISETP.GE.U32.AND P3, PT, R173, 0x7fffff9e, PT ;  /* 0x7fffff9ead00780c */ /* 0x000fc60003f66070 */
[----:B------:R3:W-:Y:S01]  /*17cf0*/  LDGSTS.E [R20+0xb500], [R28.64], !P0 ;  /* 0x0b5000001c147fae */ /* 0x0007e2000c121844 */
[----:B--2---:R-:W-:-:S03]  /*17d00*/  IMAD.WIDE R34, R0, 0x4, R12 ;  /* 0x0000000400227825 */ /* 0x004fc600078e020c */
[----:B------:R4:W-:Y:S01]  /*17d10*/  STL.64 [R1+0x4f0], R30 ;  /* 0x0004f01e01007387 */ /* 0x0009e20000100a00 */
[----:B------:R-:W-:-:S03]  /*17d20*/  IADD3 R173, R19, -0x27, RZ ;  /* 0xffffffd913ad7810 */ /* 0x000fc60007ffe0ff */
        /* <DEDUP_REMOVED lines=10> */
[----:B------:R2:W-:Y:S01]  /*17dd0*/  LDGSTS.E [R20+0xd100], [R36.64], !P2 ;  /* 0x0d10000024147fae */ /* 0x0005e2000d121844 */
[----:B------:R-:W-:-:S03]  /*17de0*/  ISETP.GE.U32.AND P6, PT, R173, 0x7fffff9a, PT ;  /* 0x7fffff9aad00780c */ /* 0x000fc60003fc6070 */
[----:B------:R3:W-:Y:S01]  /*17df0*/  STL.64 [R1+0x410], R38 ;  /* 0x0004102601007387 */ /* 0x0007e20000100a00 */
[----:B-1----:R-:W-:-:S03]  /*17e00*/  IMAD.WIDE R24, R0, 0x4, R2 ;  /* 0x0000000400187825 */ /* 0x002fc600078e0202 */
[----:B------:R1:W-:Y:S01]  /*17e10*/  LDGSTS.E [R20+0xd200], [R34.64], !P2 ;  /* 0x0d20000022147fae */ /* 0x0003e2000d121844 */
[----:B------:R-:W-:-:S03]  /*17e20*/  IADD3 R173, R19, -0x2b, RZ ;  /* 0xffffffd513ad7810 */ /* 0x000fc60007ffe0ff */
        /* <DEDUP_REMOVED lines=13> */
[----:B------:R2:W-:Y:S01]  /*17f00*/  STL.64 [R1+0x3e8], R28 ;  /* 0x0003e81c01007387 */ /* 0x0005e20000100a00 */
[----:B------:R-:W-:-:S03]  /*17f10*/  ISETP.GE.U32.AND P1, PT, R173, 0x7fffff96, PT ;  /* 0x7fffff96ad00780c */ /* 0x000fc60003f26070 */
[----:B------:R3:W-:Y:S01]  /*17f20*/  LDGSTS.E [R20+0xd700], [R24.64], !P2 ;  /* 0x0d70000018147fae */ /* 0x0007e2000d121844 */
[----:B----4-:R-:W-:-:S03]  /*17f30*/  IMAD.WIDE R30, R172, 0x4, R8 ;  /* 0x00000004ac1e7825 */ /* 0x010fc600078e0208 */
[----:B------:R1:W-:Y:S01]  /*17f40*/  STL.64 [R1+0x3e0], R26 ;  /* 0x0003e01a01007387 */ /* 0x0003e20000100a00 */
[----:B------:R-:W-:Y:S01]  /*17f50*/  IADD3 R173, R19, -0x2f, RZ ;  /* 0xffffffd113ad7810 */ /* 0x000fe20007ffe0ff */
[C---:B--2---:R-:W-:Y:S02]  /*17f60*/  IMAD.WIDE R28, R172.reuse, 0x4, R6 ;  /* 0x00000004ac1c7825 */ /* 0x044fe400078e0206 */
        /* <DEDUP_REMOVED lines=30> */
[----:B---3--:R-:W-:-:S03]  /*18150*/  IMAD.WIDE R26, R0, 0x4, R4 ;  /* 0x00000004001a7825 */ /* 0x008fc600078e0204 */
[----:B------:R3:W-:Y:S01]  /*18160*/  LDGSTS.E [R20+0x11100], [R36.64], !P3 ;  /* 0x1110000024147fae */ /* 0x0007e2000d921844 */
[----:B------:R-:W-:-:S03]  /*18170*/  IADD3 R173, R19, -0x37, RZ ;  /* 0xffffffc913ad7810 */ /* 0x000fc60007ffe0ff */
        /* <DEDUP_REMOVED lines=48> */
[----:B------:R-:W-:Y:S01]  /*18480*/  ISETP.GE.U32.AND P3, PT, R173, 0x7fffff82, PT ;  /* 0x7fffff82ad00780c */ /* 0x000fe20003f66070 */
[----:B--2---:R-:W-:Y:S02]  /*18490*/  IMAD.WIDE R28, R0, 0x4, R6 ;  /* 0x00000004001c7825 */ /* 0x004fe400078e0206 */
[----:B------:R2:W-:Y:S01]  /*184a0*/  LDGSTS.E [R20+0x15000], [R38.64], !P1 ;  /* 0x1500000026147fae */ /* 0x0005e2000c921844 */
[----:B------:R-:W-:-:S03]  /*184b0*/  IADD3 R173, R19, -0x4, RZ ;  /* 0xfffffffc13ad7810 */ /* 0x000fc60007ffe0ff */
[----:B------:R3:W-:Y:S01]  /*184c0*/  STL.64 [R1+0xd8], R24 ;  /* 0x0000d81801007387 */ /* 0x0007e20000100a00 */
[----:B-1----:R-:W-:-:S03]  /*184d0*/  IMAD.WIDE R26, R0, 0x4, R4 ;  /* 0x00000004001a7825 */ /* 0x002fc600078e0204 */
[----:B------:R1:W-:Y:S01]  /*184e0*/  LDGSTS.E [R20+0x15100], [R36.64], !P1 ;  /* 0x1510000024147fae */ /* 0x0003e2000c921844 */
[----:B------:R-:W-:-:S03]  /*184f0*/  IADD3 R172, R19, -0x8, RZ ;  /* 0xfffffff813ac7810 */ /* 0x000fc60007ffe0ff */
[----:B------:R4:W-:Y:S01]  /*18500*/  LDGSTS.E [R20+0x15200], [R34.64], !P1 ;  /* 0x1520000022147fae */ /* 0x0009e2000c921844 */
[----:B------:R-:W-:Y:S02]  /*18510*/  IMAD R186, R21, 0x2e, RZ ;  /* 0x0000002e15ba7824 */ /* 0x000fe400078e02ff */
[----:B---3--:R-:W-:Y:S01]  /*18520*/  IMAD.WIDE R24, R0, 0x4, R2 ;  /* 0x0000000400187825 */ /* 0x008fe200078e0202 */
[----:B------:R3:W-:Y:S04]  /*18530*/  LDGSTS.E [R20+0x15300], [R32.64], !P1 ;  /* 0x1530000020147fae */ /* 0x0007e8000c921844 */
[----:B------:R1:W-:Y:S01]  /*18540*/  LDGSTS.E [R20+0x15400], [R30.64], !P1 ;  /* 0x154000001e147fae */ /* 0x0003e2000c921844 */
[----:B------:R-:W-:-:S03]  /*18550*/  ISETP.GE.U32.AND P6, PT, R173, 0x7fffffbd, PT ;  /* 0x7fffffbdad00780c */ /* 0x000fc60003fc6070 */
[----:B------:R1:W-:Y:S04]  /*18560*/  LDGSTS.E [R20+0x15500], [R28.64], !P1 ;  /* 0x155000001c147fae */ /* 0x0003e8000c921844 */
[----:B------:R1:W-:Y:S01]  /*18570*/  LDGSTS.E [R20+0x15600], [R26.64], !P1 ;  /* 0x156000001a147fae */ /* 0x0003e2000c921844 */
[----:B------:R-:W-:-:S03]  /*18580*/  IMAD.WIDE R174, R186, 0x4, R14 ;  /* 0x00000004baae7825 */ /* 0x000fc600078e020e */
[----:B------:R1:W-:Y:S01]  /*18590*/  LDGSTS.E [R20+0x15700], [R24.64], !P1 ;  /* 0x1570000018147fae */ /* 0x0003e2000c921844 */
[----:B------:R-:W-:Y:S01]  /*185a0*/  ISETP.GE.U32.AND P1, PT, R172, 0x7fffffb9, PT ;  /* 0x7fffffb9ac00780c */ /* 0x000fe20003f26070 */
[----:B------:R-:W-:-:S04]  /*185b0*/  IMAD.WIDE R172, R186, 0x4, R16 ;  /* 0x00000004baac7825 */ /* 0x000fc800078e0210 */
[C---:B------:R-:W-:Y:S01]  /*185c0*/  IMAD.WIDE R176, R186.reuse, 0x4, R12 ;  /* 0x00000004bab07825 */ /* 0x040fe200078e020c */
[----:B------:R1:W-:Y:S03]  /*185d0*/  LDGSTS.E [R20+0x17000], [R172.64], !P5 ;  /* 0x17000000ac147fae */ /* 0x0003e6000e921844 */
[C---:B------:R-:W-:Y:S01]  /*185e0*/  IMAD.WIDE R178, R186.reuse, 0x4, R10 ;  /* 0x00000004bab27825 */ /* 0x040fe200078e020a */
[----:B------:R1:W-:Y:S03]  /*185f0*/  LDGSTS.E [R20+0x17100], [R174.64], !P5 ;  /* 0x17100000ae147fae */ /* 0x0003e6000e921844 */
[----:B------:R-:W-:Y:S01]  /*18600*/  IMAD R202, R21, 0x32, RZ ;  /* 0x0000003215ca7824 */ /* 0x000fe200078e02ff */
[----:B------:R1:W-:Y:S01]  /*18610*/  LDGSTS.E [R20+0x17200], [R176.64], !P5 ;  /* 0x17200000b0147fae */ /* 0x0003e2000e921844 */
[----:B------:R-:W-:-:S03]  /*18620*/  IMAD.WIDE R180, R186, 0x4, R8 ;  /* 0x00000004bab47825 */ /* 0x000fc600078e0208 */
        /* <DEDUP_REMOVED lines=27> */
[----:B------:R-:W-:Y:S01]  /*187e0*/  IADD3 R0, R19, -0xc, RZ ;  /* 0xfffffff413007810 */ /* 0x000fe20007ffe0ff */
[----:B------:R1:W-:Y:S02]  /*187f0*/  LDGSTS.E [R20+0x1b000], [R204.64], !P2 ;  /* 0x1b000000cc147fae */ /* 0x0003e4000d121844 */
[----:B------:R-:W-:-:S02]  /*18800*/  IMAD.WIDE R208, R218, 0x4, R12 ;  /* 0x00000004dad07825 */ /* 0x000fc400078e020c */
[----:B------:R1:W-:Y:S02]  /*18810*/  LDGSTS.E [R20+0x1b100], [R206.64], !P2 ;  /* 0x1b100000ce147fae */ /* 0x0003e4000d121844 */
[C---:B------:R-:W-:Y:S02]  /*18820*/  IMAD.WIDE R210, R218.reuse, 0x4, R10 ;  /* 0x00000004dad27825 */ /* 0x040fe400078e020a */
[----:B------:R1:W-:Y:S02]  /*18830*/  LDGSTS.E [R20+0x1b200], [R208.64], !P2 ;  /* 0x1b200000d0147fae */ /* 0x0003e4000d121844 */
[----:B------:R-:W-:Y:S02]  /*18840*/  IMAD R234, R21, 0x3a, RZ ;  /* 0x0000003a15ea7824 */ /* 0x000fe400078e02ff */
[C---:B------:R-:W-:Y:S01]  /*18850*/  IMAD.WIDE R212, R218.reuse, 0x4, R8 ;  /* 0x00000004dad47825 */ /* 0x040fe200078e0208 */
[----:B------:R1:W-:Y:S03]  /*18860*/  LDGSTS.E [R20+0x1b300], [R210.64], !P2 ;  /* 0x1b300000d2147fae */ /* 0x0003e6000d121844 */
        /* <DEDUP_REMOVED lines=44> */
[----:B------:R-:W-:Y:S02]  /*18b30*/  IMAD.WIDE R250, R250, 0x4, R2 ;  /* 0x00000004fafa7825 */ /* 0x000fe400078e0202 */
[----:B------:R1:W-:Y:S04]  /*18b40*/  LDGSTS.E [R20+0x1f500], [R246.64], !P3 ;  /* 0x1f500000f6147fae */ /* 0x0003e8000d921844 */
[----:B------:R1:W-:Y:S04]  /*18b50*/  LDGSTS.E [R20+0x1f600], [R248.64], !P3 ;  /* 0x1f600000f8147fae */ /* 0x0003e8000d921844 */
[----:B------:R1:W-:Y:S01]  /*18b60*/  LDGSTS.E [R20+0x1f700], [R250.64], !P3 ;  /* 0x1f700000fa147fae */ /* 0x0003e2000d921844 */
[----:B------:R-:W-:Y:S01]  /*18b70*/  ISETP.GE.U32.AND P3, PT, R0, 0x7fffffa5, PT ;  /* 0x7fffffa50000780c */ /* 0x000fe20003f66070 */
[----:B------:R-:W-:Y:S01]  /*18b80*/  IMAD R0, R21, 0x3, RZ ;  /* 0x0000000315007824 */ /* 0x000fe200078e02ff */
[----:B------:R-:W-:Y:S01]  /*18b90*/  LOP3.LUT R22, R23, 0x60, RZ, 0x3c, !PT ;  /* 0x0000006017167812 */ /* 0x000fe200078e3cff */
[----:B------:R2:W-:Y:S04]  /*18ba0*/  STL.64 [R1+0x50], R38 ;  /* 0x0000502601007387 */ /* 0x0005e80000100a00 */
[----:B------:R1:W-:Y:S01]  /*18bb0*/  STL.64 [R1+0x48], R36 ;  /* 0x0000482401007387 */ /* 0x0003e20000100a00 */
[----:B------:R-:W-:-:S03]  /*18bc0*/  IMAD R252, R21, 0x7, RZ ;  /* 0x0000000715fc7824 */ /* 0x000fc600078e02ff */
[----:B------:R4:W-:Y:S01]  /*18bd0*/  STL.64 [R1+0x40], R34 ;  /* 0x0000402201007387 */ /* 0x0009e20000100a00 */
[----:B--2---:R-:W-:-:S03]  /*18be0*/  IMAD.WIDE R38, R0, 0x4, R16 ;  /* 0x0000000400267825 */ /* 0x004fc600078e0210 */
[----:B------:R3:W-:Y:S01]  /*18bf0*/  STL.64 [R1+0x38], R32 ;  /* 0x0000382001007387 */ /* 0x0007e20000100a00 */
[----:B-1----:R-:W-:-:S03]  /*18c00*/  IMAD.WIDE R36, R0, 0x4, R14 ;  /* 0x0000000400247825 */ /* 0x002fc600078e020e */
[----:B------:R1:W-:Y:S01]  /*18c10*/  STL.64 [R1+0x30], R30 ;  /* 0x0000301e01007387 */ /* 0x0003e20000100a00 */
[----:B----4-:R-:W-:-:S03]  /*18c20*/  IMAD.WIDE R34, R0, 0x4, R12 ;  /* 0x0000000400227825 */ /* 0x010fc600078e020c */
[----:B------:R2:W-:Y:S01]  /*18c30*/  STL.64 [R1+0x28], R28 ;  /* 0x0000281c01007387 */ /* 0x0005e20000100a00 */
[----:B---3--:R-:W-:-:S03]  /*18c40*/  IMAD.WIDE R32, R0, 0x4, R10 ;  /* 0x0000000400207825 */ /* 0x008fc600078e020a */
[----:B------:R3:W-:Y:S01]  /*18c50*/  STL.64 [R1+0x20], R26 ;  /* 0x0000201a01007387 */ /* 0x0007e20000100a00 */
[----:B-1----:R-:W-:-:S03]  /*18c60*/  IMAD.WIDE R30, R0, 0x4, R8 ;  /* 0x00000004001e7825 */ /* 0x002fc600078e0208 */
[----:B------:R1:W-:Y:S01]  /*18c70*/  LDGSTS.E [R22+0x1800], [R38.64], !P6 ;  /* 0x0180000026167fae */ /* 0x0003e2000f121844 */
[----:B--2---:R-:W-:-:S03]  /*18c80*/  IMAD.WIDE R28, R0, 0x4, R6 ;  /* 0x00000004001c7825 */ /* 0x004fc600078e0206 */
[----:B------:R2:W-:Y:S01]  /*18c90*/  STL.64 [R1+0x18], R24 ;  /* 0x0000181801007387 */ /* 0x0005e20000100a00 */
[----:B---3--:R-:W-:-:S03]  /*18ca0*/  IMAD.WIDE R26, R0, 0x4, R4 ;  /* 0x00000004001a7825 */ /* 0x008fc600078e0204 */
[----:B------:R3:W-:Y:S04]  /*18cb0*/  LDGSTS.E [R22+0x1900], [R36.64], !P6 ;  /* 0x0190000024167fae */ /* 0x0007e8000f121844 */
[----:B------:R1:W-:Y:S01]  /*18cc0*/  STL.64 [R1+0x910], R38 ;  /* 0x0009102601007387 */ /* 0x0003e20000100a00 */
[----:B--2---:R-:W-:-:S03]  /*18cd0*/  IMAD.WIDE R24, R0, 0x4, R2 ;  /* 0x0000000400187825 */ /* 0x004fc600078e0202 */
[----:B------:R2:W-:Y:S04]  /*18ce0*/  LDGSTS.E [R22+0x1a00], [R34.64], !P6 ;  /* 0x01a0000022167fae */ /* 0x0005e8000f121844 */
[----:B------:R3:W-:Y:S04]  /*18cf0*/  STL.64 [R1+0x908], R36 ;  /* 0x0009082401007387 */ /* 0x0007e80000100a00 */
[----:B------:R4:W-:Y:S01]  /*18d00*/  LDGSTS.E [R22+0x1b00], [R32.64], !P6 ;  /* 0x01b0000020167fae */ /* 0x0009e2000f121844 */
[----:B-1----:R-:W-:-:S03]  /*18d10*/  IMAD.WIDE R38, R252, 0x4, R16 ;  /* 0x00000004fc267825 */ /* 0x002fc600078e0210 */
        /* <DEDUP_REMOVED lines=10> */
[----:B------:R3:W-:Y:S04]  /*18dc0*/  STL.64 [R1+0x8e8], R28 ;  /* 0x0008e81c01007387 */ /* 0x0007e80000100a00 */
[----:B------:R4:W-:Y:S01]  /*18dd0*/  LDGSTS.E [R22+0x1f00], [R24.64], !P6 ;  /* 0x01f0000018167fae */ /* 0x0009e2000f121844 */
[----:B-1----:R-:W-:-:S03]  /*18de0*/  IMAD.WIDE R30, R252, 0x4, R8 ;  /* 0x00000004fc1e7825 */ /* 0x002fc600078e0208 */
[----:B------:R2:W-:Y:S01]  /*18df0*/  STL.64 [R1+0x8e0], R26 ;  /* 0x0008e01a01007387 */ /* 0x0005e20000100a00 */
[----:B---3--:R-:W-:-:S03]  /*18e00*/  IMAD.WIDE R28, R252, 0x4, R6 ;  /* 0x00000004fc1c7825 */ /* 0x008fc600078e0206 */
[----:B------:R1:W-:Y:S04]  /*18e10*/  LDGSTS.E [R22+0x3800], [R38.64], !P1 ;  /* 0x0380000026167fae */ /* 0x0003e8000c921844 */
[----:B------:R4:W-:Y:S01]  /*18e20*/  STL.64 [R1+0x8d8], R24 ;  /* 0x0008d81801007387 */ /* 0x0009e20000100a00 */
[----:B--2---:R-:W-:-:S03]  /*18e30*/  IMAD.WIDE R26, R252, 0x4, R4 ;  /* 0x00000004fc1a7825 */ /* 0x004fc600078e0204 */
[----:B------:R2:W-:Y:S04]  /*18e40*/  LDGSTS.E [R22+0x3900], [R36.64], !P1 ;  /* 0x0390000024167fae */ /* 0x0005e8000c921844 */
[----:B------:R1:W-:Y:S01]  /*18e50*/  STL.64 [R1+0x850], R38 ;  /* 0x0008502601007387 */ /* 0x0003e20000100a00 */
[----:B----4-:R-:W-:-:S03]  /*18e60*/  IMAD.WIDE R24, R252, 0x4, R2 ;  /* 0x00000004fc187825 */ /* 0x010fc600078e0202 */
        /* <DEDUP_REMOVED lines=94> */
[----:B------:R-:W-:Y:S01]  /*19450*/  ISETP.GE.U32.AND P6, PT, R20, 0x7fffffa1, PT ;  /* 0x7fffffa11400780c */ /* 0x000fe20003fc6070 */
[C---:B--2---:R-:W-:Y:S02]  /*19460*/  IMAD.WIDE R28, R252.reuse, 0x4, R6 ;  /* 0x00000004fc1c7825 */ /* 0x044fe400078e0206 */
        /* <DEDUP_REMOVED lines=37> */
[----:B------:R2:W-:Y:S04]  /*196c0*/  STL.64 [R1+0x3c0], R34 ;  /* 0x0003c02201007387 */ /* 0x0005e80000100a00 */
        /* <DEDUP_REMOVED lines=20> */
[----:B------:R4:W-:Y:S01]  /*19810*/  LDGSTS.E [R22+0xfa00], [R34.64], !P6 ;  /* 0x0fa0000022167fae */ /* 0x0009e2000f121844 */
[----:B------:R-:W-:Y:S01]  /*19820*/  IADD3 R20, R19, -0x2c, RZ ;  /* 0xffffffd413147810 */ /* 0x000fe20007ffe0ff */
[----:B---3--:R-:W-:Y:S02]  /*19830*/  IMAD.WIDE R24, R252, 0x4, R2 ;  /* 0x00000004fc187825 */ /* 0x008fe400078e0202 */
[----:B------:R3:W-:Y:S04]  /*19840*/  LDGSTS.E [R22+0xfb00], [R32.64], !P6 ;  /* 0x0fb0000020167fae */ /* 0x0007e8000f121844 */
[----:B------:R1:W-:Y:S04]  /*19850*/  LDGSTS.E [R22+0xfc00], [R30.64], !P6 ;  /* 0x0fc000001e167fae */ /* 0x0003e8000f121844 */
[----:B------:R1:W-:Y:S01]  /*19860*/  LDGSTS.E [R22+0xfd00], [R28.64], !P6 ;  /* 0x0fd000001c167fae */ /* 0x0003e2000f121844 */
[----:B------:R-:W-:-:S03]  /*19870*/  ISETP.GE.U32.AND P0, PT, R20, 0x7fffff95, PT ;  /* 0x7fffff951400780c */ /* 0x000fc60003f06070 */
[----:B------:R1:W-:Y:S01]  /*19880*/  LDGSTS.E [R22+0xfe00], [R26.64], !P6 ;  /* 0x0fe000001a167fae */ /* 0x0003e2000f121844 */
[----:B------:R-:W-:-:S03]  /*19890*/  IADD3 R20, R19, -0x30, RZ ;  /* 0xffffffd013147810 */ /* 0x000fc60007ffe0ff */
[----:B------:R1:W-:Y:S01]  /*198a0*/  LDGSTS.E [R22+0xff00], [R24.64], !P6 ;  /* 0x0ff0000018167fae */ /* 0x0003e2000f121844 */
[----:B------:R-:W-:Y:S01]  /*198b0*/  ISETP.GE.U32.AND P6, PT, R0, 0x7fffff85, PT ;  /* 0x7fffff850000780c */ /* 0x000fe20003fc6070 */
[----:B------:R-:W-:Y:S02]  /*198c0*/  IMAD R0, R21, 0x23, RZ ;  /* 0x0000002315007824 */ /* 0x000fe400078e02ff */
[----:B------:R-:W3:Y:S01]  /*198d0*/  S2R R23, SR_TID.X ;  /* 0x0000000000177919 */ /* 0x000ee20000002100 */
[----:B------:R-:W-:Y:S01]  /*198e0*/  ISETP.GE.U32.AND P2, PT, R20, 0x7fffff91, PT ;  /* 0x7fffff911400780c */ /* 0x000fe20003f46070 */
[----:B------:R-:W-:Y:S02]  /*198f0*/  IMAD.WIDE R40, R0, 0x4, R16 ;  /* 0x0000000400287825 */ /* 0x000fe400078e0210 */
[----:B------:R1:W-:Y:S01]  /*19900*/  STL.64 [R1+0x2d0], R38 ;  /* 0x0002d02601007387 */ /* 0x0003e20000100a00 */
[----:B------:R-:W-:-:S03]  /*19910*/  IADD3 R20, R19, -0x34, RZ ;  /* 0xffffffcc13147810 */ /* 0x000fc60007ffe0ff */
[----:B------:R2:W-:Y:S04]  /*19920*/  STL.64 [R1+0x2c8], R36 ;  /* 0x0002c82401007387 */ /* 0x0005e80000100a00 */
[----:B------:R4:W-:Y:S01]  /*19930*/  STL.64 [R1+0x2c0], R34 ;  /* 0x0002c02201007387 */ /* 0x0009e20000100a00 */
[----:B------:R-:W-:-:S03]  /*19940*/  IMAD R252, R21, 0x27, RZ ;  /* 0x0000002715fc7824 */ /* 0x000fc600078e02ff */
[----:B------:R3:W-:Y:S01]  /*19950*/  STL.64 [R1+0x2b8], R32 ;  /* 0x0002b82001007387 */ /* 0x0007e20000100a00 */
[----:B-1----:R-:W-:-:S03]  /*19960*/  IMAD.WIDE R38, R0, 0x4, R14 ;  /* 0x0000000400267825 */ /* 0x002fc600078e020e */
[----:B------:R1:W-:Y:S01]  /*19970*/  STL.64 [R1+0x2b0], R30 ;  /* 0x0002b01e01007387 */ /* 0x0003e20000100a00 */
[----:B--2---:R-:W-:-:S03]  /*19980*/  IMAD.WIDE R36, R0, 0x4, R12 ;  /* 0x0000000400247825 */ /* 0x004fc600078e020c */
[----:B------:R2:W-:Y:S01]  /*19990*/  STL.64 [R1+0x2a8], R28 ;  /* 0x0002a81c01007387 */ /* 0x0005e20000100a00 */
[----:B----4-:R-:W-:Y:S01]  /*199a0*/  IMAD.WIDE R34, R0, 0x4, R10 ;  /* 0x0000000400227825 */ /* 0x010fe200078e020a */
[----:B------:R-:W-:Y:S02]  /*199b0*/  ISETP.GE.U32.AND P4, PT, R20, 0x7fffff8d, PT ;  /* 0x7fffff8d1400780c */ /* 0x000fe40003f86070 */
[----:B------:R4:W-:Y:S01]  /*199c0*/  STL.64 [R1+0x2a0], R26 ;  /* 0x0002a01a01007387 */ /* 0x0009e20000100a00 */
[C---:B---3--:R-:W-:Y:S01]  /*199d0*/  IMAD.WIDE R32, R0.reuse, 0x4, R8 ;  /* 0x0000000400207825 */ /* 0x048fe200078e0208 */
[----:B------:R-:W-:Y:S02]  /*199e0*/  IADD3 R20, R19, -0x38, RZ ;  /* 0xffffffc813147810 */ /* 0x000fe40007ffe0ff */
[----:B------:R-:W-:Y:S01]  /*199f0*/  STL.64 [R1+0x298], R24 ;  /* 0x0002981801007387 */ /* 0x000fe20000100a00 */
[----:B-1----:R-:W-:-:S03]  /*19a00*/  IMAD.WIDE R30, R0, 0x4, R6 ;  /* 0x00000004001e7825 */ /* 0x002fc600078e0206 */
[----:B------:R1:W-:Y:S01]  /*19a10*/  LDGSTS.E [R22+0x11800], [R40.64], !P1 ;  /* 0x1180000028167fae */ /* 0x0003e2000c921844 */
[----:B--2---:R-:W-:-:S03]  /*19a20*/  IMAD.WIDE R28, R0, 0x4, R4 ;  /* 0x00000004001c7825 */ /* 0x004fc600078e0204 */
[----:B------:R1:W-:Y:S01]  /*19a30*/  STL.64 [R1+0x1d0], R40 ;  /* 0x0001d02801007387 */ /* 0x0003e20000100a00 */
[----:B----4-:R-:W-:-:S03]  /*19a40*/  IMAD.WIDE R26, R0, 0x4, R2 ;  /* 0x00000004001a7825 */ /* 0x010fc600078e0202 */
[----:B------:R2:W-:Y:S04]  /*19a50*/  LDGSTS.E [R22+0x11900], [R38.64], !P1 ;  /* 0x1190000026167fae */ /* 0x0005e8000c921844 */
[----:B------:R2:W-:Y:S04]  /*19a60*/  STL.64 [R1+0x1c8], R38 ;  /* 0x0001c82601007387 */ /* 0x0005e80000100a00 */
[----:B------:R3:W-:Y:S01]  /*19a70*/  LDGSTS.E [R22+0x11a00], [R36.64], !P1 ;  /* 0x11a0000024167fae */ /* 0x0007e2000c921844 */
[----:B-1----:R-:W-:-:S03]  /*19a80*/  IMAD.WIDE R40, R252, 0x4, R16 ;  /* 0x00000004fc287825 */ /* 0x002fc600078e0210 */
[----:B------:R3:W-:Y:S01]  /*19a90*/  STL.64 [R1+0x1c0], R36 ;  /* 0x0001c02401007387 */ /* 0x0007e20000100a00 */
[----:B------:R-:W-:-:S03]  /*19aa0*/  ISETP.GE.U32.AND P3, PT, R20, 0x7fffff89, PT ;  /* 0x7fffff891400780c */ /* 0x000fc60003f66070 */
[----:B------:R1:W-:Y:S01]  /*19ab0*/  LDGSTS.E [R22+0x11b00], [R34.64], !P1 ;  /* 0x11b0000022167fae */ /* 0x0003e2000c921844 */
[----:B--2---:R-:W-:-:S03]  /*19ac0*/  IMAD.WIDE R38, R252, 0x4, R14 ;  /* 0x00000004fc267825 */ /* 0x004fc600078e020e */
        /* <DEDUP_REMOVED lines=16> */
[----:B------:R-:W-:Y:S04]  /*19bd0*/  STL.64 [R1+0x1fd0], R40 ;  /* 0x001fd02801007387 */ /* 0x000fe80000100a00 */
[----:B------:R1:W-:Y:S01]  /*19be0*/  LDGSTS.E [R22+0x13900], [R38.64], !P5 ;  /* 0x1390000026167fae */ /* 0x0003e2000e921844 */
[----:B--2---:R-:W-:-:S03]  /*19bf0*/  IMAD.WIDE R26, R252, 0x4, R2 ;  /* 0x00000004fc1a7825 */ /* 0x004fc600078e0202 */
[----:B------:R1:W-:Y:S01]  /*19c00*/  STL.64 [R1+0x1fd8], R38 ;  /* 0x001fd82601007387 */ /* 0x0003e20000100a00 */
[----:B------:R-:W-:-:S03]  /*19c10*/  IADD3 R24, R19, -0x40, RZ ;  /* 0xffffffc013187810 */ /* 0x000fc60007ffe0ff */
[----:B------:R2:W-:Y:S01]  /*19c20*/  LDGSTS.E [R22+0x13a00], [R36.64], !P5 ;  /* 0x13a0000024167fae */ /* 0x0005e2000e921844 */
[----:B------:R-:W-:-:S03]  /*19c30*/  LOP3.LUT R23, R23, 0x3f, RZ, 0xc0, !PT ;  /* 0x0000003f17177812 */ /* 0x000fc600078ec0ff */
        /* <DEDUP_REMOVED lines=10> */
[----:B------:R-:W-:-:S03]  /*19ce0*/  ISETP.GE.U32.AND P1, PT, R24, 0x7fffff81, PT ;  /* 0x7fffff811800780c */ /* 0x000fc60003f26070 */
[----:B------:R4:W-:Y:S01]  /*19cf0*/  LDGSTS.E [R22+0x13e00], [R28.64], !P5 ;  /* 0x13e000001c167fae */ /* 0x0009e2000e921844 */
[----:B-1----:R-:W-:-:S03]  /*19d00*/  IMAD.WIDE R32, R20, 0x4, R10 ;  /* 0x0000000414207825 */ /* 0x002fc600078e020a */
[----:B------:R4:W-:Y:S01]  /*19d10*/  STL.64 [R1+0x2860], R28 ;  /* 0x0028601c01007387 */ /* 0x0009e20000100a00 */
[----:B------:R-:W-:-:S03]  /*19d20*/  IMAD R0, R21, 0x2f, RZ ;  /* 0x0000002f15007824 */ /* 0x000fc600078e02ff */
[----:B------:R1:W-:Y:S01]  /*19d30*/  LDGSTS.E [R22+0x13f00], [R26.64], !P5 ;  /* 0x13f000001a167fae */ /* 0x0003e2000e921844 */
[C---:B--2---:R-:W-:Y:S01]  /*19d40*/  IMAD.WIDE R30, R20.reuse, 0x4, R8 ;  /* 0x00000004141e7825 */ /* 0x044fe200078e0208 */
[----:B------:R-:W-:Y:S02]  /*19d50*/  ISETP.GE.AND P5, PT, R23, R24, PT ;  /* 0x000000181700720c */ /* 0x000fe40003fa6270 */
[----:B------:R1:W-:Y:S01]  /*19d60*/  STL.64 [R1+0x2868], R26 ;  /* 0x0028681a01007387 */ /* 0x0003e20000100a00 */
[----:B------:R-:W-:-:S03]  /*19d70*/  IMAD.WIDE R24, R20, 0x4, R2 ;  /* 0x0000000414187825 */ /* 0x000fc600078e0202 */
[----:B------:R2:W-:Y:S01]  /*19d80*/  LDGSTS.E [R22+0x15800], [R38.64], !P0 ;  /* 0x1580000026167fae */ /* 0x0005e2000c121844 */
[----:B----4-:R-:W-:-:S03]  /*19d90*/  IMAD.WIDE R28, R20, 0x4, R6 ;  /* 0x00000004141c7825 */ /* 0x010fc600078e0206 */
[----:B------:R4:W-:Y:S01]  /*19da0*/  LDGSTS.E [R22+0x15900], [R36.64], !P0 ;  /* 0x1590000024167fae */ /* 0x0009e2000c121844 */
[----:B------:R-:W-:Y:S01]  /*19db0*/  IADD3 R252, R19, -0x41, RZ ;  /* 0xffffffbf13fc7810 */ /* 0x000fe20007ffe0ff */
[----:B-1----:R-:W-:Y:S02]  /*19dc0*/  IMAD.WIDE R26, R20, 0x4, R4 ;  /* 0x00000004141a7825 */ /* 0x002fe400078e0204 */
[----:B------:R1:W-:Y:S04]  /*19dd0*/  LDGSTS.E [R22+0x15a00], [R34.64], !P0 ;  /* 0x15a0000022167fae */ /* 0x0003e8000c121844 */
[----:B------:R1:W-:Y:S04]  /*19de0*/  LDGSTS.E [R22+0x15b00], [R32.64], !P0 ;  /* 0x15b0000020167fae */ /* 0x0003e8000c121844 */
[----:B------:R2:W-:Y:S04]  /*19df0*/  STL.64 [R1+0x2870], R38 ;  /* 0x0028702601007387 */ /* 0x0005e80000100a00 */
[----:B------:R1:W-:Y:S04]  /*19e00*/  LDGSTS.E [R22+0x15c00], [R30.64], !P0 ;  /* 0x15c000001e167fae */ /* 0x0003e8000c121844 */
        /* <DEDUP_REMOVED lines=8> */
[----:B-1----:R-:W-:Y:S01]  /*19e90*/  IMAD.WIDE R34, R0, 0x4, R12 ;  /* 0x0000000400227825 */ /* 0x002fe200078e020c */
[----:B------:R-:W-:Y:S02]  /*19ea0*/  ISETP.GE.U32.AND P0, PT, R252, 0x7fffff80, PT ;  /* 0x7fffff80fc00780c */ /* 0x000fe40003f06070 */
[----:B------:R1:W-:Y:S01]  /*19eb0*/  STL.64 [R1+0x2890], R30 ;  /* 0x0028901e01007387 */ /* 0x0003e20000100a00 */
[----:B------:R-:W-:Y:S02]  /*19ec0*/  IMAD R252, R21, 0x33, RZ ;  /* 0x0000003315fc7824 */ /* 0x000fe400078e02ff */
[C---:B----4-:R-:W-:Y:S01]  /*19ed0*/  IMAD.WIDE R32, R0.reuse, 0x4, R10 ;  /* 0x0000000400207825 */ /* 0x050fe200078e020a */
[----:B------:R4:W-:Y:S04]  /*19ee0*/  STL.64 [R1+0x2898], R28 ;  /* 0x0028981c01007387 */ /* 0x0009e80000100a00 */
[----:B------:R2:W-:Y:S01]  /*19ef0*/  STL.64 [R1+0x28a0], R26 ;  /* 0x0028a01a01007387 */ /* 0x0005e20000100a00 */
[----:B-1----:R-:W-:-:S03]  /*19f00*/  IMAD.WIDE R30, R0, 0x4, R8 ;  /* 0x00000004001e7825 */ /* 0x002fc600078e0208 */
[----:B------:R1:W-:Y:S01]  /*19f10*/  LDGSTS.E [R22+0x17800], [R38.64], !P2 ;  /* 0x1780000026167fae */ /* 0x0003e2000d121844 */
[----:B----4-:R-:W-:-:S03]  /*19f20*/  IMAD.WIDE R28, R0, 0x4, R6 ;  /* 0x00000004001c7825 */ /* 0x010fc600078e0206 */
        /* <DEDUP_REMOVED lines=23> */
[----:B------:R2:W-:Y:S01]  /*1a0a0*/  LDGSTS.E [R22+0x19800], [R38.64], !P4 ;  /* 0x1980000026167fae */ /* 0x0005e2000e121844 */
[----:B------:R-:W-:-:S03]  /*1a0b0*/  IADD3 R0, R19, -0x49, RZ ;  /* 0xffffffb713007810 */ /* 0x000fc60007ffe0ff */
[----:B------:R1:W-:Y:S01]  /*1a0c0*/  STL.64 [R1+0x2908], R24 ;  /* 0x0029081801007387 */ /* 0x0003e20000100a00 */
[----:B----4-:R-:W-:-:S03]  /*1a0d0*/  IMAD.WIDE R26, R252, 0x4, R4 ;  /* 0x00000004fc1a7825 */ /* 0x010fc600078e0204 */
[----:B------:R4:W-:Y:S04]  /*1a0e0*/  LDGSTS.E [R22+0x19900], [R36.64], !P4 ;  /* 0x1990000024167fae */ /* 0x0009e8000e121844 */
[----:B------:R2:W-:Y:S01]  /*1a0f0*/  LDGSTS.E [R22+0x19a00], [R34.64], !P4 ;  /* 0x19a0000022167fae */ /* 0x0005e2000e121844 */
[----:B-1----:R-:W-:-:S03]  /*1a100*/  IMAD.WIDE R24, R252, 0x4, R2 ;  /* 0x00000004fc187825 */ /* 0x002fc600078e0202 */
[----:B------:R1:W-:Y:S04]  /*1a110*/  LDGSTS.E [R22+0x19b00], [R32.64], !P4 ;  /* 0x19b0000020167fae */ /* 0x0003e8000e121844 */
[----:B------:R1:W-:Y:S04]  /*1a120*/  LDGSTS.E [R22+0x19c00], [R30.64], !P4 ;  /* 0x19c000001e167fae */ /* 0x0003e8000e121844 */
[----:B------:R1:W-:Y:S04]  /*1a130*/  LDGSTS.E [R22+0x19d00], [R28.64], !P4 ;  /* 0x19d000001c167fae */ /* 0x0003e8000e121844 */
[----:B------:R1:W-:Y:S04]  /*1a140*/  LDGSTS.E [R22+0x19e00], [R26.64], !P4 ;  /* 0x19e000001a167fae */ /* 0x0003e8000e121844 */
[----:B------:R1:W-:Y:S01]  /*1a150*/  LDGSTS.E [R22+0x19f00], [R24.64], !P4 ;  /* 0x19f0000018167fae */ /* 0x0003e2000e121844 */
[----:B------:R-:W-:Y:S01]  /*1a160*/  ISETP.GE.U32.AND P4, PT, R0, 0x7fffff78, PT ;  /* 0x7fffff780000780c */ /* 0x000fe20003f86070 */
[----:B------:R-:W-:-:S02]  /*1a170*/  IMAD R0, R21, 0x37, RZ ;  /* 0x0000003715007824 */ /* 0x000fc400078e02ff */
[----:B------:R2:W-:Y:S02]  /*1a180*/  STL.64 [R1+0x28b8], R38 ;  /* 0x0028b82601007387 */ /* 0x0005e40000100a00 */
[C---:B---3--:R-:W-:Y:S02]  /*1a190*/  IMAD.WIDE R40, R0.reuse, 0x4, R16 ;  /* 0x0000000400287825 */ /* 0x048fe400078e0210 */
[----:B------:R4:W-:Y:S04]  /*1a1a0*/  STL.64 [R1+0x2910], R36 ;  /* 0x0029102401007387 */ /* 0x0009e80000100a00 */
[----:B------:R3:W-:Y:S04]  /*1a1b0*/  STL.64 [R1+0x2918], R34 ;  /* 0x0029182201007387 */ /* 0x0007e80000100a00 */
[----:B------:R1:W-:Y:S01]  /*1a1c0*/  STL.64 [R1+0x2920], R32 ;  /* 0x0029202001007387 */ /* 0x0003e20000100a00 */
[----:B--2---:R-:W-:-:S03]  /*1a1d0*/  IMAD.WIDE R38, R0, 0x4, R14 ;  /* 0x0000000400267825 */ /* 0x004fc600078e020e */
[----:B------:R2:W-:Y:S01]  /*1a1e0*/  STL.64 [R1+0x2928], R30 ;  /* 0x0029281e01007387 */ /* 0x0005e20000100a00 */
[----:B----4-:R-:W-:-:S03]  /*1a1f0*/  IMAD.WIDE R36, R0, 0x4, R12 ;  /* 0x0000000400247825 */ /* 0x010fc600078e020c */
[----:B------:R4:W-:Y:S01]  /*1a200*/  STL.64 [R1+0x2930], R28 ;  /* 0x0029301c01007387 */ /* 0x0009e20000100a00 */
[----:B---3--:R-:W-:-:S03]  /*1a210*/  IMAD.WIDE R34, R0, 0x4, R10 ;  /* 0x0000000400227825 */ /* 0x008fc600078e020a */
[----:B------:R3:W-:Y:S01]  /*1a220*/  STL.64 [R1+0x2938], R26 ;  /* 0x0029381a01007387 */ /* 0x0007e20000100a00 */
[----:B-1----:R-:W-:-:S03]  /*1a230*/  IMAD.WIDE R32, R0, 0x4, R8 ;  /* 0x0000000400207825 */ /* 0x002fc600078e0208 */
[----:B------:R1:W-:Y:S01]  /*1a240*/  STL.64 [R1+0x2940], R24 ;  /* 0x0029401801007387 */ /* 0x0003e20000100a00 */
[----:B------:R-:W-:Y:S02]  /*1a250*/  IMAD R252, R21, 0x3b, RZ ;  /* 0x0000003b15fc7824 */ /* 0x000fe400078e02ff */
[C---:B--2---:R-:W-:Y:S01]  /*1a260*/  IMAD.WIDE R30, R0.reuse, 0x4, R6 ;  /* 0x00000004001e7825 */ /* 0x044fe200078e0206 */
[----:B------:R-:W-:Y:S03]  /*1a270*/  STL.64 [R1+0x28c0], R40 ;  /* 0x0028c02801007387 */ /* 0x000fe60000100a00 */
[C---:B----4-:R-:W-:Y:S01]  /*1a280*/  IMAD.WIDE R28, R0.reuse, 0x4, R4 ;  /* 0x00000004001c7825 */ /* 0x050fe200078e0204 */
[----:B------:R2:W-:Y:S03]  /*1a290*/  STL.64 [R1+0x2948], R38 ;  /* 0x0029482601007387 */ /* 0x0005e60000100a00 */
[----:B---3--:R-:W-:Y:S01]  /*1a2a0*/  IMAD.WIDE R26, R0, 0x4, R2 ;  /* 0x00000004001a7825 */ /* 0x008fe200078e0202 */
[----:B------:R3:W-:Y:S04]  /*1a2b0*/  STL.64 [R1+0x2950], R36 ;  /* 0x0029502401007387 */ /* 0x0007e80000100a00 */
[----:B------:R4:W-:Y:S04]  /*1a2c0*/  LDGSTS.E [R22+0x1b800], [R40.64], !P3 ;  /* 0x1b80000028167fae */ /* 0x0009e8000d921844 */
[----:B------:R2:W-:Y:S04]  /*1a2d0*/  STL.64 [R1+0x2958], R34 ;  /* 0x0029582201007387 */ /* 0x0005e80000100a00 */
[----:B------:R2:W-:Y:S01]  /*1a2e0*/  LDGSTS.E [R22+0x1b900], [R38.64], !P3 ;  /* 0x1b90000026167fae */ /* 0x0005e2000d921844 */
[----:B-1----:R-:W-:-:S03]  /*1a2f0*/  IADD3 R24, R19, 0x3f, RZ ;  /* 0x0000003f13187810 */ /* 0x002fc60007ffe0ff */
[----:B------:R1:W-:Y:S04]  /*1a300*/  STL.64 [R1+0x2960], R32 ;  /* 0x0029602001007387 */ /* 0x0003e80000100a00 */
[----:B------:R3:W-:Y:S01]  /*1a310*/  LDGSTS.E [R22+0x1ba00], [R36.64], !P3 ;  /* 0x1ba0000024167fae */ /* 0x0007e2000d921844 */
[----:B--2---:R-:W-:-:S03]  /*1a320*/  IMAD.WIDE R38, R252, 0x4, R16 ;  /* 0x00000004fc267825 */ /* 0x004fc600078e0210 */
[----:B----4-:R-:W2:Y:S04]  /*1a330*/  LDL.LU.64 R40, [R1+0x5078] ;  /* 0x0050780001287983 */ /* 0x010ea80000300a00 */
[----:B------:R4:W-:Y:S01]  /*1a340*/  LDGSTS.E [R22+0x1bb00], [R34.64], !P3 ;  /* 0x1bb0000022167fae */ /* 0x0009e2000d921844 */
[----:B---3--:R-:W-:-:S03]  /*1a350*/  IMAD.WIDE R36, R252, 0x4, R14 ;  /* 0x00000004fc247825 */ /* 0x008fc600078e020e */
[----:B------:R3:W-:Y:S01]  /*1a360*/  STL.64 [R1+0x2968], R30 ;  /* 0x0029681e01007387 */ /* 0x0007e20000100a00 */
[----:B------:R-:W-:-:S03]  /*1a370*/  IADD3 R20, R19, -0x45, RZ ;  /* 0xffffffbb13147810 */ /* 0x000fc60007ffe0ff */
[----:B------:R1:W-:Y:S01]  /*1a380*/  LDGSTS.E [R22+0x1bc00], [R32.64], !P3 ;  /* 0x1bc0000020167fae */ /* 0x0003e2000d921844 */
[----:B----4-:R-:W-:-:S03]  /*1a390*/  IMAD.WIDE R34, R252, 0x4, R12 ;  /* 0x00000004fc227825 */ /* 0x010fc600078e020c */
[----:B------:R4:W-:Y:S04]  /*1a3a0*/  STL.64 [R1+0x2970], R28 ;  /* 0x0029701c01007387 */ /* 0x0009e80000100a00 */
[----:B------:R3:W-:Y:S01]  /*1a3b0*/  LDGSTS.E [R22+0x1bd00], [R30.64], !P3 ;  /* 0x1bd000001e167fae */ /* 0x0007e2000d921844 */
[----:B-1----:R-:W-:-:S03]  /*1a3c0*/  IMAD.WIDE R32, R252, 0x4, R10 ;  /* 0x00000004fc207825 */ /* 0x002fc600078e020a */
[----:B------:R1:W-:Y:S04]  /*1a3d0*/  STL.64 [R1+0x2978], R26 ;  /* 0x0029781a01007387 */ /* 0x0003e80000100a00 */
[----:B------:R4:W-:Y:S01]  /*1a3e0*/  LDGSTS.E [R22+0x1be00], [R28.64], !P3 ;  /* 0x1be000001c167fae */ /* 0x0009e2000d921844 */
[----:B---3--:R-:W-:-:S03]  /*1a3f0*/  IMAD.WIDE R30, R252, 0x4, R8 ;  /* 0x00000004fc1e7825 */ /* 0x008fc600078e0208 */
[----:B------:R1:W-:Y:S01]  /*1a400*/  LDGSTS.E [R22+0x1bf00], [R26.64], !P3 ;  /* 0x1bf000001a167fae */ /* 0x0003e2000d921844 */
[----:B------:R-:W-:-:S03]  /*1a410*/  ISETP.GT.AND P3, PT, R24, 0x3f, PT ;  /* 0x0000003f1800780c */ /* 0x000fc60003f64270 */
[----:B------:R3:W-:Y:S01]  /*1a420*/  STL.64 [R1+0x28d0], R38 ;  /* 0x0028d02601007387 */ /* 0x0007e20000100a00 */
[----:B------:R-:W-:-:S03]  /*1a430*/  IMAD.WIDE R24, R252, 0x4, R2 ;  /* 0x00000004fc187825 */ /* 0x000fc600078e0202 */
[----:B------:R-:W-:Y:S01]  /*1a440*/  STL.64 [R1+0x29e8], R36 ;  /* 0x0029e82401007387 */ /* 0x000fe20000100a00 */
[----:B----4-:R-:W-:-:S03]  /*1a450*/  IMAD.WIDE R28, R252, 0x4, R6 ;  /* 0x00000004fc1c7825 */ /* 0x010fc600078e0206 */
[----:B------:R3:W-:Y:S01]  /*1a460*/  LDGSTS.E [R22+0x1d800], [R38.64], !P6 ;  /* 0x1d80000026167fae */ /* 0x0007e2000f121844 */
[----:B-1----:R-:W-:Y:S01]  /*1a470*/  IMAD.WIDE R26, R252, 0x4, R4 ;  /* 0x00000004fc1a7825 */ /* 0x002fe200078e0204 */
[----:B------:R-:W-:Y:S02]  /*1a480*/  ISETP.GE.U32.AND P2, PT, R20, 0x7fffff7c, PT ;  /* 0x7fffff7c1400780c */ /* 0x000fe40003f46070 */
[----:B------:R1:W-:Y:S01]  /*1a490*/  STL.64 [R1+0x29e0], R34 ;  /* 0x0029e02201007387 */ /* 0x0003e20000100a00 */
[----:B------:R-:W-:-:S03]  /*1a4a0*/  IADD3 R20, R19, -0x4d, RZ ;  /* 0xffffffb313147810 */ /* 0x000fc60007ffe0ff */
[----:B------:R4:W-:Y:S01]  /*1a4b0*/  LDGSTS.E [R22+0x1d900], [R36.64], !P6 ;  /* 0x1d90000024167fae */ /* 0x0009e2000f121844 */
[----:B------:R-:W-:-:S03]  /*1a4c0*/  IMAD R252, R21, 0x3f, RZ ;  /* 0x0000003f15fc7824 */ /* 0x000fc600078e02ff */
[----:B------:R1:W-:Y:S04]  /*1a4d0*/  STL.64 [R1+0x29d8], R32 ;  /* 0x0029d82001007387 */ /* 0x0003e80000100a00 */
[----:B------:R1:W-:Y:S04]  /*1a4e0*/  LDGSTS.E [R22+0x1da00], [R34.64], !P6 ;  /* 0x1da0000022167fae */ /* 0x0003e8000f121844 */
[----:B------:R1:W-:Y:S04]  /*1a4f0*/  STL.64 [R1+0x29d0], R30 ;  /* 0x0029d01e01007387 */ /* 0x0003e80000100a00 */
[----:B------:R1:W-:Y:S01]  /*1a500*/  LDGSTS.E [R22+0x1db00], [R32.64], !P6 ;  /* 0x1db0000020167fae */ /* 0x0003e2000f121844 */
[----:B------:R-:W-:-:S03]  /*1a510*/  SEL R0, RZ, 0x4, !P3 ;  /* 0x00000004ff007807 */ /* 0x000fc60005800000 */
[----:B---3--:R-:W3:Y:S04]  /*1a520*/  LDL.LU.64 R38, [R1+0x5070] ;  /* 0x0050700001267983 */ /* 0x008ee80000300a00 */
[----:B------:R4:W-:Y:S01]  /*1a530*/  LDGSTS.E [R22+0x1dc00], [R30.64], !P6 ;  /* 0x1dc000001e167fae */ /* 0x0009e2000f121844 */
[----:B------:R-:W-:-:S03]  /*1a540*/  ISETP.GE.U32.AND P3, PT, R20, 0x7fffff74, PT ;  /* 0x7fffff741400780c */ /* 0x000fc60003f66070 */
[----:B------:R4:W-:Y:S04]  /*1a550*/  STL.64 [R1+0x29c8], R28 ;  /* 0x0029c81c01007387 */ /* 0x0009e80000100a00 */
[----:B------:R4:W-:Y:S01]  /*1a560*/  LDGSTS.E [R22+0x1dd00], [R28.64], !P6 ;  /* 0x1dd000001c167fae */ /* 0x0009e2000f121844 */
[----:B-1----:R-:W-:-:S03]  /*1a570*/  IMAD.WIDE R34, R252, 0x4, R16 ;  /* 0x00000004fc227825 */ /* 0x002fc600078e0210 */
[----:B----4-:R-:W4:Y:S01]  /*1a580*/  LDL.LU.64 R36, [R1+0x5068] ;  /* 0x0050680001247983 */ /* 0x010f220000300a00 */
[----:B------:R-:W-:-:S03]  /*1a590*/  IMAD.WIDE R32, R252, 0x4, R14 ;  /* 0x00000004fc207825 */ /* 0x000fc600078e020e */
[----:B------:R1:W-:Y:S01]  /*1a5a0*/  LDGSTS.E [R22+0x1de00], [R26.64], !P6 ;  /* 0x1de000001a167fae */ /* 0x0003e2000f121844 */
[----:B------:R-:W-:-:S03]  /*1a5b0*/  IMAD.WIDE R30, R252, 0x4, R12 ;  /* 0x00000004fc1e7825 */ /* 0x000fc600078e020c */
[----:B------:R1:W-:Y:S01]  /*1a5c0*/  STL.64 [R1+0x29c0], R26 ;  /* 0x0029c01a01007387 */ /* 0x0003e20000100a00 */
[----:B------:R-:W-:-:S03]  /*1a5d0*/  IMAD.WIDE R28, R252, 0x4, R10 ;  /* 0x00000004fc1c7825 */ /* 0x000fc600078e020a */
[----:B------:R1:W-:Y:S01]  /*1a5e0*/  LDGSTS.E [R22+0x1df00], [R24.64], !P6 ;  /* 0x1df0000018167fae */ /* 0x0003e2000f121844 */
[----:B------:R-:W-:Y:S01]  /*1a5f0*/  ISETP.GE.AND P6, PT, R23, c[0x0][0x180], PT ;  /* 0x0000600017007a0c */ /* 0x000fe20003fc6270 */
[C---:B------:R-:W-:Y:S02]  /*1a600*/  IMAD.WIDE R20, R252.reuse, 0x4, R2 ;  /* 0x00000004fc147825 */ /* 0x040fe400078e0202 */
[----:B------:R1:W-:Y:S02]  /*1a610*/  STL.64 [R1+0x29b8], R24 ;  /* 0x0029b81801007387 */ /* 0x0003e40000100a00 */
[----:B-1----:R-:W-:-:S04]  /*1a620*/  IMAD.WIDE R26, R252, 0x4, R8 ;  /* 0x00000004fc1a7825 */ /* 0x002fc800078e0208 */
[----:B------:R-:W-:-:S04]  /*1a630*/  IMAD.WIDE R22, R252, 0x4, R4 ;  /* 0x00000004fc167825 */ /* 0x000fc800078e0204 */
[----:B------:R-:W-:Y:S02]  /*1a640*/  IMAD.WIDE R24, R252, 0x4, R6 ;  /* 0x00000004fc187825 */ /* 0x000fe400078e0206 */
[----:B------:R-:W1:Y:S04]  /*1a650*/  S2R R252, SR_TID.X ;  /* 0x0000000000fc7919 */ /* 0x000e680000002100 */
[----:B------:R1:W-:Y:S04]  /*1a660*/  STL.64 [R1+0x28c8], R34 ;  /* 0x0028c82201007387 */ /* 0x0003e80000100a00 */
[----:B------:R1:W-:Y:S04]  /*1a670*/  STL.64 [R1+0x29b0], R32 ;  /* 0x0029b02001007387 */ /* 0x0003e80000100a00 */
[----:B------:R1:W-:Y:S02]  /*1a680*/  STL.64 [R1+0x29a8], R30 ;  /* 0x0029a81e01007387 */ /* 0x0003e40000100a00 */
[----:B-1----:R-:W-:-:S05]  /*1a690*/  LOP3.LUT R252, R252, 0x3f, RZ, 0xc0, !PT ;  /* 0x0000003ffcfc7812 */ /* 0x002fca00078ec0ff */
[----:B------:R-:W-:Y:S01]  /*1a6a0*/  IMAD.SHL.U32 R252, R252, 0x4, RZ ;  /* 0x00000004fcfc7824 */ /* 0x000fe200078e00ff */
[----:B------:R1:W-:Y:S04]  /*1a6b0*/  STL.64 [R1+0x29a0], R28 ;  /* 0x0029a01c01007387 */ /* 0x0003e80000100a00 */
[----:B------:R-:W-:Y:S01]  /*1a6c0*/  LOP3.LUT R252, R252, 0x60, RZ, 0x3c, !PT ;  /* 0x00000060fcfc7812 */ /* 0x000fe200078e3cff */
[----:B------:R1:W-:Y:S04]  /*1a6d0*/  STL.64 [R1+0x2998], R26 ;  /* 0x0029981a01007387 */ /* 0x0003e80000100a00 */
[----:B------:R1:W-:Y:S04]  /*1a6e0*/  STL.64 [R1+0x2990], R24 ;  /* 0x0029901801007387 */ /* 0x0003e80000100a00 */
[----:B------:R1:W-:Y:S01]  /*1a6f0*/  LDGSTS.E [R252+0x1f800], [R34.64], !P1 ;  /* 0x1f80000022fc7fae */ /* 0x0003e2000c921844 */
[----:B------:R-:W-:-:S03]  /*1a700*/  IADD3 R19, R19, -0x51, RZ ;  /* 0xffffffaf13137810 */ /* 0x000fc60007ffe0ff */
[----:B------:R1:W-:Y:S04]  /*1a710*/  LDGSTS.E [R252+0x1f900], [R32.64], !P1 ;  /* 0x1f90000020fc7fae */ /* 0x0003e8000c921844 */
[----:B------:R1:W-:Y:S04]  /*1a720*/  LDGSTS.E [R252+0x1fa00], [R30.64], !P1 ;  /* 0x1fa000001efc7fae */ /* 0x0003e8000c921844 */
[----:B-1----:R-:W2:Y:S04]  /*1a730*/  LDL.LU.64 R34, [R1+0x5060] ;  /* 0x0050600001227983 */ /* 0x002ea80000300a00 */
[----:B------:R1:W-:Y:S04]  /*1a740*/  STL.64 [R1+0x2988], R22 ;  /* 0x0029881601007387 */ /* 0x0003e80000100a00 */
[----:B------:R-:W2:Y:S04]  /*1a750*/  LDL.LU.64 R32, [R1+0x5058] ;  /* 0x0050580001207983 */ /* 0x000ea80000300a00 */
[----:B------:R1:W-:Y:S04]  /*1a760*/  STL.64 [R1+0x2980], R20 ;  /* 0x0029801401007387 */ /* 0x0003e80000100a00 */
[----:B------:R-:W2:Y:S04]  /*1a770*/  LDL.LU.64 R30, [R1+0x5050] ;  /* 0x00505000011e7983 */ /* 0x000ea80000300a00 */
[----:B------:R1:W-:Y:S04]  /*1a780*/  LDGSTS.E [R252+0x1fb00], [R28.64], !P1 ;  /* 0x1fb000001cfc7fae */ /* 0x0003e8000c921844 */
[----:B------:R1:W-:Y:S04]  /*1a790*/  LDGSTS.E [R252+0x1fc00], [R26.64], !P1 ;  /* 0x1fc000001afc7fae */ /* 0x0003e8000c921844 */
[----:B------:R1:W-:Y:S04]  /*1a7a0*/  LDGSTS.E [R252+0x1fd00], [R24.64], !P1 ;  /* 0x1fd0000018fc7fae */ /* 0x0003e8000c921844 */
[----:B-1----:R-:W2:Y:S04]  /*1a7b0*/  LDL.LU.64 R28, [R1+0x5048] ;  /* 0x00504800011c7983 */ /* 0x002ea80000300a00 */
[----:B------:R-:W2:Y:S04]  /*1a7c0*/  LDL.LU.64 R26, [R1+0x5040] ;  /* 0x00504000011a7983 */ /* 0x000ea80000300a00 */
[----:B------:R-:W2:Y:S04]  /*1a7d0*/  LDL.LU.64 R24, [R1+0x5038] ;  /* 0x0050380001187983 */ /* 0x000ea80000300a00 */
[----:B------:R1:W-:Y:S04]  /*1a7e0*/  LDGSTS.E [R252+0x1fe00], [R22.64], !P1 ;  /* 0x1fe0000016fc7fae */ /* 0x0003e8000c921844 */
[----:B------:R1:W-:Y:S01]  /*1a7f0*/  LDGSTS.E [R252+0x1ff00], [R20.64], !P1 ;  /* 0x1ff0000014fc7fae */ /* 0x0003e2000c921844 */
[----:B------:R-:W-:-:S02]  /*1a800*/  ISETP.GE.U32.AND P1, PT, R19, 0x7fffff70, PT ;  /* 0x7fffff701300780c */ /* 0x000fc40003f26070 */
[----:B------:R-:W-:Y:S01]  /*1a810*/  SEL R0, R0, RZ, !P6 ;  /* 0x000000ff00007207 */ /* 0x000fe20007000000 */
[----:B------:R-:W0:Y:S04]  /*1a820*/  LDGDEPBAR ;  /* 0x00000000000079af */ /* 0x000e280000000000 */
[----:B-1----:R-:W2:Y:S04]  /*1a830*/  LDL.LU.64 R22, [R1+0x5030] ;  /* 0x0050300001167983 */ /* 0x002ea80000300a00 */
[----:B------:R-:W2:Y:S04]  /*1a840*/  LDL.LU.64 R20, [R1+0x5028] ;  /* 0x0050280001147983 */ /* 0x000ea80000300a00 */
[----:B------:R-:W2:Y:S04]  /*1a850*/  LDL.LU R19, [R1+0x5024] ;  /* 0x0050240001137983 */ /* 0x000ea80000300800 */
[----:B------:R-:W-:Y:S04]  /*1a860*/  STL.64 [R1+0x5830], R190 ;  /* 0x005830be01007387 */ /* 0x000fe80000100a00 */
[----:B------:R1:W-:Y:S04]  /*1a870*/  STL.64 [R1+0x5828], R192 ;  /* 0x005828c001007387 */ /* 0x0003e80000100a00 */
[----:B-1----:R-:W2:Y:S04]  /*1a880*/  LDL.64 R192, [R1+0x1ed0] ;  /* 0x001ed00001c07983 */ /* 0x002ea80000100a00 */
[----:B------:R-:W-:Y:S04]  /*1a890*/  STL.64 [R1+0x5820], R194 ;  /* 0x005820c201007387 */ /* 0x000fe80000100a00 */
[----:B------:R1:W-:Y:S04]  /*1a8a0*/  STL.64 [R1+0x5818], R196 ;  /* 0x005818c401007387 */ /* 0x0003e80000100a00 */
[----:B-1----:R-:W2:Y:S04]  /*1a8b0*/  LDL.64 R196, [R1+0x1fc0] ;  /* 0x001fc00001c47983 */ /* 0x002ea80000100a00 */
[----:B------:R-:W-:Y:S04]  /*1a8c0*/  STL.64 [R1+0x5810], R198 ;  /* 0x005810c601007387 */ /* 0x000fe80000100a00 */
[----:B------:R-:W-:Y:S04]  /*1a8d0*/  STL.64 [R1+0x5808], R200 ;  /* 0x005808c801007387 */ /* 0x000fe80000100a00 */
[----:B------:R1:W-:Y:S04]  /*1a8e0*/  STL.64 [R1+0x5800], R202 ;  /* 0x005800ca01007387 */ /* 0x0003e80000100a00 */
[----:B-1----:R-:W3:Y:S04]  /*1a8f0*/  LDL.64 R202, [R1+0x1f10] ;  /* 0x001f100001ca7983 */ /* 0x002ee80000100a00 */
        /* <DEDUP_REMOVED lines=10> */
[----:B------:R-:W1:Y:S04]  /*1a9a0*/  S2R R201, SR_TID.X ;  /* 0x0000000000c97919 */ /* 0x000e680000002100 */
[----:B------:R-:W-:Y:S04]  /*1a9b0*/  STL.64 [R1+0x57d0], R214 ;  /* 0x0057d0d601007387 */ /* 0x000fe80000100a00 */
[----:B------:R-:W-:Y:S04]  /*1a9c0*/  STL.64 [R1+0x57c8], R216 ;  /* 0x0057c8d801007387 */ /* 0x000fe80000100a00 */
[----:B------:R-:W-:Y:S04]  /*1a9d0*/  STL.64 [R1+0x57c0], R218 ;  /* 0x0057c0da01007387 */ /* 0x000fe80000100a00 */
[----:B------:R-:W-:Y:S04]  /*1a9e0*/  STL.64 [R1+0x57b8], R220 ;  /* 0x0057b8dc01007387 */ /* 0x000fe80000100a00 */
[----:B------:R-:W-:Y:S04]  /*1a9f0*/  STL.64 [R1+0x57b0], R222 ;  /* 0x0057b0de01007387 */ /* 0x000fe80000100a00 */
[----:B------:R-:W-:Y:S01]  /*1aa00*/  STL.64 [R1+0x57a8], R224 ;  /* 0x0057a8e001007387 */ /* 0x000fe20000100a00 */
[----:B------:R-:W-:-:S03]  /*1aa10*/  ISETP.NE.U32.AND P6, PT, R0, RZ, PT ;  /* 0x000000ff0000720c */ /* 0x000fc60003fc5070 */
[----:B------:R-:W-:Y:S04]  /*1aa20*/  STL.64 [R1+0x57a0], R226 ;  /* 0x0057a0e201007387 */ /* 0x000fe80000100a00 */
[----:B------:R-:W-:Y:S04]  /*1aa30*/  STL.64 [R1+0x5798], R228 ;  /* 0x005798e401007387 */ /* 0x000fe80000100a00 */
[----:B------:R-:W-:Y:S01]  /*1aa40*/  STL.64 [R1+0x5790], R230 ;  /* 0x005790e601007387 */ /* 0x000fe20000100a00 */
[----:B-1----:R-:W-:-:S03]  /*1aa50*/  LOP3.LUT R191, R201, 0x3f, RZ, 0xc0, !PT ;  /* 0x0000003fc9bf7812 */ /* 0x002fc600078ec0ff */
[----:B------:R-:W-:Y:S04]  /*1aa60*/  STL.64 [R1+0x5788], R232 ;  /* 0x005788e801007387 */ /* 0x000fe80000100a00 */
[----:B------:R-:W-:Y:S04]  /*1aa70*/  STL.64 [R1+0x5780], R234 ;  /* 0x005780ea01007387 */ /* 0x000fe80000100a00 */
[----:B------:R-:W-:Y:S04]  /*1aa80*/  STL.64 [R1+0x5778], R236 ;  /* 0x005778ec01007387 */ /* 0x000fe80000100a00 */
[----:B------:R-:W-:Y:S04]  /*1aa90*/  STL.64 [R1+0x5770], R238 ;  /* 0x005770ee01007387 */ /* 0x000fe80000100a00 */
[----:B------:R-:W-:Y:S01]  /*1aaa0*/  STL.64 [R1+0x5768], R240 ;  /* 0x005768f001007387 */ /* 0x000fe20000100a00 */
[----:B------:R-:W-:-:S03]  /*1aab0*/  IMAD.SHL.U32 R195, R191, 0x4, RZ ;  /* 0x00000004bfc37824 */ /* 0x000fc600078e00ff */
[----:B------:R-:W-:Y:S04]  /*1aac0*/  STL.64 [R1+0x5760], R242 ;  /* 0x005760f201007387 */ /* 0x000fe80000100a00 */
[----:B------:R-:W-:Y:S04]  /*1aad0*/  STL.64 [R1+0x5758], R244 ;  /* 0x005758f401007387 */ /* 0x000fe80000100a00 */
[----:B------:R-:W-:Y:S04]  /*1aae0*/  STL.64 [R1+0x5750], R246 ;  /* 0x005750f601007387 */ /* 0x000fe80000100a00 */
[----:B------:R1:W-:Y:S04]  /*1aaf0*/  STL.64 [R1+0x5748], R248 ;  /* 0x005748f801007387 */ /* 0x0003e80000100a00 */
[----:B------:R2:W-:Y:S04]  /*1ab00*/  STL.64 [R1+0x5740], R250 ;  /* 0x005740fa01007387 */ /* 0x0005e80000100a00 */
[----:B------:R-:W4:Y:S04]  /*1ab10*/  LDL.64 R198, [R1+0x1d90] ;  /* 0x001d900001c67983 */ /* 0x000f280000100a00 */
[----:B-1----:R-:W4:Y:S04]  /*1ab20*/  LDL.64 R248, [R1+0x1a80] ;  /* 0x001a800001f87983 */ /* 0x002f280000100a00 */
[----:B------:R-:W4:Y:S04]  /*1ab30*/  LDL.64 R246, [R1+0x1a00] ;  /* 0x001a000001f67983 */ /* 0x000f280000100a00 */
        /* <DEDUP_REMOVED lines=15> */
[----:B--2---:R1:W-:Y:S01]  /*1ac30*/  LDGSTS.E [R195+0x40000], [R196.64], P6 ;  /* 0x40000000c4c37fae */ /* 0x0043e2000b121844 */
[----:B------:R-:W-:-:S02]  /*1ac40*/  LOP3.LUT R200, R195, 0x10, RZ, 0x3c, !PT ;  /* 0x00000010c3c87812 */ /* 0x000fc400078e3cff */
[----:B------:R-:W-:Y:S01]  /*1ac50*/  LOP3.LUT R201, R201, 0x3f, RZ, 0xc0, !PT ;  /* 0x0000003fc9c97812 */ /* 0x000fe200078ec0ff */
[----:B------:R-:W2:Y:S04]  /*1ac60*/  LDL.64 R250, [R1+0x1cb0] ;  /* 0x001cb00001fa7983 */ /* 0x000ea80000100a00 */
[----:B-1----:R-:W2:Y:S04]  /*1ac70*/  LDL.64 R196, [R1+0x1d30] ;  /* 0x001d300001c47983 */ /* 0x002ea80000100a00 */
[----:B---3--:R1:W-:Y:S04]  /*1ac80*/  LDGSTS.E [R195+0x40800], [R212.64], P6 ;  /* 0x40800000d4c37fae */ /* 0x0083e8000b121844 */
[----:B------:R3:W-:Y:S04]  /*1ac90*/  LDGSTS.E [R195+0x41000], [R202.64], P6 ;  /* 0x41000000cac37fae */ /* 0x0007e8000b121844 */
[----:B------:R1:W-:Y:S04]  /*1aca0*/  LDGSTS.E [R195+0x41800], [R192.64], P6 ;  /* 0x41800000c0c37fae */ /* 0x0003e8000b121844 */
[----:B------:R1:W-:Y:S04]  /*1acb0*/  LDGSTS.E [R195+0x42000], [R210.64], P6 ;  /* 0x42000000d2c37fae */ /* 0x0003e8000b121844 */
[----:B---3--:R-:W3:Y:S04]  /*1acc0*/  LDL.64 R202, [R1+0x1cd8] ;  /* 0x001cd80001ca7983 */ /* 0x008ee80000100a00 */
[----:B-1----:R-:W3:Y:S04]  /*1acd0*/  LDL.64 R192, [R1+0x1c50] ;  /* 0x001c500001c07983 */ /* 0x002ee80000100a00 */
[----:B------:R1:W-:Y:S04]  /*1ace0*/  LDGSTS.E [R195+0x42800], [R208.64], P6 ;  /* 0x42800000d0c37fae */ /* 0x0003e8000b121844 */
[----:B------:R1:W-:Y:S04]  /*1acf0*/  LDGSTS.E [R195+0x43000], [R206.64], P6 ;  /* 0x43000000cec37fae */ /* 0x0003e8000b121844 */
[----:B------:R1:W-:Y:S04]  /*1ad00*/  LDGSTS.E [R195+0x43800], [R204.64], P6 ;  /* 0x43800000ccc37fae */ /* 0x0003e8000b121844 */
[----:B------:R-:W3:Y:S04]  /*1ad10*/  LDL.64 R212, [R1+0x1fb8] ;  /* 0x001fb80001d47983 */ /* 0x000ee80000100a00 */
[----:B-1----:R-:W3:Y:S04]  /*1ad20*/  LDL.64 R206, [R1+0x1b50] ;  /* 0x001b500001ce7983 */ /* 0x002ee80000100a00 */
[----:B------:R-:W3:Y:S04]  /*1ad30*/  LDL.64 R204, [R1+0x15b0] ;  /* 0x0015b00001cc7983 */ /* 0x000ee80000100a00 */
[----:B------:R-:W3:Y:S04]  /*1ad40*/  LDL.64 R210, [R1+0x1ec8] ;  /* 0x001ec80001d27983 */ /* 0x000ee80000100a00 */
[----:B------:R-:W3:Y:S04]  /*1ad50*/  LDL.64 R208, [R1+0x1e88] ;  /* 0x001e880001d07983 */ /* 0x000ee80000100a00 */
[----:B----4-:R1:W-:Y:S04]  /*1ad60*/  LDGSTS.E [R195+0x44000], [R198.64], P6 ;  /* 0x44000000c6c37fae */ /* 0x0103e8000b121844 */
[----:B-1----:R-:W4:Y:S04]  /*1ad70*/  LDL.64 R198, [R1+0x1260] ;  /* 0x0012600001c67983 */ /* 0x002f280000100a00 */
[----:B--2---:R1:W-:Y:S04]  /*1ad80*/  LDGSTS.E [R195+0x44800], [R196.64], P6 ;  /* 0x44800000c4c37fae */ /* 0x0043e8000b121844 */
[----:B-1----:R-:W4:Y:S04]  /*1ad90*/  LDL.64 R196, [R1+0x1f78] ;  /* 0x001f780001c47983 */ /* 0x002f280000100a00 */
[----:B---3--:R1:W-:Y:S04]  /*1ada0*/  LDGSTS.E [R195+0x45000], [R202.64], P6 ;  /* 0x45000000cac37fae */ /* 0x0083e8000b121844 */
[----:B------:R3:W-:Y:S04]  /*1adb0*/  LDGSTS.E [R195+0x45800], [R192.64], P6 ;  /* 0x45800000c0c37fae */ /* 0x0007e8000b121844 */
[----:B-1----:R-:W2:Y:S04]  /*1adc0*/  LDL.64 R202, [R1+0x1f08] ;  /* 0x001f080001ca7983 */ /* 0x002ea80000100a00 */
[----:B---3--:R-:W3:Y:S04]  /*1add0*/  LDL.64 R192, [R1+0x1e48] ;  /* 0x001e480001c07983 */ /* 0x008ee80000100a00 */
[----:B------:R1:W-:Y:S04]  /*1ade0*/  LDGSTS.E [R195+0x46000], [R206.64], P6 ;  /* 0x46000000cec37fae */ /* 0x0003e8000b121844 */
        /* <DEDUP_REMOVED lines=12> */
[----:B-1----:R-:W3:Y:S04]  /*1aeb0*/  LDL.64 R206, [R1+0x1e08] ;  /* 0x001e080001ce7983 */ /* 0x002ee80000100a00 */
[----:B------:R1:W-:Y:S04]  /*1aec0*/  LDGSTS.E [R195+0x4c800], [R226.64], P6 ;  /* 0x4c800000e2c37fae */ /* 0x0003e8000b121844 */
[----:B------:R-:W3:Y:S04]  /*1aed0*/  LDL.64 R204, [R1+0x1dc8] ;  /* 0x001dc80001cc7983 */ /* 0x000ee80000100a00 */
[----:B------:R1:W-:Y:S04]  /*1aee0*/  LDGSTS.E [R195+0x4d000], [R222.64], P6 ;  /* 0x4d000000dec37fae */ /* 0x0003e8000b121844 */
[----:B------:R1:W-:Y:S04]  /*1aef0*/  LDGSTS.E [R195+0x4d800], [R220.64], P6 ;  /* 0x4d800000dcc37fae */ /* 0x0003e8000b121844 */
[----:B------:R1:W-:Y:S04]  /*1af00*/  LDGSTS.E [R195+0x4e000], [R218.64], P6 ;  /* 0x4e000000dac37fae */ /* 0x0003e8000b121844 */
[----:B----4-:R4:W-:Y:S04]  /*1af10*/  LDGSTS.E [R195+0x4e800], [R198.64], P6 ;  /* 0x4e800000c6c37fae */ /* 0x0109e8000b121844 */
[----:B------:R1:W-:Y:S04]  /*1af20*/  LDGSTS.E [R195+0x4f000], [R216.64], P6 ;  /* 0x4f000000d8c37fae */ /* 0x0003e8000b121844 */
[----:B------:R1:W-:Y:S04]  /*1af30*/  LDGSTS.E [R195+0x4f800], [R214.64], P6 ;  /* 0x4f800000d6c37fae */ /* 0x0003e8000b121844 */
[----:B----4-:R-:W4:Y:S04]  /*1af40*/  LDL.64 R198, [R1+0x1d88] ;  /* 0x001d880001c67983 */ /* 0x010f280000100a00 */
[----:B------:R1:W-:Y:S04]  /*1af50*/  LDGSTS.E [R200+0x40100], [R212.64], P6 ;  /* 0x40100000d4c87fae */ /* 0x0003e8000b121844 */
        /* <DEDUP_REMOVED lines=18> */
[----:B------:R1:W-:Y:S04]  /*1b080*/  LDGSTS.E [R200+0x40900], [R196.64], P6 ;  /* 0x40900000c4c87fae */ /* 0x0003e8000b121844 */
[----:B-1----:R-:W4:Y:S04]  /*1b090*/  LDL.64 R196, [R1+0x1d28] ;  /* 0x001d280001c47983 */ /* 0x002f280000100a00 */
[----:B--2---:R1:W-:Y:S04]  /*1b0a0*/  LDGSTS.E [R200+0x41100], [R202.64], P6 ;  /* 0x41100000cac87fae */ /* 0x0043e8000b121844 */
[----:B------:R2:W-:Y:S04]  /*1b0b0*/  LDGSTS.E [R200+0x41900], [R210.64], P6 ;  /* 0x41900000d2c87fae */ /* 0x0005e8000b121844 */
[----:B------:R2:W-:Y:S04]  /*1b0c0*/  LDGSTS.E [R200+0x42100], [R208.64], P6 ;  /* 0x42100000d0c87fae */ /* 0x0005e8000b121844 */
[----:B-1----:R-:W4:Y:S04]  /*1b0d0*/  LDL.64 R202, [R1+0x1cc0] ;  /* 0x001cc00001ca7983 */ /* 0x002f280000100a00 */
[----:B---3--:R1:W-:Y:S04]  /*1b0e0*/  LDGSTS.E [R200+0x42900], [R192.64], P6 ;  /* 0x42900000c0c87fae */ /* 0x0083e8000b121844 */
[----:B--2---:R-:W2:Y:S04]  /*1b0f0*/  LDL.64 R210, [R1+0x1188] ;  /* 0x0011880001d27983 */ /* 0x004ea80000100a00 */
[----:B------:R-:W3:Y:S04]  /*1b100*/  LDL.64 R208, [R1+0x1f00] ;  /* 0x001f000001d07983 */ /* 0x000ee80000100a00 */
[----:B-1----:R-:W2:Y:S04]  /*1b110*/  LDL.64 R192, [R1+0x1c48] ;  /* 0x001c480001c07983 */ /* 0x002ea80000100a00 */
[----:B------:R1:W-:Y:S04]  /*1b120*/  LDGSTS.E [R200+0x43100], [R206.64], P6 ;  /* 0x43100000cec87fae */ /* 0x0003e8000b121844 */
[----:B------:R1:W-:Y:S04]  /*1b130*/  LDGSTS.E [R200+0x43900], [R204.64], P6 ;  /* 0x43900000ccc87fae */ /* 0x0003e8000b121844 */
[----:B-1----:R-:W3:Y:S04]  /*1b140*/  LDL.64 R206, [R1+0x1ec0] ;  /* 0x001ec00001ce7983 */ /* 0x002ee80000100a00 */
[----:B------:R-:W3:Y:S04]  /*1b150*/  LDL.64 R204, [R1+0x12d8] ;  /* 0x0012d80001cc7983 */ /* 0x000ee80000100a00 */
[----:B----4-:R1:W-:Y:S04]  /*1b160*/  LDGSTS.E [R200+0x44100], [R198.64], P6 ;  /* 0x44100000c6c87fae */ /* 0x0103e8000b121844 */
[----:B-1----:R-:W4:Y:S04]  /*1b170*/  LDL.64 R198, [R1+0x1fb0] ;  /* 0x001fb00001c67983 */ /* 0x002f280000100a00 */
[----:B------:R1:W-:Y:S04]  /*1b180*/  LDGSTS.E [R200+0x44900], [R196.64], P6 ;  /* 0x44900000c4c87fae */ /* 0x0003e8000b121844 */
[----:B-1----:R-:W4:Y:S04]  /*1b190*/  LDL.64 R196, [R1+0x1f70] ;  /* 0x001f700001c47983 */ /* 0x002f280000100a00 */
[----:B------:R1:W-:Y:S04]  /*1b1a0*/  LDGSTS.E [R200+0x45100], [R202.64], P6 ;  /* 0x45100000cac87fae */ /* 0x0003e8000b121844 */
[----:B-1----:R-:W4:Y:S04]  /*1b1b0*/  LDL.64 R202, [R1+0x1e80] ;  /* 0x001e800001ca7983 */ /* 0x002f280000100a00 */
[----:B--2---:R1:W-:Y:S04]  /*1b1c0*/  LDGSTS.E [R200+0x45900], [R192.64], P6 ;  /* 0x45900000c0c87fae */ /* 0x0043e8000b121844 */
[----:B------:R2:W-:Y:S04]  /*1b1d0*/  LDGSTS.E [R200+0x46100], [R248.64], P6 ;  /* 0x46100000f8c87fae */ /* 0x0005e8000b121844 */
[----:B------:R2:W-:Y:S04]  /*1b1e0*/  LDGSTS.E [R200+0x46900], [R246.64], P6 ;  /* 0x46900000f6c87fae */ /* 0x0005e8000b121844 */
[----:B-1----:R-:W4:Y:S04]  /*1b1f0*/  LDL.64 R192, [R1+0x1e40] ;  /* 0x001e400001c07983 */ /* 0x002f280000100a00 */
[----:B------:R1:W-:Y:S04]  /*1b200*/  LDGSTS.E [R200+0x47100], [R244.64], P6 ;  /* 0x47100000f4c87fae */ /* 0x0003e8000b121844 */
[----:B------:R1:W-:Y:S04]  /*1b210*/  LDGSTS.E [R200+0x47900], [R242.64], P6 ;  /* 0x47900000f2c87fae */ /* 0x0003e8000b121844 */
[----:B------:R1:W-:Y:S04]  /*1b220*/  LDGSTS.E [R200+0x48100], [R240.64], P6 ;  /* 0x48100000f0c87fae */ /* 0x0003e8000b121844 */
[----:B------:R1:W-:Y:S04]  /*1b230*/  LDGSTS.E [R200+0x48900], [R238.64], P6 ;  /* 0x48900000eec87fae */ /* 0x0003e8000b121844 */
[----:B------:R1:W-:Y:S04]  /*1b240*/  LDGSTS.E [R200+0x49100], [R236.64], P6 ;  /* 0x49100000ecc87fae */ /* 0x0003e8000b121844 */
[----:B------:R1:W-:Y:S01]  /*1b250*/  LDGSTS.E [R200+0x49900], [R234.64], P6 ;  /* 0x49900000eac87fae */ /* 0x0003e2000b121844 */
[----:B------:R-:W-:-:S03]  /*1b260*/  SHF.L.U32 R201, R201, 0x2, RZ ;  /* 0x00000002c9c97819 */ /* 0x000fc600000006ff */
[----:B------:R1:W-:Y:S04]  /*1b270*/  LDGSTS.E [R200+0x4a100], [R232.64], P6 ;  /* 0x4a100000e8c87fae */ /* 0x0003e8000b121844 */
[----:B------:R1:W-:Y:S04]  /*1b280*/  LDGSTS.E [R200+0x4a900], [R230.64], P6 ;  /* 0x4a900000e6c87fae */ /* 0x0003e8000b121844 */
[----:B------:R1:W-:Y:S04]  /*1b290*/  LDGSTS.E [R200+0x4b100], [R228.64], P6 ;  /* 0x4b100000e4c87fae */ /* 0x0003e8000b121844 */
[----:B------:R1:W-:Y:S01]  /*1b2a0*/  LDGSTS.E [R200+0x4b900], [R226.64], P6 ;  /* 0x4b900000e2c87fae */ /* 0x0003e2000b121844 */
[----:B------:R-:W-:-:S03]  /*1b2b0*/  LOP3.LUT R201, R201, 0x20, RZ, 0x3c, !PT ;  /* 0x00000020c9c97812 */ /* 0x000fc600078e3cff */
[----:B------:R1:W-:Y:S04]  /*1b2c0*/  LDGSTS.E [R200+0x4c100], [R222.64], P6 ;  /* 0x4c100000dec87fae */ /* 0x0003e8000b121844 */
[----:B------:R1:W-:Y:S04]  /*1b2d0*/  LDGSTS.E [R200+0x4c900], [R220.64], P6 ;  /* 0x4c900000dcc87fae */ /* 0x0003e8000b121844 */
[----:B------:R1:W-:Y:S04]  /*1b2e0*/  LDGSTS.E [R200+0x4d100], [R218.64], P6 ;  /* 0x4d100000dac87fae */ /* 0x0003e8000b121844 */
[----:B------:R1:W-:Y:S04]  /*1b2f0*/  LDGSTS.E [R200+0x4d900], [R216.64], P6 ;  /* 0x4d900000d8c87fae */ /* 0x0003e8000b121844 */
[----:B---3--:R3:W-:Y:S04]  /*1b300*/  LDGSTS.E [R200+0x4e100], [R204.64], P6 ;  /* 0x4e100000ccc87fae */ /* 0x0087e8000b121844 */
[----:B------:R1:W-:Y:S04]  /*1b310*/  LDGSTS.E [R200+0x4e900], [R214.64], P6 ;  /* 0x4e900000d6c87fae */ /* 0x0003e8000b121844 */
[----:B------:R1:W-:Y:S04]  /*1b320*/  LDGSTS.E [R200+0x4f100], [R212.64], P6 ;  /* 0x4f100000d4c87fae */ /* 0x0003e8000b121844 */
[----:B------:R1:W-:Y:S04]  /*1b330*/  LDGSTS.E [R200+0x4f900], [R210.64], P6 ;  /* 0x4f900000d2c87fae */ /* 0x0003e8000b121844 */
[----:B---3--:R-:W3:Y:S04]  /*1b340*/  LDL.64 R204, [R1+0x1e00] ;  /* 0x001e000001cc7983 */ /* 0x008ee80000100a00 */
[----:B----4-:R4:W-:Y:S04]  /*1b350*/  LDGSTS.E [R201+0x40200], [R198.64], P6 ;  /* 0x40200000c6c97fae */ /* 0x0109e8000b121844 */
[----:B--2---:R-:W2:Y:S04]  /*1b360*/  LDL.64 R248, [R1+0x1c40] ;  /* 0x001c400001f87983 */ /* 0x004ea80000100a00 */
[----:B------:R-:W2:Y:S04]  /*1b370*/  LDL.64 R246, [R1+0x1b40] ;  /* 0x001b400001f67983 */ /* 0x000ea80000100a00 */
[----:B----4-:R-:W4:Y:S04]  /*1b380*/  LDL.64 R198, [R1+0x1dc0] ;  /* 0x001dc00001c67983 */ /* 0x010f280000100a00 */
[----:B-1----:R-:W2:Y:S04]  /*1b390*/  LDL.64 R244, [R1+0x1a70] ;  /* 0x001a700001f47983 */ /* 0x002ea80000100a00 */
[----:B------:R-:W2:Y:S04]  /*1b3a0*/  LDL.64 R242, [R1+0x19d0] ;  /* 0x0019d00001f27983 */ /* 0x000ea80000100a00 */
        /* <DEDUP_REMOVED lines=15> */
[----:B------:R1:W-:Y:S04]  /*1b4a0*/  LDGSTS.E [R201+0x40a00], [R196.64], P6 ;  /* 0x40a00000c4c97fae */ /* 0x0003e8000b121844 */
[----:B------:R1:W-:Y:S04]  /*1b4b0*/  LDGSTS.E [R201+0x41200], [R208.64], P6 ;  /* 0x41200000d0c97fae */ /* 0x0003e8000b121844 */
[----:B------:R1:W-:Y:S04]  /*1b4c0*/  LDGSTS.E [R201+0x41a00], [R206.64], P6 ;  /* 0x41a00000cec97fae */ /* 0x0003e8000b121844 */
[----:B-1----:R-:W2:Y:S04]  /*1b4d0*/  LDL.64 R196, [R1+0x1d80] ;  /* 0x001d800001c47983 */ /* 0x002ea80000100a00 */
[----:B------:R-:W2:Y:S04]  /*1b4e0*/  LDL.64 R208, [R1+0x1180] ;  /* 0x0011800001d07983 */ /* 0x000ea80000100a00 */
[----:B------:R-:W2:Y:S04]  /*1b4f0*/  LDL.64 R206, [R1+0x1f58] ;  /* 0x001f580001ce7983 */ /* 0x000ea80000100a00 */
[----:B------:R1:W-:Y:S04]  /*1b500*/  LDGSTS.E [R201+0x42200], [R202.64], P6 ;  /* 0x42200000cac97fae */ /* 0x0003e8000b121844 */
[----:B-1----:R-:W2:Y:S04]  /*1b510*/  LDL.64 R202, [R1+0x1d20] ;  /* 0x001d200001ca7983 */ /* 0x002ea80000100a00 */
[----:B------:R1:W-:Y:S04]  /*1b520*/  LDGSTS.E [R201+0x42a00], [R192.64], P6 ;  /* 0x42a00000c0c97fae */ /* 0x0003e8000b121844 */
[----:B-1----:R-:W2:Y:S04]  /*1b530*/  LDL.64 R192, [R1+0x1380] ;  /* 0x0013800001c07983 */ /* 0x002ea80000100a00 */
[----:B---3--:R1:W-:Y:S04]  /*1b540*/  LDGSTS.E [R201+0x43200], [R204.64], P6 ;  /* 0x43200000ccc97fae */ /* 0x0083e8000b121844 */
[----:B-1----:R-:W3:Y:S04]  /*1b550*/  LDL.64 R204, [R1+0x1ef8] ;  /* 0x001ef80001cc7983 */ /* 0x002ee80000100a00 */
[----:B----4-:R1:W-:Y:S04]  /*1b560*/  LDGSTS.E [R201+0x43a00], [R198.64], P6 ;  /* 0x43a00000c6c97fae */ /* 0x0103e8000b121844 */
[----:B-1----:R-:W4:Y:S04]  /*1b570*/  LDL.64 R198, [R1+0x1fa8] ;  /* 0x001fa80001c67983 */ /* 0x002f280000100a00 */
[----:B--2---:R1:W-:Y:S04]  /*1b580*/  LDGSTS.E [R201+0x44200], [R196.64], P6 ;  /* 0x44200000c4c97fae */ /* 0x0043e8000b121844 */
[----:B-1----:R-:W3:Y:S04]  /*1b590*/  LDL.64 R196, [R1+0x1eb8] ;  /* 0x001eb80001c47983 */ /* 0x002ee80000100a00 */
        /* <DEDUP_REMOVED lines=16> */
[----:B-1----:R-:W2:Y:S04]  /*1b6a0*/  LDL.64 R202, [R1+0x1e78] ;  /* 0x001e780001ca7983 */ /* 0x002ea80000100a00 */
[----:B------:R3:W-:Y:S04]  /*1b6b0*/  LDGSTS.E [R201+0x4ca00], [R218.64], P6 ;  /* 0x4ca00000dac97fae */ /* 0x0007e8000b121844 */
[----:B------:R1:W-:Y:S01]  /*1b6c0*/  LDGSTS.E [R201+0x4d200], [R192.64], P6 ;  /* 0x4d200000c0c97fae */ /* 0x0003e2000b121844 */
[----:B------:R-:W-:-:S03]  /*1b6d0*/  IMAD.MOV.U32 R0, RZ, RZ, c[0x0][0x180] ;  /* 0x00006000ff007624 */ /* 0x000fc600078e00ff */
[----:B------:R3:W-:Y:S04]  /*1b6e0*/  LDGSTS.E [R201+0x4da00], [R216.64], P6 ;  /* 0x4da00000d8c97fae */ /* 0x0007e8000b121844 */
[----:B------:R-:W2:Y:S04]  /*1b6f0*/  LDL.64 R248, [R1+0x1d18] ;  /* 0x001d180001f87983 */ /* 0x000ea80000100a00 */
[----:B-1----:R-:W2:Y:S01]  /*1b700*/  LDL.64 R192, [R1+0x1e38] ;  /* 0x001e380001c07983 */ /* 0x002ea20000100a00 */
[----:B------:R-:W-:Y:S02]  /*1b710*/  IADD3 R190, R0, 0x3f, RZ ;  /* 0x0000003f00be7810 */ /* 0x000fe40007ffe0ff */
[----:B------:R-:W-:Y:S01]  /*1b720*/  SEL R0, RZ, 0x4, P5 ;  /* 0x00000004ff007807 */ /* 0x000fe20002800000 */
[----:B------:R3:W-:Y:S01]  /*1b730*/  LDGSTS.E [R201+0x4e200], [R214.64], P6 ;  /* 0x4e200000d6c97fae */ /* 0x0007e2000b121844 */
[----:B------:R-:W-:-:S02]  /*1b740*/  ISETP.GT.AND P5, PT, R190, 0x7f, PT ;  /* 0x0000007fbe00780c */ /* 0x000fc40003fa4270 */
[----:B------:R-:W-:Y:S01]  /*1b750*/  LOP3.LUT R190, R195, 0x30, RZ, 0x3c, !PT ;  /* 0x00000030c3be7812 */ /* 0x000fe200078e3cff */
[----:B------:R3:W-:Y:S04]  /*1b760*/  LDGSTS.E [R201+0x4ea00], [R212.64], P6 ;  /* 0x4ea00000d4c97fae */ /* 0x0007e8000b121844 */
[----:B------:R3:W-:Y:S04]  /*1b770*/  LDGSTS.E [R201+0x4f200], [R210.64], P6 ;  /* 0x4f200000d2c97fae */ /* 0x0007e8000b121844 */
[----:B------:R3:W-:Y:S04]  /*1b780*/  LDGSTS.E [R201+0x4fa00], [R208.64], P6 ;  /* 0x4fa00000d0c97fae */ /* 0x0007e8000b121844 */
[----:B------:R-:W2:Y:S04]  /*1b790*/  LDL.64 R246, [R1+0x1c98] ;  /* 0x001c980001f67983 */ /* 0x000ea80000100a00 */
[----:B----4-:R1:W-:Y:S04]  /*1b7a0*/  LDGSTS.E [R190+0x40300], [R198.64], P6 ;  /* 0x40300000c6be7fae */ /* 0x0103e8000b121844 */
[----:B---3--:R-:W3:Y:S04]  /*1b7b0*/  LDL.64 R200, [R1+0x1df8] ;  /* 0x001df80001c87983 */ /* 0x008ee80000100a00 */
[----:B------:R4:W-:Y:S04]  /*1b7c0*/  LDGSTS.E [R190+0x40b00], [R206.64], P6 ;  /* 0x40b00000cebe7fae */ /* 0x0009e8000b121844 */
[----:B-1----:R-:W3:Y:S04]  /*1b7d0*/  LDL.64 R198, [R1+0x1db8] ;  /* 0x001db80001c67983 */ /* 0x002ee80000100a00 */
[----:B------:R1:W-:Y:S04]  /*1b7e0*/  LDGSTS.E [R190+0x41300], [R204.64], P6 ;  /* 0x41300000ccbe7fae */ /* 0x0003e8000b121844 */
[----:B------:R-:W3:Y:S04]  /*1b7f0*/  LDL.64 R244, [R1+0x1bf8] ;  /* 0x001bf80001f47983 */ /* 0x000ee80000100a00 */
        /* <DEDUP_REMOVED lines=17> */
[----:B----4-:R-:W4:Y:S04]  /*1b910*/  LDL.64 R206, [R1+0x1178] ;  /* 0x0011780001ce7983 */ /* 0x010f280000100a00 */
[----:B------:R1:W-:Y:S04]  /*1b920*/  LDGSTS.E [R190+0x41b00], [R196.64], P6 ;  /* 0x41b00000c4be7fae */ /* 0x0003e8000b121844 */
[----:B-1----:R-:W4:Y:S01]  /*1b930*/  LDL.64 R204, [R1+0x1fa0] ;  /* 0x001fa00001cc7983 */ /* 0x002f220000100a00 */
[----:B------:R-:W-:-:S03]  /*1b940*/  IMAD.SHL.U32 R191, R191, 0x4, RZ ;  /* 0x00000004bfbf7824 */ /* 0x000fc600078e00ff */
[----:B------:R-:W4:Y:S04]  /*1b950*/  LDL.64 R250, [R1+0x1db0] ;  /* 0x001db00001fa7983 */ /* 0x000f280000100a00 */
[----:B------:R-:W4:Y:S04]  /*1b960*/  LDL.64 R196, [R1+0x1d78] ;  /* 0x001d780001c47983 */ /* 0x000f280000100a00 */
[----:B--2---:R1:W-:Y:S04]  /*1b970*/  LDGSTS.E [R190+0x42300], [R202.64], P6 ;  /* 0x42300000cabe7fae */ /* 0x0043e8000b121844 */
[----:B-1----:R-:W2:Y:S04]  /*1b980*/  LDL.64 R202, [R1+0x12b8] ;  /* 0x0012b80001ca7983 */ /* 0x002ea80000100a00 */
[----:B------:R1:W-:Y:S04]  /*1b990*/  LDGSTS.E [R190+0x42b00], [R192.64], P6 ;  /* 0x42b00000c0be7fae */ /* 0x0003e8000b121844 */
[----:B-1----:R-:W2:Y:S04]  /*1b9a0*/  LDL.64 R192, [R1+0x1208] ;  /* 0x0012080001c07983 */ /* 0x002ea80000100a00 */
[----:B---3--:R1:W-:Y:S04]  /*1b9b0*/  LDGSTS.E [R190+0x43300], [R200.64], P6 ;  /* 0x43300000c8be7fae */ /* 0x0083e8000b121844 */
[----:B------:R3:W-:Y:S04]  /*1b9c0*/  LDGSTS.E [R190+0x43b00], [R198.64], P6 ;  /* 0x43b00000c6be7fae */ /* 0x0007e8000b121844 */
[----:B-1----:R-:W2:Y:S04]  /*1b9d0*/  LDL.64 R200, [R1+0x1f50] ;  /* 0x001f500001c87983 */ /* 0x002ea80000100a00 */
[----:B---3--:R-:W2:Y:S04]  /*1b9e0*/  LDL.64 R198, [R1+0x1ef0] ;  /* 0x001ef00001c67983 */ /* 0x008ea80000100a00 */
[----:B----4-:R1:W-:Y:S04]  /*1b9f0*/  LDGSTS.E [R190+0x44300], [R196.64], P6 ;  /* 0x44300000c4be7fae */ /* 0x0103e8000b121844 */
        /* <DEDUP_REMOVED lines=20> */
[----:B----4-:R-:W4:Y:S04]  /*1bb40*/  LDL.64 R248, [R1+0x1d70] ;  /* 0x001d700001f87983 */ /* 0x010f280000100a00 */
        /* <DEDUP_REMOVED lines=17> */
[----:B--2---:R-:W2:Y:S04]  /*1bc60*/  LDL.64 R210, [R1+0x1370] ;  /* 0x0013700001d27983 */ /* 0x004ea80000100a00 */
[----:B------:R1:W-:Y:S04]  /*1bc70*/  LDGSTS.E [R190+0x4e300], [R202.64], P6 ;  /* 0x4e300000cabe7fae */ /* 0x0003e8000b121844 */
[----:B------:R1:W-:Y:S02]  /*1bc80*/  LDGSTS.E [R190+0x4eb00], [R208.64], P6 ;  /* 0x4eb00000d0be7fae */ /* 0x0003e4000b121844 */
[----:B-1----:R-:W-:-:S02]  /*1bc90*/  LOP3.LUT R203, R191, 0x40, RZ, 0x3c, !PT ;  /* 0x00000040bfcb7812 */ /* 0x002fc400078e3cff */
[----:B------:R-:W2:Y:S04]  /*1bca0*/  LDL.64 R208, [R1+0x1330] ;  /* 0x0013300001d07983 */ /* 0x000ea80000100a00 */
[----:B------:R1:W-:Y:S04]  /*1bcb0*/  LDGSTS.E [R190+0x4f300], [R192.64], P6 ;  /* 0x4f300000c0be7fae */ /* 0x0003e8000b121844 */
[----:B------:R1:W-:Y:S04]  /*1bcc0*/  LDGSTS.E [R190+0x4fb00], [R206.64], P6 ;  /* 0x4fb00000cebe7fae */ /* 0x0003e8000b121844 */
[----:B------:R1:W-:Y:S04]  /*1bcd0*/  LDGSTS.E [R203+0x40400], [R204.64], P6 ;  /* 0x40400000cccb7fae */ /* 0x0003e8000b121844 */
[----:B-1----:R-:W2:Y:S04]  /*1bce0*/  LDL.64 R192, [R1+0x1e70] ;  /* 0x001e700001c07983 */ /* 0x002ea80000100a00 */
[----:B------:R-:W4:Y:S04]  /*1bcf0*/  LDL.64 R190, [R1+0x1e30] ;  /* 0x001e300001be7983 */ /* 0x000f280000100a00 */
[----:B------:R-:W4:Y:S04]  /*1bd00*/  LDL.64 R206, [R1+0x12b0] ;  /* 0x0012b00001ce7983 */ /* 0x000f280000100a00 */
[----:B------:R-:W4:Y:S04]  /*1bd10*/  LDL.64 R204, [R1+0x1170] ;  /* 0x0011700001cc7983 */ /* 0x000f280000100a00 */
[----:B------:R1:W-:Y:S04]  /*1bd20*/  LDGSTS.E [R203+0x40c00], [R200.64], P6 ;  /* 0x40c00000c8cb7fae */ /* 0x0003e8000b121844 */
[----:B------:R1:W-:Y:S04]  /*1bd30*/  LDGSTS.E [R203+0x41400], [R198.64], P6 ;  /* 0x41400000c6cb7fae */ /* 0x0003e8000b121844 */
[----:B-1----:R-:W4:Y:S04]  /*1bd40*/  LDL.64 R200, [R1+0x1f98] ;  /* 0x001f980001c87983 */ /* 0x002f280000100a00 */
[----:B------:R-:W4:Y:S04]  /*1bd50*/  LDL.64 R198, [R1+0x1df0] ;  /* 0x001df00001c67983 */ /* 0x000f280000100a00 */
[----:B---3--:R1:W-:Y:S04]  /*1bd60*/  LDGSTS.E [R203+0x41c00], [R196.64], P6 ;  /* 0x41c00000c4cb7fae */ /* 0x0083e8000b121844 */
[----:B-1----:R-:W3:Y:S04]  /*1bd70*/  LDL.64 R196, [R1+0x1240] ;  /* 0x0012400001c47983 */ /* 0x002ee80000100a00 */
[----:B--2---:R1:W-:Y:S04]  /*1bd80*/  LDGSTS.E [R203+0x42400], [R192.64], P6 ;  /* 0x42400000c0cb7fae */ /* 0x0043e8000b121844 */
[----:B----4-:R2:W-:Y:S04]  /*1bd90*/  LDGSTS.E [R203+0x42c00], [R190.64], P6 ;  /* 0x42c00000becb7fae */ /* 0x0105e8000b121844 */
[----:B-1----:R-:W4:Y:S04]  /*1bda0*/  LDL.64 R192, [R1+0x1200] ;  /* 0x0012000001c07983 */ /* 0x002f280000100a00 */
[----:B--2---:R-:W2:Y:S04]  /*1bdb0*/  LDL.64 R190, [R1+0x1f28] ;  /* 0x001f280001be7983 */ /* 0x004ea80000100a00 */
        /* <DEDUP_REMOVED lines=23> */
[----:B-1----:R-:W2:Y:S01]  /*1bf30*/  LDL.64 R198, [R1+0x1ee8] ;  /* 0x001ee80001c67983 */ /* 0x002ea20000100a00 */
[----:B------:R-:W-:-:S03]  /*1bf40*/  LOP3.LUT R194, R195, 0x50, RZ, 0x3c, !PT ;  /* 0x00000050c3c27812 */ /* 0x000fc600078e3cff */
        /* <DEDUP_REMOVED lines=17> */
[----:B---3--:R1:W-:Y:S04]  /*1c060*/  LDGSTS.E [R203+0x4ec00], [R196.64], P6 ;  /* 0x4ec00000c4cb7fae */ /* 0x0083e8000b121844 */
[----:B------:R-:W3:Y:S04]  /*1c070*/  LDL.64 R212, [R1+0x15c8] ;  /* 0x0015c80001d47983 */ /* 0x000ee80000100a00 */
[----:B------:R-:W3:Y:S04]  /*1c080*/  LDL.64 R210, [R1+0x14d8] ;  /* 0x0014d80001d27983 */ /* 0x000ee80000100a00 */
[----:B-1----:R-:W3:Y:S04]  /*1c090*/  LDL.64 R196, [R1+0x1ea8] ;  /* 0x001ea80001c47983 */ /* 0x002ee80000100a00 */
[----:B------:R-:W3:Y:S04]  /*1c0a0*/  LDL.64 R208, [R1+0x13e8] ;  /* 0x0013e80001d07983 */ /* 0x000ee80000100a00 */
[----:B------:R-:W3:Y:S01]  /*1c0b0*/  LDL.64 R206, [R1+0x1368] ;  /* 0x0013680001ce7983 */ /* 0x000ee20000100a00 */
[----:B------:R-:W-:-:S03]  /*1c0c0*/  LOP3.LUT R224, R195, 0x70, RZ, 0x3c, !PT ;  /* 0x00000070c3e07812 */ /* 0x000fc600078e3cff */
[----:B------:R-:W3:Y:S04]  /*1c0d0*/  LDL.64 R250, [R1+0x1e20] ;  /* 0x001e200001fa7983 */ /* 0x000ee80000100a00 */
[----:B----4-:R1:W-:Y:S04]  /*1c0e0*/  LDGSTS.E [R203+0x4f400], [R192.64], P6 ;  /* 0x4f400000c0cb7fae */ /* 0x0103e8000b121844 */
[----:B------:R4:W-:Y:S04]  /*1c0f0*/  LDGSTS.E [R203+0x4fc00], [R204.64], P6 ;  /* 0x4fc00000cccb7fae */ /* 0x0009e8000b121844 */
[----:B------:R2:W-:Y:S04]  /*1c100*/  LDGSTS.E [R194+0x40500], [R200.64], P6 ;  /* 0x40500000c8c27fae */ /* 0x0005e8000b121844 */
[----:B-1----:R-:W3:Y:S04]  /*1c110*/  LDL.64 R192, [R1+0x1e68] ;  /* 0x001e680001c07983 */ /* 0x002ee80000100a00 */
[----:B--2---:R1:W-:Y:S04]  /*1c120*/  LDGSTS.E [R194+0x40d00], [R190.64], P6 ;  /* 0x40d00000bec27fae */ /* 0x0043e8000b121844 */
[----:B----4-:R-:W2:Y:S04]  /*1c130*/  LDL.64 R204, [R1+0x1318] ;  /* 0x0013180001cc7983 */ /* 0x010ea80000100a00 */
[----:B------:R-:W4:Y:S04]  /*1c140*/  LDL.64 R202, [R1+0x12a8] ;  /* 0x0012a80001ca7983 */ /* 0x000f280000100a00 */
[----:B-1----:R-:W2:Y:S04]  /*1c150*/  LDL.64 R190, [R1+0x1e28] ;  /* 0x001e280001be7983 */ /* 0x002ea80000100a00 */
[----:B------:R-:W4:Y:S04]  /*1c160*/  LDL.64 R200, [R1+0x11f8] ;  /* 0x0011f80001c87983 */ /* 0x000f280000100a00 */
[----:B------:R1:W-:Y:S04]  /*1c170*/  LDGSTS.E [R194+0x41500], [R198.64], P6 ;  /* 0x41500000c6c27fae */ /* 0x0003e8000b121844 */
[----:B-1----:R-:W4:Y:S04]  /*1c180*/  LDL.64 R198, [R1+0x1168] ;  /* 0x0011680001c67983 */ /* 0x002f280000100a00 */
[----:B---3--:R1:W-:Y:S04]  /*1c190*/  LDGSTS.E [R194+0x41d00], [R196.64], P6 ;  /* 0x41d00000c4c27fae */ /* 0x0083e8000b121844 */
[----:B-1----:R-:W4:Y:S04]  /*1c1a0*/  LDL.64 R196, [R1+0x1238] ;  /* 0x0012380001c47983 */ /* 0x002f280000100a00 */
[----:B------:R1:W-:Y:S04]  /*1c1b0*/  LDGSTS.E [R194+0x42500], [R192.64], P6 ;  /* 0x42500000c0c27fae */ /* 0x0003e8000b121844 */
[----:B-1----:R-:W3:Y:S04]  /*1c1c0*/  LDL.64 R192, [R1+0x1f90] ;  /* 0x001f900001c07983 */ /* 0x002ee80000100a00 */
[----:B--2---:R1:W-:Y:S04]  /*1c1d0*/  LDGSTS.E [R194+0x42d00], [R190.64], P6 ;  /* 0x42d00000bec27fae */ /* 0x0043e8000b121844 */
[----:B------:R2:W-:Y:S04]  /*1c1e0*/  LDGSTS.E [R194+0x43500], [R248.64], P6 ;  /* 0x43500000f8c27fae */ /* 0x0005e8000b121844 */
[----:B------:R2:W-:Y:S04]  /*1c1f0*/  LDGSTS.E [R194+0x43d00], [R246.64], P6 ;  /* 0x43d00000f6c27fae */ /* 0x0005e8000b121844 */
        /* <DEDUP_REMOVED lines=22> */
[----:B----4-:R4:W-:Y:S04]  /*1c360*/  LDGSTS.E [R194+0x4e500], [R202.64], P6 ;  /* 0x4e500000cac27fae */ /* 0x0109e8000b121844 */
[----:B--2---:R-:W2:Y:S04]  /*1c370*/  LDL.64 R248, [R1+0x1de0] ;  /* 0x001de00001f87983 */ /* 0x004ea80000100a00 */
[----:B------:R-:W2:Y:S04]  /*1c380*/  LDL.64 R246, [R1+0x1da0] ;  /* 0x001da00001f67983 */ /* 0x000ea80000100a00 */
        /* <DEDUP_REMOVED lines=24> */
[----:B----4-:R-:W4:Y:S04]  /*1c510*/  LDL.64 R202, [R1+0x12a0] ;  /* 0x0012a00001ca7983 */ /* 0x010f280000100a00 */
[----:B------:R-:W4:Y:S04]  /*1c520*/  LDL.64 R200, [R1+0x1230] ;  /* 0x0012300001c87983 */ /* 0x000f280000100a00 */
[----:B------:R-:W4:Y:S04]  /*1c530*/  LDL.64 R198, [R1+0x11f0] ;  /* 0x0011f00001c67983 */ /* 0x000f280000100a00 */
[----:B---3--:R1:W-:Y:S04]  /*1c540*/  LDGSTS.E [R195+0x40600], [R192.64], P6 ;  /* 0x40600000c0c37fae */ /* 0x0083e8000b121844 */
[----:B-1----:R-:W3:Y:S04]  /*1c550*/  LDL.64 R192, [R1+0x1ea0] ;  /* 0x001ea00001c07983 */ /* 0x002ee80000100a00 */
[----:B------:R1:W-:Y:S04]  /*1c560*/  LDGSTS.E [R195+0x40e00], [R190.64], P6 ;  /* 0x40e00000bec37fae */ /* 0x0003e8000b121844 */
[----:B-1----:R-:W4:Y:S04]  /*1c570*/  LDL.64 R190, [R1+0x1e60] ;  /* 0x001e600001be7983 */ /* 0x002f280000100a00 */
[----:B--2---:R1:W-:Y:S04]  /*1c580*/  LDGSTS.E [R195+0x41600], [R196.64], P6 ;  /* 0x41600000c4c37fae */ /* 0x0043e8000b121844 */
[----:B-1----:R-:W2:Y:S04]  /*1c590*/  LDL.64 R196, [R1+0x1160] ;  /* 0x0011600001c47983 */ /* 0x002ea80000100a00 */
[----:B---3--:R1:W-:Y:S04]  /*1c5a0*/  LDGSTS.E [R195+0x41e00], [R192.64], P6 ;  /* 0x41e00000c0c37fae */ /* 0x0083e8000b121844 */
[----:B-1----:R-:W3:Y:S04]  /*1c5b0*/  LDL.64 R192, [R1+0x1f88] ;  /* 0x001f880001c07983 */ /* 0x002ee80000100a00 */
        /* <DEDUP_REMOVED lines=16> */
[----:B-1----:R-:W3:Y:S04]  /*1c6c0*/  LDL.LU.64 R190, [R1+0x5830] ;  /* 0x0058300001be7983 */ /* 0x002ee80000300a00 */
[----:B------:R1:W-:Y:S04]  /*1c6d0*/  LDGSTS.E [R195+0x4a600], [R218.64], P6 ;  /* 0x4a600000dac37fae */ /* 0x0003e8000b121844 */
[----:B------:R1:W-:Y:S04]  /*1c6e0*/  LDGSTS.E [R195+0x4ae00], [R216.64], P6 ;  /* 0x4ae00000d8c37fae */ /* 0x0003e8000b121844 */
[----:B------:R-:W3:Y:S04]  /*1c6f0*/  LDL.64 R226, [R1+0x1f18] ;  /* 0x001f180001e27983 */ /* 0x000ee80000100a00 */
[----:B------:R1:W-:Y:S04]  /*1c700*/  LDGSTS.E [R195+0x4b600], [R214.64], P6 ;  /* 0x4b600000d6c37fae */ /* 0x0003e8000b121844 */
[----:B------:R-:W3:Y:S04]  /*1c710*/  LDL.64 R228, [R1+0x1ed8] ;  /* 0x001ed80001e47983 */ /* 0x000ee80000100a00 */
        /* <DEDUP_REMOVED lines=24> */
[----:B--2---:R1:W-:Y:S04]  /*1c8a0*/  LDGSTS.E [R195+0x4fe00], [R196.64], P6 ;  /* 0x4fe00000c4c37fae */ /* 0x0043e8000b121844 */
[----:B------:R-:W2:Y:S04]  /*1c8b0*/  LDL.64 R244, [R1+0x15f8] ;  /* 0x0015f80001f47983 */ /* 0x000ea80000100a00 */
        /* <DEDUP_REMOVED lines=10> */
[----:B-1----:R-:W3:Y:S04]  /*1c960*/  LDL.64 R192, [R1+0x1e98] ;  /* 0x001e980001c07983 */ /* 0x002ee80000100a00 */
[----:B------:R1:W-:Y:S04]  /*1c970*/  LDGSTS.E [R224+0x40f00], [R226.64], P6 ;  /* 0x40f00000e2e07fae */ /* 0x0003e8000b121844 */
[----:B------:R1:W-:Y:S04]  /*1c980*/  LDGSTS.E [R224+0x41700], [R228.64], P6 ;  /* 0x41700000e4e07fae */ /* 0x0003e8000b121844 */
[----:B-1----:R-:W4:Y:S04]  /*1c990*/  LDL.64 R226, [R1+0x1198] ;  /* 0x0011980001e27983 */ /* 0x002f280000100a00 */
[----:B------:R-:W4:Y:S04]  /*1c9a0*/  LDL.64 R228, [R1+0x1fc8] ;  /* 0x001fc80001e47983 */ /* 0x000f280000100a00 */
[----:B---3--:R1:W-:Y:S04]  /*1c9b0*/  LDGSTS.E [R224+0x41f00], [R192.64], P6 ;  /* 0x41f00000c0e07fae */ /* 0x0083e8000b121844 */
[----:B--2---:R2:W-:Y:S04]  /*1c9c0*/  LDGSTS.E [R224+0x42700], [R194.64], P6 ;  /* 0x42700000c2e07fae */ /* 0x0045e8000b121844 */
[----:B------:R3:W-:Y:S04]  /*1c9d0*/  LDGSTS.E [R224+0x42f00], [R196.64], P6 ;  /* 0x42f00000c4e07fae */ /* 0x0007e8000b121844 */
        /* <DEDUP_REMOVED lines=8> */
[----:B-1----:R-:W4:Y:S04]  /*1ca60*/  LDL.LU.64 R192, [R1+0x5828] ;  /* 0x0058280001c07983 */ /* 0x002f280000300a00 */
[----:B------:R1:W-:Y:S04]  /*1ca70*/  LDGSTS.E [R224+0x47700], [R214.64], P6 ;  /* 0x47700000d6e07fae */ /* 0x0003e8000b121844 */
[----:B--2---:R-:W2:Y:S04]  /*1ca80*/  LDL.LU.64 R194, [R1+0x5820] ;  /* 0x0058200001c27983 */ /* 0x004ea80000300a00 */
[----:B------:R1:W-:Y:S04]  /*1ca90*/  LDGSTS.E [R224+0x47f00], [R216.64], P6 ;  /* 0x47f00000d8e07fae */ /* 0x0003e8000b121844 */
[----:B---3--:R-:W3:Y:S04]  /*1caa0*/  LDL.LU.64 R196, [R1+0x5818] ;  /* 0x0058180001c47983 */ /* 0x008ee80000300a00 */
[----:B------:R1:W-:Y:S04]  /*1cab0*/  LDGSTS.E [R224+0x48700], [R218.64], P6 ;  /* 0x48700000dae07fae */ /* 0x0003e8000b121844 */
[----:B------:R-:W2:Y:S04]  /*1cac0*/  LDL.LU.64 R198, [R1+0x5810] ;  /* 0x0058100001c67983 */ /* 0x000ea80000300a00 */
        /* <DEDUP_REMOVED lines=15> */
[----:B-1----:R-:W2:Y:S04]  /*1cbc0*/  LDL.LU.64 R214, [R1+0x57d0] ;  /* 0x0057d00001d67983 */ /* 0x002ea80000300a00 */
        /* <DEDUP_REMOVED lines=8> */
[----:B------:R1:W-:Y:S01]  /*1cc50*/  LDGSTS.E [R224+0x4ef00], [R230.64], P6 ;  /* 0x4ef00000e6e07fae */ /* 0x0003e2000b121844 */
[----:B------:R-:W-:-:S03]  /*1cc60*/  MOV R252, c[0x0][0x188] ;  /* 0x0000620000fc7a02 */ /* 0x000fc60000000f00 */
[----:B------:R1:W-:Y:S04]  /*1cc70*/  LDGSTS.E [R224+0x4f700], [R226.64], P6 ;  /* 0x4f700000e2e07fae */ /* 0x0003e8000b121844 */
[----:B-1----:R-:W2:Y:S01]  /*1cc80*/  LDL.LU.64 R230, [R1+0xa50] ;  /* 0x000a500001e67983 */ /* 0x002ea20000300a00 */
[----:B------:R-:W-:-:S03]  /*1cc90*/  IMAD.SHL.U32 R252, R252, 0x40, RZ ;  /* 0x00000040fcfc7824 */ /* 0x000fc600078e00ff */
[----:B------:R1:W-:Y:S01]  /*1cca0*/  LDGSTS.E [R224+0x4ff00], [R228.64], P6 ;  /* 0x4ff00000e4e07fae */ /* 0x0003e2000b121844 */
[----:B------:R-:W-:-:S03]  /*1ccb0*/  IMAD.WIDE R236, R252, 0x4, R16 ;  /* 0x00000004fcec7825 */ /* 0x000fc600078e0210 */
[----:B------:R-:W1:Y:S01]  /*1ccc0*/  S2R R17, SR_TID.X ;  /* 0x0000000000117919 */ /* 0x000e620000002100 */
[----:B------:R-:W-:-:S03]  /*1ccd0*/  IMAD.MOV.U32 R225, RZ, RZ, c[0x0][0x180] ;  /* 0x00006000ffe17624 */ /* 0x000fc600078e00ff */
[----:B------:R-:W0:Y:S02]  /*1cce0*/  LDGDEPBAR ;  /* 0x00000000000079af */ /* 0x000e240000000000 */
[C---:B------:R-:W-:Y:S02]  /*1ccf0*/  IADD3 R227, R225.reuse, -0x55, RZ ;  /* 0xffffffabe1e37810 */ /* 0x040fe40007ffe0ff */
[----:B-1----:R-:W-:Y:S01]  /*1cd00*/  IADD3 R224, R225, -0x59, RZ ;  /* 0xffffffa7e1e07810 */ /* 0x002fe20007ffe0ff */
[----:B------:R-:W-:Y:S01]  /*1cd10*/  IMAD.WIDE R234, R252, 0x4, R10 ;  /* 0x00000004fcea7825 */ /* 0x000fe200078e020a */
[----:B------:R-:W-:Y:S02]  /*1cd20*/  ISETP.GE.U32.AND P6, PT, R227, 0x7fffff6c, PT ;  /* 0x7fffff6ce300780c */ /* 0x000fe40003fc6070 */
[----:B------:R-:W-:Y:S01]  /*1cd30*/  SEL R0, R0, RZ, P5 ;  /* 0x000000ff00007207 */ /* 0x000fe20002800000 */
[----:B------:R-:W3:Y:S01]  /*1cd40*/  LDL.LU.64 R226, [R1+0xa48] ;  /* 0x000a480001e27983 */ /* 0x000ee20000300a00 */
[----:B------:R-:W-:-:S02]  /*1cd50*/  ISETP.GE.U32.AND P5, PT, R224, 0x7fffff68, PT ;  /* 0x7fffff68e000780c */ /* 0x000fc40003fa6070 */
[----:B------:R-:W-:Y:S02]  /*1cd60*/  IADD3 R228, R225, -0x5d, RZ ;  /* 0xffffffa3e1e47810 */ /* 0x000fe40007ffe0ff */
[----:B------:R-:W4:Y:S01]  /*1cd70*/  LDL.LU.64 R224, [R1+0xa40] ;  /* 0x000a400001e07983 */ /* 0x000f220000300a00 */
[----:B------:R-:W-:-:S03]  /*1cd80*/  IMAD.WIDE R14, R252, 0x4, R14 ;  /* 0x00000004fc0e7825 */ /* 0x000fc600078e020e */
[----:B------:R-:W4:Y:S01]  /*1cd90*/  LDL.LU.64 R250, [R1+0xa38] ;  /* 0x000a380001fa7983 */ /* 0x000f220000300a00 */
[----:B------:R-:W-:-:S03]  /*1cda0*/  LOP3.LUT R10, R17, 0x3f, RZ, 0xc0, !PT ;  /* 0x0000003f110a7812 */ /* 0x000fc600078ec0ff */
[----:B------:R-:W4:Y:S01]  /*1cdb0*/  LDL.LU.64 R248, [R1+0xa30] ;  /* 0x000a300001f87983 */ /* 0x000f220000300a00 */
[----:B------:R-:W-:-:S03]  /*1cdc0*/  IMAD.WIDE R12, R252, 0x4, R12 ;  /* 0x00000004fc0c7825 */ /* 0x000fc600078e020c */
[----:B------:R-:W4:Y:S01]  /*1cdd0*/  LDL.LU.64 R242, [R1+0xa28] ;  /* 0x000a280001f27983 */ /* 0x000f220000300a00 */
[----:B------:R-:W-:-:S03]  /*1cde0*/  IMAD.SHL.U32 R11, R10, 0x4, RZ ;  /* 0x000000040a0b7824 */ /* 0x000fc600078e00ff */
[----:B------:R-:W-:Y:S01]  /*1cdf0*/  BAR.SYNC.DEFER_BLOCKING 0x0 ;  /* 0x0000000000007b1d */ /* 0x000fe20000010000 */
[----:B------:R-:W-:-:S05]  /*1ce00*/  IMAD.WIDE R8, R252, 0x4, R8 ;  /* 0x00000004fc087825 */ /* 0x000fca00078e0208 */
[----:B------:R-:W4:Y:S01]  /*1ce10*/  LDL.LU.64 R240, [R1+0xa20] ;  /* 0x000a200001f07983 */ /* 0x000f220000300a00 */
[----:B------:R-:W-:-:S03]  /*1ce20*/  IMAD.WIDE R6, R252, 0x4, R6 ;  /* 0x00000004fc067825 */ /* 0x000fc600078e0206 */
[----:B------:R-:W4:Y:S01]  /*1ce30*/  LDL.LU.64 R238, [R1+0xa18] ;  /* 0x000a180001ee7983 */ /* 0x000f220000300a00 */
[----:B------:R-:W-:-:S03]  /*1ce40*/  IMAD.WIDE R4, R252, 0x4, R4 ;  /* 0x00000004fc047825 */ /* 0x000fc600078e0204 */
[----:B------:R1:W-:Y:S01]  /*1ce50*/  STL.64 [R1+0x3180], R236 ;  /* 0x003180ec01007387 */ /* 0x0003e20000100a00 */
[----:B------:R-:W-:-:S03]  /*1ce60*/  IMAD.WIDE R232, R252, 0x4, R2 ;  /* 0x00000004fce87825 */ /* 0x000fc600078e0202 */
[----:B------:R-:W-:Y:S04]  /*1ce70*/  STL.64 [R1+0x3188], R14 ;  /* 0x0031880e01007387 */ /* 0x000fe80000100a00 */
[----:B------:R-:W-:Y:S04]  /*1ce80*/  STL.64 [R1+0x3190], R12 ;  /* 0x0031900c01007387 */ /* 0x000fe80000100a00 */
[----:B------:R-:W-:Y:S01]  /*1ce90*/  @!PT LDS RZ, [RZ] ;  /* 0x00000000fffff984 */ /* 0x000fe20000000800 */
[----:B------:R-:W-:Y:S01]  /*1cea0*/  @!PT LDS RZ, [RZ] ;  /* 0x00000000fffff984 */ /* 0x000fe20000000800 */
[----:B------:R-:W-:Y:S01]  /*1ceb0*/  @!PT LDS RZ, [RZ] ;  /* 0x00000000fffff984 */ /* 0x000fe20000000800 */
[----:B------:R1:W-:Y:S04]  /*1cec0*/  LDGSTS.E [R11+0x20000], [R236.64], !P0 ;  /* 0x20000000ec0b7fae */ /* 0x0003e8000c121844 */
[----:B------:R1:W-:Y:S04]  /*1ced0*/  STL.64 [R1+0x3198], R234 ;  /* 0x003198ea01007387 */ /* 0x0003e80000100a00 */
[----:B------:R1:W-:Y:S04]  /*1cee0*/  LDGSTS.E [R11+0x20100], [R14.64], !P0 ;  /* 0x201000000e0b7fae */ /* 0x0003e8000c121844 */
[----:B------:R-:W-:Y:S04]  /*1cef0*/  STL.64 [R1+0x31a0], R8 ;  /* 0x0031a00801007387 */ /* 0x000fe80000100a00 */
[----:B------:R1:W-:Y:S04]  /*1cf00*/  LDGSTS.E [R11+0x20200], [R12.64], !P0 ;  /* 0x202000000c0b7fae */ /* 0x0003e8000c121844 */
[----:B------:R-:W-:Y:S04]  /*1cf10*/  STL.64 [R1+0x31a8], R6 ;  /* 0x0031a80601007387 */ /* 0x000fe80000100a00 */
[----:B------:R1:W-:Y:S04]  /*1cf20*/  LDGSTS.E [R11+0x20300], [R234.64], !P0 ;  /* 0x20300000ea0b7fae */ /* 0x0003e8000c121844 */
[----:B------:R-:W-:Y:S04]  /*1cf30*/  STL.64 [R1+0x31b0], R4 ;  /* 0x0031b00401007387 */ /* 0x000fe80000100a00 */
[----:B------:R1:W-:Y:S04]  /*1cf40*/  LDGSTS.E [R11+0x20400], [R8.64], !P0 ;  /* 0x20400000080b7fae */ /* 0x0003e8000c121844 */
[----:B------:R2:W-:Y:S04]  /*1cf50*/  STL.64 [R1+0x31b8], R232 ;  /* 0x0031b8e801007387 */ /* 0x0005e80000100a00 */
[----:B------:R2:W-:Y:S04]  /*1cf60*/  LDGSTS.E [R11+0x20500], [R6.64], !P0 ;  /* 0x20500000060b7fae */ /* 0x0005e8000c121844 */
[----:B------:R2:W-:Y:S04]  /*1cf70*/  LDGSTS.E [R11+0x20600], [R4.64], !P0 ;  /* 0x20600000040b7fae */ /* 0x0005e8000c121844 */
[----:B-1----:R-:W4:Y:S04]  /*1cf80*/  LDL.LU.64 R236, [R1+0xa10] ;  /* 0x000a100001ec7983 */ /* 0x002f280000300a00 */
[----:B------:R2:W-:Y:S01]  /*1cf90*/  LDGSTS.E [R11+0x20700], [R232.64], !P0 ;  /* 0x20700000e80b7fae */ /* 0x0005e2000c121844 */
[----:B------:R-:W-:-:S03]  /*1cfa0*/  ISETP.GE.U32.AND P0, PT, R228, 0x7fffff64, PT ;  /* 0x7fffff64e400780c */ /* 0x000fc60003f06070 */
[----:B------:R-:W4:Y:S04]  /*1cfb0*/  LDL.LU.64 R234, [R1+0xa08] ;  /* 0x000a080001ea7983 */ /* 0x000f280000300a00 */
[----:B------:R-:W4:Y:S04]  /*1cfc0*/  LDL.LU.64 R228, [R1+0xa00] ;  /* 0x000a000001e47983 */ /* 0x000f280000300a00 */
[----:B------:R-:W4:Y:S04]  /*1cfd0*/  LDL.LU.64 R246, [R1+0x9f8] ;  /* 0x0009f80001f67983 */ /* 0x000f280000300a00 */
[----:B------:R-:W4:Y:S01]  /*1cfe0*/  LDL.LU.64 R244, [R1+0x9f0] ;  /* 0x0009f00001f47983 */ /* 0x000f220000300a00 */
[----:B--2---:R-:W-:-:S05]  /*1cff0*/  IMAD.WIDE R232, R252, 0x4, R230 ;  /* 0x00000004fce87825 */ /* 0x004fca00078e02e6 */
[----:B------:R-:W-:Y:S04]  /*1d000*/  STL.64 [R1+0x18b0], R232 ;  /* 0x0018b0e801007387 */ /* 0x000fe80000100a00 */
[----:B------:R-:W2:Y:S04]  /*1d010*/  LDL.LU.64 R230, [R1+0x9e8] ;  /* 0x0009e80001e67983 */ /* 0x000ea80000300a00 */
[----:B------:R1:W-:Y:S01]  /*1d020*/  LDGSTS.E [R11+0x22000], [R232.64], !P2 ;  /* 0x22000000e80b7fae */ /* 0x0003e2000d121844 */
[----:B---3--:R-:W-:-:S04]  /*1d030*/  IMAD.WIDE R226, R252, 0x4, R226 ;  /* 0x00000004fce27825 */ /* 0x008fc800078e02e2 */
[C---:B----4-:R-:W-:Y:S01]  /*1d040*/  IMAD.WIDE R224, R252.reuse, 0x4, R224 ;  /* 0x00000004fce07825 */ /* 0x050fe200078e02e0 */
[----:B------:R3:W-:Y:S03]  /*1d050*/  STL.64 [R1+0x18c0], R226 ;  /* 0x0018c0e201007387 */ /* 0x0007e60000100a00 */
[C---:B------:R-:W-:Y:S01]  /*1d060*/  IMAD.WIDE R14, R252.reuse, 0x4, R250 ;  /* 0x00000004fc0e7825 */ /* 0x040fe200078e02fa */
[----:B------:R4:W-:Y:S03]  /*1d070*/  STL.64 [R1+0x18d0], R224 ;  /* 0x0018d0e001007387 */ /* 0x0009e60000100a00 */
[C---:B------:R-:W-:Y:S01]  /*1d080*/  IMAD.WIDE R12, R252.reuse, 0x4, R248 ;  /* 0x00000004fc0c7825 */ /* 0x040fe200078e02f8 */
[----:B------:R1:W-:Y:S03]  /*1d090*/  STL.64 [R1+0x18d8], R14 ;  /* 0x0018d80e01007387 */ /* 0x0003e60000100a00 */
[C---:B------:R-:W-:Y:S01]  /*1d0a0*/  IMAD.WIDE R8, R252.reuse, 0x4, R242 ;  /* 0x00000004fc087825 */ /* 0x040fe200078e02f2 */
[----:B------:R3:W-:Y:S04]  /*1d0b0*/  LDGSTS.E [R11+0x22100], [R226.64], !P2 ;  /* 0x22100000e20b7fae */ /* 0x0007e8000d121844 */
[----:B------:R-:W2:Y:S04]  /*1d0c0*/  LDL.LU.64 R242, [R1+0x9e0] ;  /* 0x0009e00001f27983 */ /* 0x000ea80000300a00 */
[----:B------:R1:W-:Y:S01]  /*1d0d0*/  STL.64 [R1+0x1958], R12 ;  /* 0x0019580c01007387 */ /* 0x0003e20000100a00 */
[----:B------:R-:W-:-:S03]  /*1d0e0*/  IMAD.WIDE R6, R252, 0x4, R240 ;  /* 0x00000004fc067825 */ /* 0x000fc600078e02f0 */
[----:B------:R2:W-:Y:S01]  /*1d0f0*/  STL.64 [R1+0x1968], R8 ;  /* 0x0019680801007387 */ /* 0x0005e20000100a00 */
[----:B------:R-:W-:-:S03]  /*1d100*/  IMAD.WIDE R4, R252, 0x4, R238 ;  /* 0x00000004fc047825 */ /* 0x000fc600078e02ee */
[----:B------:R-:W2:Y:S04]  /*1d110*/  LDL.LU.64 R240, [R1+0x9d8] ;  /* 0x0009d80001f07983 */ /* 0x000ea80000300a00 */
[----:B------:R1:W-:Y:S04]  /*1d120*/  STL.64 [R1+0x1990], R6 ;  /* 0x0019900601007387 */ /* 0x0003e80000100a00 */
[----:B------:R1:W-:Y:S04]  /*1d130*/  STL.64 [R1+0x19a0], R4 ;  /* 0x0019a00401007387 */ /* 0x0003e80000100a00 */
[----:B---3--:R-:W3:Y:S04]  /*1d140*/  LDL.LU.64 R226, [R1+0x9d0] ;  /* 0x0009d00001e27983 */ /* 0x008ee80000300a00 */
[----:B------:R4:W-:Y:S04]  /*1d150*/  LDGSTS.E [R11+0x22200], [R224.64], !P2 ;  /* 0x22200000e00b7fae */ /* 0x0009e8000d121844 */
[----:B-1----:R-:W3:Y:S04]  /*1d160*/  LDL.LU.64 R232, [R1+0x9c8] ;  /* 0x0009c80001e87983 */ /* 0x002ee80000300a00 */
[----:B------:R1:W-:Y:S04]  /*1d170*/  LDGSTS.E [R11+0x22300], [R14.64], !P2 ;  /* 0x223000000e0b7fae */ /* 0x0003e8000d121844 */
[----:B----4-:R-:W4:Y:S04]  /*1d180*/  LDL.LU.64 R224, [R1+0x9c0] ;  /* 0x0009c00001e07983 */ /* 0x010f280000300a00 */
[----:B------:R-:W4:Y:S04]  /*1d190*/  LDL.LU.64 R238, [R1+0x9b8] ;  /* 0x0009b80001ee7983 */ /* 0x000f280000300a00 */
[----:B------:R1:W-:Y:S04]  /*1d1a0*/  LDGSTS.E [R11+0x22400], [R12.64], !P2 ;  /* 0x224000000c0b7fae */ /* 0x0003e8000d121844 */
[----:B------:R2:W-:Y:S04]  /*1d1b0*/  LDGSTS.E [R11+0x22500], [R8.64], !P2 ;  /* 0x22500000080b7fae */ /* 0x0005e8000d121844 */
[----:B------:R1:W-:Y:S04]  /*1d1c0*/  LDGSTS.E [R11+0x22600], [R6.64], !P2 ;  /* 0x22600000060b7fae */ /* 0x0003e8000d121844 */
[----:B------:R1:W-:Y:S01]  /*1d1d0*/  LDGSTS.E [R11+0x22700], [R4.64], !P2 ;  /* 0x22700000040b7fae */ /* 0x0003e2000d121844 */
[----:B------:R-:W-:-:S04]  /*1d1e0*/  IMAD.WIDE R236, R252, 0x4, R236 ;  /* 0x00000004fcec7825 */ /* 0x000fc800078e02ec */
[C---:B------:R-:W-:Y:S01]  /*1d1f0*/  IMAD.WIDE R234, R252.reuse, 0x4, R234 ;  /* 0x00000004fcea7825 */ /* 0x040fe200078e02ea */
[----:B------:R2:W-:Y:S03]  /*1d200*/  STL.64 [R1+0x1ca0], R236 ;  /* 0x001ca0ec01007387 */ /* 0x0005e60000100a00 */
[C---:B------:R-:W-:Y:S01]  /*1d210*/  IMAD.WIDE R228, R252.reuse, 0x4, R228 ;  /* 0x00000004fce47825 */ /* 0x040fe200078e02e4 */
[----:B------:R3:W-:Y:S03]  /*1d220*/  STL.64 [R1+0x1ca8], R234 ;  /* 0x001ca8ea01007387 */ /* 0x0007e60000100a00 */
[C---:B-1----:R-:W-:Y:S01]  /*1d230*/  IMAD.WIDE R14, R252.reuse, 0x4, R246 ;  /* 0x00000004fc0e7825 */ /* 0x042fe200078e02f6 */
[----:B------:R-:W4:Y:S03]  /*1d240*/  LDL.LU.64 R248, [R1+0x9b0] ;  /* 0x0009b00001f87983 */ /* 0x000f260000300a00 */
[C---:B------:R-:W-:Y:S01]  /*1d250*/  IMAD.WIDE R12, R252.reuse, 0x4, R244 ;  /* 0x00000004fc0c7825 */ /* 0x040fe200078e02f4 */
[----:B------:R1:W-:Y:S04]  /*1d260*/  STL.64 [R1+0x1cb8], R228 ;  /* 0x001cb8e401007387 */ /* 0x0003e80000100a00 */
[----:B------:R1:W-:Y:S04]  /*1d270*/  STL.64 [R1+0x1cc8], R14 ;  /* 0x001cc80e01007387 */ /* 0x0003e80000100a00 */
[----:B------:R-:W4:Y:S04]  /*1d280*/  LDL.LU.64 R244, [R1+0x9a8] ;  /* 0x0009a80001f47983 */ /* 0x000f280000300a00 */
[----:B------:R-:W-:Y:S04]  /*1d290*/  STL.64 [R1+0x1cd0], R12 ;  /* 0x001cd00c01007387 */ /* 0x000fe80000100a00 */
[----:B------:R1:W-:Y:S04]  /*1d2a0*/  LDGSTS.E [R11+0x24000], [R236.64], !P4 ;  /* 0x24000000ec0b7fae */ /* 0x0003e8000e121844 */
[----:B------:R3:W-:Y:S04]  /*1d2b0*/  LDGSTS.E [R11+0x24100], [R234.64], !P4 ;  /* 0x24100000ea0b7fae */ /* 0x0007e8000e121844 */
[----:B------:R1:W-:Y:S04]  /*1d2c0*/  LDGSTS.E [R11+0x24200], [R228.64], !P4 ;  /* 0x24200000e40b7fae */ /* 0x0003e8000e121844 */
[----:B------:R1:W-:Y:S04]  /*1d2d0*/  LDGSTS.E [R11+0x24300], [R14.64], !P4 ;  /* 0x243000000e0b7fae */ /* 0x0003e8000e121844 */
[----:B------:R1:W-:Y:S01]  /*1d2e0*/  LDGSTS.E [R11+0x24400], [R12.64], !P4 ;  /* 0x244000000c0b7fae */ /* 0x0003e2000e121844 */
[----:B--2---:R-:W-:-:S03]  /*1d2f0*/  IMAD.WIDE R8, R252, 0x4, R230 ;  /* 0x00000004fc087825 */ /* 0x004fc600078e02e6 */
[----:B------:R-:W2:Y:S04]  /*1d300*/  LDL.LU.64 R230, [R1+0x9a0] ;  /* 0x0009a00001e67983 */ /* 0x000ea80000300a00 */
[----:B------:R-:W-:Y:S04]  /*1d310*/  STL.64 [R1+0x1ce0], R8 ;  /* 0x001ce00801007387 */ /* 0x000fe80000100a00 */
[----:B------:R1:W-:Y:S01]  /*1d320*/  LDGSTS.E [R11+0x24500], [R8.64], !P4 ;  /* 0x24500000080b7fae */ /* 0x0003e2000e121844 */
[----:B------:R-:W-:-:S03]  /*1d330*/  IMAD.WIDE R6, R252, 0x4, R242 ;  /* 0x00000004fc067825 */ /* 0x000fc600078e02f2 */
[----:B------:R-:W2:Y:S04]  /*1d340*/  LDL.LU.64 R242, [R1+0x998] ;  /* 0x0009980001f27983 */ /* 0x000ea80000300a00 */
[----:B------:R2:W-:Y:S04]  /*1d350*/  STL.64 [R1+0x1cf0], R6 ;  /* 0x001cf00601007387 */ /* 0x0005e80000100a00 */
[----:B------:R2:W-:Y:S01]  /*1d360*/  LDGSTS.E [R11+0x24600], [R6.64], !P4 ;  /* 0x24600000060b7fae */ /* 0x0005e2000e121844 */
[----:B------:R-:W-:-:S05]  /*1d370*/  IMAD.WIDE R4, R252, 0x4, R240 ;  /* 0x00000004fc047825 */ /* 0x000fca00078e02f0 */
[----:B------:R2:W-:Y:S04]  /*1d380*/  STL.64 [R1+0x1cf8], R4 ;  /* 0x001cf80401007387 */ /* 0x0005e80000100a00 */
[----:B-1----:R-:W2:Y:S01]  /*1d390*/  LDL.LU.64 R236, [R1+0x690] ;  /* 0x0006900001ec7983 */ /* 0x002ea20000300a00 */
[----:B---3--:R-:W-:-:S03]  /*1d3a0*/  IMAD.WIDE R234, R252, 0x4, R226 ;  /* 0x00000004fcea7825 */ /* 0x008fc600078e02e2 */
[----:B------:R-:W3:Y:S04]  /*1d3b0*/  LDL.LU.64 R228, [R1+0x688] ;  /* 0x0006880001e47983 */ /* 0x000ee80000300a00 */
[----:B------:R-:W3:Y:S01]  /*1d3c0*/  LDL.LU.64 R226, [R1+0x680] ;  /* 0x0006800001e27983 */ /* 0x000ee20000300a00 */
[----:B------:R-:W-:-:S03]  /*1d3d0*/  IMAD.WIDE R232, R252, 0x4, R232 ;  /* 0x00000004fce87825 */ /* 0x000fc600078e02e8 */
[----:B------:R-:W-:Y:S04]  /*1d3e0*/  STL.64 [R1+0x2e00], R234 ;  /* 0x002e00ea01007387 */ /* 0x000fe80000100a00 */
[----:B------:R-:W3:Y:S01]  /*1d3f0*/  LDL.LU.64 R250, [R1+0x678] ;  /* 0x0006780001fa7983 */ /* 0x000ee20000300a00 */
[----:B----4-:R-:W-:-:S03]  /*1d400*/  IMAD.WIDE R224, R252, 0x4, R224 ;  /* 0x00000004fce07825 */ /* 0x010fc600078e02e0 */
[----:B------:R-:W4:Y:S01]  /*1d410*/  LDL.LU.64 R246, [R1+0x670] ;  /* 0x0006700001f67983 */ /* 0x000f220000300a00 */
[----:B------:R-:W-:-:S03]  /*1d420*/  IMAD.WIDE R14, R252, 0x4, R238 ;  /* 0x00000004fc0e7825 */ /* 0x000fc600078e02ee */
[----:B------:R-:W-:Y:S04]  /*1d430*/  STL.64 [R1+0x2e08], R232 ;  /* 0x002e08e801007387 */ /* 0x000fe80000100a00 */
[----:B------:R1:W-:Y:S04]  /*1d440*/  STL.64 [R1+0x2e10], R224 ;  /* 0x002e10e001007387 */ /* 0x0003e80000100a00 */
[----:B------:R-:W4:Y:S04]  /*1d450*/  LDL.LU.64 R240, [R1+0x668] ;  /* 0x0006680001f07983 */ /* 0x000f280000300a00 */
[----:B------:R-:W4:Y:S04]  /*1d460*/  LDL.LU.64 R238, [R1+0x660] ;  /* 0x0006600001ee7983 */ /* 0x000f280000300a00 */
[----:B------:R1:W-:Y:S04]  /*1d470*/  STL.64 [R1+0x2e18], R14 ;  /* 0x002e180e01007387 */ /* 0x0003e80000100a00 */
[----:B------:R1:W-:Y:S04]  /*1d480*/  LDGSTS.E [R11+0x24700], [R4.64], !P4 ;  /* 0x24700000040b7fae */ /* 0x0003e8000e121844 */
[----:B------:R1:W-:Y:S04]  /*1d490*/  LDGSTS.E [R11+0x26000], [R234.64], !P3 ;  /* 0x26000000ea0b7fae */ /* 0x0003e8000d921844 */
[----:B------:R1:W-:Y:S04]  /*1d4a0*/  LDGSTS.E [R11+0x26100], [R232.64], !P3 ;  /* 0x26100000e80b7fae */ /* 0x0003e8000d921844 */
[----:B------:R1:W-:Y:S04]  /*1d4b0*/  LDGSTS.E [R11+0x26200], [R224.64], !P3 ;  /* 0x26200000e00b7fae */ /* 0x0003e8000d921844 */
[----:B------:R1:W-:Y:S01]  /*1d4c0*/  LDGSTS.E [R11+0x26300], [R14.64], !P3 ;  /* 0x263000000e0b7fae */ /* 0x0003e2000d921844 */
[----:B--2---:R-:W-:-:S03]  /*1d4d0*/  IMAD.WIDE R6, R252, 0x4, R230 ;  /* 0x00000004fc067825 */ /* 0x004fc600078e02e6 */
[----:B------:R-:W2:Y:S01]  /*1d4e0*/  LDL.LU.64 R230, [R1+0x658] ;  /* 0x0006580001e67983 */ /* 0x000ea20000300a00 */
[----:B------:R-:W-:-:S04]  /*1d4f0*/  IMAD.WIDE R12, R252, 0x4, R248 ;  /* 0x00000004fc0c7825 */ /* 0x000fc800078e02f8 */
[C---:B------:R-:W-:Y:S01]  /*1d500*/  IMAD.WIDE R8, R252.reuse, 0x4, R244 ;  /* 0x00000004fc087825 */ /* 0x040fe200078e02f4 */
[----:B------:R4:W-:Y:S04]  /*1d510*/  STL.64 [R1+0x2e20], R12 ;  /* 0x002e200c01007387 */ /* 0x0009e80000100a00 */
[----:B------:R1:W-:Y:S04]  /*1d520*/  STL.64 [R1+0x2e28], R8 ;  /* 0x002e280801007387 */ /* 0x0003e80000100a00 */
[----:B------:R1:W-:Y:S04]  /*1d530*/  STL.64 [R1+0x2e30], R6 ;  /* 0x002e300601007387 */ /* 0x0003e80000100a00 */
[----:B------:R4:W-:Y:S04]  /*1d540*/  LDGSTS.E [R11+0x26400], [R12.64], !P3 ;  /* 0x264000000c0b7fae */ /* 0x0009e8000d921844 */
[----:B------:R3:W-:Y:S04]  /*1d550*/  LDGSTS.E [R11+0x26500], [R8.64], !P3 ;  /* 0x26500000080b7fae */ /* 0x0007e8000d921844 */
[----:B------:R3:W-:Y:S01]  /*1d560*/  LDGSTS.E [R11+0x26600], [R6.64], !P3 ;  /* 0x26600000060b7fae */ /* 0x0007e2000d921844 */
[----:B-1----:R-:W-:-:S05]  /*1d570*/  IMAD.WIDE R4, R252, 0x4, R242 ;  /* 0x00000004fc047825 */ /* 0x002fca00078e02f2 */
[----:B------:R2:W-:Y:S04]  /*1d580*/  STL.64 [R1+0x2e38], R4 ;  /* 0x002e380401007387 */ /* 0x0005e80000100a00 */
[----:B------:R-:W2:Y:S04]  /*1d590*/  LDL.LU.64 R224, [R1+0x590] ;  /* 0x0005900001e07983 */ /* 0x000ea80000300a00 */
[----:B------:R-:W2:Y:S04]  /*1d5a0*/  LDL.LU.64 R234, [R1+0x588] ;  /* 0x0005880001ea7983 */ /* 0x000ea80000300a00 */
[----:B------:R-:W2:Y:S01]  /*1d5b0*/  LDL.LU.64 R232, [R1+0x580] ;  /* 0x0005800001e87983 */ /* 0x000ea20000300a00 */
[----:B------:R-:W-:-:S03]  /*1d5c0*/  IMAD.WIDE R236, R252, 0x4, R236 ;  /* 0x00000004fcec7825 */ /* 0x000fc600078e02ec */
[----:B------:R-:W2:Y:S01]  /*1d5d0*/  LDL.LU.64 R248, [R1+0x578] ;  /* 0x0005780001f87983 */ /* 0x000ea20000300a00 */
[----:B---3--:R-:W-:-:S03]  /*1d5e0*/  IMAD.WIDE R228, R252, 0x4, R228 ;  /* 0x00000004fce47825 */ /* 0x008fc600078e02e4 */
[----:B------:R-:W3:Y:S01]  /*1d5f0*/  LDL.LU.64 R244, [R1+0x570] ;  /* 0x0005700001f47983 */ /* 0x000ee20000300a00 */
[----:B------:R-:W-:-:S03]  /*1d600*/  IMAD.WIDE R226, R252, 0x4, R226 ;  /* 0x00000004fce27825 */ /* 0x000fc600078e02e2 */
[----:B------:R-:W-:Y:S04]  /*1d610*/  STL.64 [R1+0x690], R236 ;  /* 0x000690ec01007387 */ /* 0x000fe80000100a00 */
[----:B------:R-:W3:Y:S01]  /*1d620*/  LDL.LU.64 R242, [R1+0x568] ;  /* 0x0005680001f27983 */ /* 0x000ee20000300a00 */
[----:B------:R-:W-:-:S03]  /*1d630*/  IMAD.WIDE R14, R252, 0x4, R250 ;  /* 0x00000004fc0e7825 */ /* 0x000fc600078e02fa */
[----:B------:R1:W-:Y:S01]  /*1d640*/  STL.64 [R1+0x688], R228 ;  /* 0x000688e401007387 */ /* 0x0003e20000100a00 */
[----:B----4-:R-:W-:-:S03]  /*1d650*/  IMAD.WIDE R12, R252, 0x4, R246 ;  /* 0x00000004fc0c7825 */ /* 0x010fc600078e02f6 */
[----:B------:R4:W-:Y:S04]  /*1d660*/  STL.64 [R1+0x680], R226 ;  /* 0x000680e201007387 */ /* 0x0009e80000100a00 */
[----:B------:R1:W-:Y:S04]  /*1d670*/  STL.64 [R1+0x678], R14 ;  /* 0x0006780e01007387 */ /* 0x0003e80000100a00 */
[----:B------:R2:W-:Y:S01]  /*1d680*/  LDGSTS.E [R11+0x26700], [R4.64], !P3 ;  /* 0x26700000040b7fae */ /* 0x0005e2000d921844 */
[----:B------:R-:W-:-:S03]  /*1d690*/  IMAD.WIDE R8, R252, 0x4, R240 ;  /* 0x00000004fc087825 */ /* 0x000fc600078e02f0 */
[----:B------:R-:W3:Y:S04]  /*1d6a0*/  LDL.LU.64 R240, [R1+0x560] ;  /* 0x0005600001f07983 */ /* 0x000ee80000300a00 */
[----:B------:R3:W-:Y:S04]  /*1d6b0*/  STL.64 [R1+0x670], R12 ;  /* 0x0006700c01007387 */ /* 0x0007e80000100a00 */
[----:B------:R1:W-:Y:S01]  /*1d6c0*/  STL.64 [R1+0x668], R8 ;  /* 0x0006680801007387 */ /* 0x0003e20000100a00 */
[----:B------:R-:W-:-:S03]  /*1d6d0*/  IMAD.WIDE R6, R252, 0x4, R238 ;  /* 0x00000004fc067825 */ /* 0x000fc600078e02ee */
[----:B------:R1:W-:Y:S04]  /*1d6e0*/  LDGSTS.E [R11+0x28000], [R236.64], !P1 ;  /* 0x28000000ec0b7fae */ /* 0x0003e8000c921844 */
[----:B------:R1:W-:Y:S04]  /*1d6f0*/  LDGSTS.E [R11+0x28100], [R228.64], !P1 ;  /* 0x28100000e40b7fae */ /* 0x0003e8000c921844 */
[----:B------:R4:W-:Y:S04]  /*1d700*/  LDGSTS.E [R11+0x28200], [R226.64], !P1 ;  /* 0x28200000e20b7fae */ /* 0x0009e8000c921844 */
[----:B------:R1:W-:Y:S04]  /*1d710*/  LDGSTS.E [R11+0x28300], [R14.64], !P1 ;  /* 0x283000000e0b7fae */ /* 0x0003e8000c921844 */
[----:B------:R3:W-:Y:S04]  /*1d720*/  LDGSTS.E [R11+0x28400], [R12.64], !P1 ;  /* 0x284000000c0b7fae */ /* 0x0007e8000c921844 */
[----:B------:R1:W-:Y:S04]  /*1d730*/  LDGSTS.E [R11+0x28500], [R8.64], !P1 ;  /* 0x28500000080b7fae */ /* 0x0003e8000c921844 */
[----:B------:R1:W-:Y:S01]  /*1d740*/  LDGSTS.E [R11+0x28600], [R6.64], !P1 ;  /* 0x28600000060b7fae */ /* 0x0003e2000c921844 */
[----:B--2---:R-:W-:-:S03]  /*1d750*/  IMAD.WIDE R4, R252, 0x4, R230 ;  /* 0x00000004fc047825 */ /* 0x004fc600078e02e6 */
[----:B------:R-:W2:Y:S04]  /*1d760*/  LDL.LU.64 R230, [R1+0x558] ;  /* 0x0005580001e67983 */ /* 0x000ea80000300a00 */
[----:B------:R3:W-:Y:S04]  /*1d770*/  STL.64 [R1+0x660], R6 ;  /* 0x0006600601007387 */ /* 0x0007e80000100a00 */
[----:B------:R2:W-:Y:S04]  /*1d780*/  STL.64 [R1+0x658], R4 ;  /* 0x0006580401007387 */ /* 0x0005e80000100a00 */
[----:B-1----:R-:W2:Y:S04]  /*1d790*/  LDL.LU.64 R228, [R1+0x490] ;  /* 0x0004900001e47983 */ /* 0x002ea80000300a00 */
[----:B----4-:R-:W4:Y:S04]  /*1d7a0*/  LDL.LU.64 R226, [R1+0x488] ;  /* 0x0004880001e27983 */ /* 0x010f280000300a00 */
[----:B------:R2:W-:Y:S01]  /*1d7b0*/  LDGSTS.E [R11+0x28700], [R4.64], !P1 ;  /* 0x28700000040b7fae */ /* 0x0005e2000c921844 */
[----:B------:R-:W-:-:S03]  /*1d7c0*/  IMAD.WIDE R236, R252, 0x4, R224 ;  /* 0x00000004fcec7825 */ /* 0x000fc600078e02e0 */
[----:B------:R-:W4:Y:S01]  /*1d7d0*/  LDL.LU.64 R224, [R1+0x480] ;  /* 0x0004800001e07983 */ /* 0x000f220000300a00 */
[----:B------:R-:W-:-:S03]  /*1d7e0*/  IMAD.WIDE R234, R252, 0x4, R234 ;  /* 0x00000004fcea7825 */ /* 0x000fc600078e02ea */
[----:B------:R-:W4:Y:S01]  /*1d7f0*/  LDL.LU.64 R246, [R1+0x478] ;  /* 0x0004780001f67983 */ /* 0x000f220000300a00 */
[----:B------:R-:W-:-:S03]  /*1d800*/  IMAD.WIDE R232, R252, 0x4, R232 ;  /* 0x00000004fce87825 */ /* 0x000fc600078e02e8 */
[----:B------:R-:W-:Y:S01]  /*1d810*/  STL.64 [R1+0x2e40], R236 ;  /* 0x002e40ec01007387 */ /* 0x000fe20000100a00 */
[----:B------:R-:W-:-:S03]  /*1d820*/  IMAD.WIDE R14, R252, 0x4, R248 ;  /* 0x00000004fc0e7825 */ /* 0x000fc600078e02f8 */
[----:B------:R-:W4:Y:S01]  /*1d830*/  LDL.LU.64 R238, [R1+0x470] ;  /* 0x0004700001ee7983 */ /* 0x000f220000300a00 */
[----:B---3--:R-:W-:-:S03]  /*1d840*/  IMAD.WIDE R12, R252, 0x4, R244 ;  /* 0x00000004fc0c7825 */ /* 0x008fc600078e02f4 */
[----:B------:R-:W-:Y:S04]  /*1d850*/  STL.64 [R1+0x2e48], R234 ;  /* 0x002e48ea01007387 */ /* 0x000fe80000100a00 */
[----:B------:R1:W-:Y:S01]  /*1d860*/  STL.64 [R1+0x2e50], R232 ;  /* 0x002e50e801007387 */ /* 0x0003e20000100a00 */
[----:B------:R-:W-:-:S03]  /*1d870*/  IMAD.WIDE R8, R252, 0x4, R242 ;  /* 0x00000004fc087825 */ /* 0x000fc600078e02f2 */
[----:B------:R-:W3:Y:S04]  /*1d880*/  LDL.LU.64 R244, [R1+0x468] ;  /* 0x0004680001f47983 */ /* 0x000ee80000300a00 */
[----:B------:R1:W-:Y:S04]  /*1d890*/  STL.64 [R1+0x2e58], R14 ;  /* 0x002e580e01007387 */ /* 0x0003e80000100a00 */
        /* <DEDUP_REMOVED lines=15> */
[----:B------:R-:W2:Y:S04]  /*1d990*/  LDL.LU.64 R240, [R1+0x390] ;  /* 0x0003900001f07983 */ /* 0x000ea80000300a00 */
[----:B-1----:R-:W2:Y:S04]  /*1d9a0*/  LDL.LU.64 R232, [R1+0x388] ;  /* 0x0003880001e87983 */ /* 0x002ea80000300a00 */
[----:B------:R-:W2:Y:S04]  /*1d9b0*/  LDL.LU.64 R234, [R1+0x380] ;  /* 0x0003800001ea7983 */ /* 0x000ea80000300a00 */
[----:B------:R-:W2:Y:S04]  /*1d9c0*/  LDL.LU.64 R248, [R1+0x378] ;  /* 0x0003780001f87983 */ /* 0x000ea80000300a00 */
[----:B------:R-:W2:Y:S01]  /*1d9d0*/  LDL.LU.64 R236, [R1+0x370] ;  /* 0x0003700001ec7983 */ /* 0x000ea20000300a00 */
[----:B------:R-:W-:-:S03]  /*1d9e0*/  IMAD.WIDE R228, R252, 0x4, R228 ;  /* 0x00000004fce47825 */ /* 0x000fc600078e02e4 */
[----:B------:R2:W-:Y:S01]  /*1d9f0*/  LDGSTS.E [R11+0x2a700], [R4.64], !P6 ;  /* 0x2a700000040b7fae */ /* 0x0005e2000f121844 */
[----:B----4-:R-:W-:-:S03]  /*1da00*/  IMAD.WIDE R226, R252, 0x4, R226 ;  /* 0x00000004fce27825 */ /* 0x010fc600078e02e2 */
[----:B------:R-:W-:Y:S01]  /*1da10*/  STL.64 [R1+0x2e80], R228 ;  /* 0x002e80e401007387 */ /* 0x000fe20000100a00 */
[----:B------:R-:W-:-:S03]  /*1da20*/  IMAD.WIDE R224, R252, 0x4, R224 ;  /* 0x00000004fce07825 */ /* 0x000fc600078e02e0 */
[----:B------:R-:W-:Y:S01]  /*1da30*/  STL.64 [R1+0x2e88], R226 ;  /* 0x002e88e201007387 */ /* 0x000fe20000100a00 */
[----:B------:R-:W-:-:S03]  /*1da40*/  IMAD.WIDE R14, R252, 0x4, R246 ;  /* 0x00000004fc0e7825 */ /* 0x000fc600078e02f6 */
[----:B------:R1:W-:Y:S04]  /*1da50*/  LDGSTS.E [R11+0x2c000], [R228.64], !P5 ;  /* 0x2c000000e40b7fae */ /* 0x0003e8000e921844 */
[----:B------:R-:W4:Y:S01]  /*1da60*/  LDL.LU.64 R246, [R1+0x368] ;  /* 0x0003680001f67983 */ /* 0x000f220000300a00 */
[----:B------:R-:W-:-:S03]  /*1da70*/  IMAD.WIDE R12, R252, 0x4, R238 ;  /* 0x00000004fc0c7825 */ /* 0x000fc600078e02ee */
[----:B------:R1:W-:Y:S04]  /*1da80*/  STL.64 [R1+0x2e90], R224 ;  /* 0x002e90e001007387 */ /* 0x0003e80000100a00 */
[----:B------:R-:W4:Y:S04]  /*1da90*/  LDL.LU.64 R238, [R1+0x360] ;  /* 0x0003600001ee7983 */ /* 0x000f280000300a00 */
[----:B------:R-:W-:Y:S01]  /*1daa0*/  STL.64 [R1+0x2e98], R14 ;  /* 0x002e980e01007387 */ /* 0x000fe20000100a00 */
[----:B---3--:R-:W-:-:S03]  /*1dab0*/  IMAD.WIDE R8, R252, 0x4, R244 ;  /* 0x00000004fc087825 */ /* 0x008fc600078e02f4 */
[----:B------:R3:W-:Y:S04]  /*1dac0*/  STL.64 [R1+0x2ea0], R12 ;  /* 0x002ea00c01007387 */ /* 0x0007e80000100a00 */
[----:B------:R-:W4:Y:S01]  /*1dad0*/  LDL.LU.64 R244, [R1+0x358] ;  /* 0x0003580001f47983 */ /* 0x000f220000300a00 */
[----:B------:R-:W-:-:S03]  /*1dae0*/  IMAD.WIDE R6, R252, 0x4, R242 ;  /* 0x00000004fc067825 */ /* 0x000fc600078e02f2 */
[----:B------:R4:W-:Y:S04]  /*1daf0*/  STL.64 [R1+0x2ea8], R8 ;  /* 0x002ea80801007387 */ /* 0x0009e80000100a00 */
[----:B------:R1:W-:Y:S04]  /*1db00*/  STL.64 [R1+0x2eb0], R6 ;  /* 0x002eb00601007387 */ /* 0x0003e80000100a00 */
[----:B------:R1:W-:Y:S04]  /*1db10*/  LDGSTS.E [R11+0x2c100], [R226.64], !P5 ;  /* 0x2c100000e20b7fae */ /* 0x0003e8000e921844 */
[----:B------:R1:W-:Y:S04]  /*1db20*/  LDGSTS.E [R11+0x2c200], [R224.64], !P5 ;  /* 0x2c200000e00b7fae */ /* 0x0003e8000e921844 */
[----:B------:R1:W-:Y:S04]  /*1db30*/  LDGSTS.E [R11+0x2c300], [R14.64], !P5 ;  /* 0x2c3000000e0b7fae */ /* 0x0003e8000e921844 */
[----:B------:R3:W-:Y:S04]  /*1db40*/  LDGSTS.E [R11+0x2c400], [R12.64], !P5 ;  /* 0x2c4000000c0b7fae */ /* 0x0007e8000e921844 */
[----:B------:R4:W-:Y:S04]  /*1db50*/  LDGSTS.E [R11+0x2c500], [R8.64], !P5 ;  /* 0x2c500000080b7fae */ /* 0x0009e8000e921844 */
[----:B------:R1:W-:Y:S01]  /*1db60*/  LDGSTS.E [R11+0x2c600], [R6.64], !P5 ;  /* 0x2c600000060b7fae */ /* 0x0003e2000e921844 */
[----:B--2---:R-:W-:-:S05]  /*1db70*/  IMAD.WIDE R4, R252, 0x4, R230 ;  /* 0x00000004fc047825 */ /* 0x004fca00078e02e6 */
[----:B------:R3:W-:Y:S04]  /*1db80*/  STL.64 [R1+0x2eb8], R4 ;  /* 0x002eb80401007387 */ /* 0x0007e80000100a00 */
[----:B-1----:R-:W2:Y:S04]  /*1db90*/  LDL.LU.64 R224, [R1+0x290] ;  /* 0x0002900001e07983 */ /* 0x002ea80000300a00 */
[----:B------:R-:W2:Y:S01]  /*1dba0*/  LDL.LU.64 R226, [R1+0x288] ;  /* 0x0002880001e27983 */ /* 0x000ea20000300a00 */
[----:B------:R-:W-:-:S03]  /*1dbb0*/  IMAD.WIDE R242, R252, 0x4, R240 ;  /* 0x00000004fcf27825 */ /* 0x000fc600078e02f0 */
[----:B------:R-:W2:Y:S01]  /*1dbc0*/  LDL.LU.64 R230, [R1+0x280] ;  /* 0x0002800001e67983 */ /* 0x000ea20000300a00 */
[----:B------:R-:W-:-:S03]  /*1dbd0*/  IMAD.WIDE R240, R252, 0x4, R232 ;  /* 0x00000004fcf07825 */ /* 0x000fc600078e02e8 */
[----:B------:R-:W2:Y:S04]  /*1dbe0*/  LDL.LU.64 R228, [R1+0x278] ;  /* 0x0002780001e47983 */ /* 0x000ea80000300a00 */
[----:B------:R-:W2:Y:S01]  /*1dbf0*/  LDL.LU.64 R232, [R1+0x270] ;  /* 0x0002700001e87983 */ /* 0x000ea20000300a00 */
[----:B---3--:R-:W-:-:S03]  /*1dc00*/  IMAD.WIDE R12, R252, 0x4, R236 ;  /* 0x00000004fc0c7825 */ /* 0x008fc600078e02ec */
[----:B------:R1:W-:Y:S04]  /*1dc10*/  STL.64 [R1+0x2ec0], R242 ;  /* 0x002ec0f201007387 */ /* 0x0003e80000100a00 */
[----:B------:R3:W-:Y:S04]  /*1dc20*/  STL.64 [R1+0x2ec8], R240 ;  /* 0x002ec8f001007387 */ /* 0x0007e80000100a00 */
[----:B------:R-:W2:Y:S01]  /*1dc30*/  LDL.LU.64 R236, [R1+0x268] ;  /* 0x0002680001ec7983 */ /* 0x000ea20000300a00 */
[----:B------:R-:W-:-:S03]  /*1dc40*/  IMAD.WIDE R234, R252, 0x4, R234 ;  /* 0x00000004fcea7825 */ /* 0x000fc600078e02ea */
[----:B------:R1:W-:Y:S01]  /*1dc50*/  LDGSTS.E [R11+0x2c700], [R4.64], !P5 ;  /* 0x2c700000040b7fae */ /* 0x0003e2000e921844 */
[----:B------:R-:W-:-:S03]  /*1dc60*/  IMAD.WIDE R14, R252, 0x4, R248 ;  /* 0x00000004fc0e7825 */ /* 0x000fc600078e02f8 */
[----:B------:R-:W-:Y:S01]  /*1dc70*/  STL.64 [R1+0x2ed0], R234 ;  /* 0x002ed0ea01007387 */ /* 0x000fe20000100a00 */
[----:B----4-:R-:W-:-:S03]  /*1dc80*/  IMAD.WIDE R8, R252, 0x4, R246 ;  /* 0x00000004fc087825 */ /* 0x010fc600078e02f6 */
[----:B------:R4:W-:Y:S04]  /*1dc90*/  STL.64 [R1+0x2ed8], R14 ;  /* 0x002ed80e01007387 */ /* 0x0009e80000100a00 */
[----:B------:R1:W-:Y:S01]  /*1dca0*/  STL.64 [R1+0x2ee0], R12 ;  /* 0x002ee00c01007387 */ /* 0x0003e20000100a00 */
[----:B------:R-:W-:-:S03]  /*1dcb0*/  IMAD.WIDE R6, R252, 0x4, R238 ;  /* 0x00000004fc067825 */ /* 0x000fc600078e02ee */
[----:B------:R2:W-:Y:S04]  /*1dcc0*/  LDGSTS.E [R11+0x2e000], [R242.64], !P0 ;  /* 0x2e000000f20b7fae */ /* 0x0005e8000c121844 */
[----:B------:R-:W2:Y:S04]  /*1dcd0*/  LDL.LU.64 R238, [R1+0x260] ;  /* 0x0002600001ee7983 */ /* 0x000ea80000300a00 */
[----:B------:R2:W-:Y:S01]  /*1dce0*/  STL.64 [R1+0x2ee8], R8 ;  /* 0x002ee80801007387 */ /* 0x0005e20000100a00 */
[----:B-1----:R-:W-:-:S03]  /*1dcf0*/  IMAD.WIDE R4, R252, 0x4, R244 ;  /* 0x00000004fc047825 */ /* 0x002fc600078e02f4 */
[----:B------:R1:W-:Y:S04]  /*1dd00*/  STL.64 [R1+0x2ef0], R6 ;  /* 0x002ef00601007387 */ /* 0x0003e80000100a00 */
[----:B------:R-:W2:Y:S04]  /*1dd10*/  LDL.LU.64 R246, [R1+0x258] ;  /* 0x0002580001f67983 */ /* 0x000ea80000300a00 */
[----:B------:R3:W-:Y:S04]  /*1dd20*/  LDGSTS.E [R11+0x2e100], [R240.64], !P0 ;  /* 0x2e100000f00b7fae */ /* 0x0007e8000c121844 */
[----:B------:R1:W-:Y:S04]  /*1dd30*/  STL.64 [R1+0x2ef8], R4 ;  /* 0x002ef80401007387 */ /* 0x0003e80000100a00 */
[----:B------:R1:W-:Y:S04]  /*1dd40*/  LDGSTS.E [R11+0x2e200], [R234.64], !P0 ;  /* 0x2e200000ea0b7fae */ /* 0x0003e8000c121844 */
[----:B------:R4:W-:Y:S04]  /*1dd50*/  LDGSTS.E [R11+0x2e300], [R14.64], !P0 ;  /* 0x2e3000000e0b7fae */ /* 0x0009e8000c121844 */
[----:B------:R1:W-:Y:S04]  /*1dd60*/  LDGSTS.E [R11+0x2e400], [R12.64], !P0 ;  /* 0x2e4000000c0b7fae */ /* 0x0003e8000c121844 */
[----:B------:R1:W-:Y:S01]  /*1dd70*/  LDGSTS.E [R11+0x2e500], [R8.64], !P0 ;  /* 0x2e500000080b7fae */ /* 0x0003e2000c121844 */
[----:B------:R-:W-:-:S03]  /*1dd80*/  MOV R3, c[0x0][0x180] ;  /* 0x0000600000037a02 */ /* 0x000fc60000000f00 */
[----:B------:R1:W-:Y:S01]  /*1dd90*/  LDGSTS.E [R11+0x2e600], [R6.64], !P0 ;  /* 0x2e600000060b7fae */ /* 0x0003e2000c121844 */
[----:B--2---:R-:W-:-:S04]  /*1dda0*/  IMAD.WIDE R244, R252, 0x4, R224 ;  /* 0x00000004fcf47825 */ /* 0x004fc800078e02e0 */
[C---:B------:R-:W-:Y:S01]  /*1ddb0*/  IMAD.WIDE R242, R252.reuse, 0x4, R226 ;  /* 0x00000004fcf27825 */ /* 0x040fe200078e02e2 */
[----:B------:R-:W2:Y:S03]  /*1ddc0*/  LDL.LU.64 R224, [R1+0x190] ;  /* 0x0001900001e07983 */ /* 0x000ea60000300a00 */
[C---:B---3--:R-:W-:Y:S01]  /*1ddd0*/  IMAD.WIDE R240, R252.reuse, 0x4, R230 ;  /* 0x00000004fcf07825 */ /* 0x048fe200078e02e6 */
[----:B------:R-:W3:Y:S03]  /*1dde0*/  LDL.LU.64 R226, [R1+0x188] ;  /* 0x0001880001e27983 */ /* 0x000ee60000300a00 */
[C---:B----4-:R-:W-:Y:S01]  /*1ddf0*/  IMAD.WIDE R14, R252.reuse, 0x4, R228 ;  /* 0x00000004fc0e7825 */ /* 0x050fe200078e02e4 */
[----:B------:R-:W-:Y:S04]  /*1de00*/  STL.64 [R1+0x2f08], R244 ;  /* 0x002f08f401007387 */ /* 0x000fe80000100a00 */
[----:B------:R-:W-:Y:S01]  /*1de10*/  STL.64 [R1+0x2f18], R242 ;  /* 0x002f18f201007387 */ /* 0x000fe20000100a00 */
[----:B-1----:R-:W-:-:S03]  /*1de20*/  IMAD.WIDE R12, R252, 0x4, R232 ;  /* 0x00000004fc0c7825 */ /* 0x002fc600078e02e8 */
[----:B------:R-:W4:Y:S04]  /*1de30*/  LDL.LU.64 R228, [R1+0x180] ;  /* 0x0001800001e47983 */ /* 0x000f280000300a00 */
[----:B------:R-:W4:Y:S04]  /*1de40*/  LDL.LU.64 R230, [R1+0x178] ;  /* 0x0001780001e67983 */ /* 0x000f280000300a00 */
[----:B------:R1:W-:Y:S04]  /*1de50*/  STL.64 [R1+0x2f28], R240 ;  /* 0x002f28f001007387 */ /* 0x0003e80000100a00 */
[----:B------:R-:W-:Y:S01]  /*1de60*/  STL.64 [R1+0x2f38], R14 ;  /* 0x002f380e01007387 */ /* 0x000fe20000100a00 */
[----:B------:R-:W-:-:S03]  /*1de70*/  IMAD.WIDE R8, R252, 0x4, R236 ;  /* 0x00000004fc087825 */ /* 0x000fc600078e02ec */
[----:B------:R-:W4:Y:S04]  /*1de80*/  LDL.LU.64 R232, [R1+0x170] ;  /* 0x0001700001e87983 */ /* 0x000f280000300a00 */
[----:B------:R-:W4:Y:S04]  /*1de90*/  LDL.LU.64 R234, [R1+0x168] ;  /* 0x0001680001ea7983 */ /* 0x000f280000300a00 */
[----:B------:R1:W-:Y:S04]  /*1dea0*/  STL.64 [R1+0x2f48], R12 ;  /* 0x002f480c01007387 */ /* 0x0003e80000100a00 */
[----:B------:R-:W4:Y:S01]  /*1deb0*/  LDL.LU.64 R236, [R1+0x160] ;  /* 0x0001600001ec7983 */ /* 0x000f220000300a00 */
[----:B------:R-:W-:Y:S01]  /*1dec0*/  IADD3 R2, R3, -0x61, RZ ;  /* 0xffffff9f03027810 */ /* 0x000fe20007ffe0ff */
[----:B------:R-:W-:-:S02]  /*1ded0*/  IMAD.WIDE R6, R252, 0x4, R238 ;  /* 0x00000004fc067825 */ /* 0x000fc400078e02ee */
[----:B------:R1:W-:Y:S01]  /*1dee0*/  LDGSTS.E [R11+0x2e700], [R4.64], !P0 ;  /* 0x2e700000040b7fae */ /* 0x0003e2000c121844 */
[----:B------:R-:W-:-:S03]  /*1def0*/  ISETP.GE.U32.AND P2, PT, R2, 0x7fffff60, PT ;  /* 0x7fffff600200780c */ /* 0x000fc60003f46070 */
[----:B------:R-:W4:Y:S04]  /*1df00*/  LDL.LU.64 R238, [R1+0x158] ;  /* 0x0001580001ee7983 */ /* 0x000f280000300a00 */
[----:B------:R1:W-:Y:S02]  /*1df10*/  STL.64 [R1+0x2f58], R8 ;  /* 0x002f580801007387 */ /* 0x0003e40000100a00 */
[C---:B-1----:R-:W-:Y:S02]  /*1df20*/  IMAD.WIDE R4, R252.reuse, 0x4, R246 ;  /* 0x00000004fc047825 */ /* 0x042fe400078e02f6 */
[----:B------:R1:W-:Y:S04]  /*1df30*/  STL.64 [R1+0x2f68], R6 ;  /* 0x002f680601007387 */ /* 0x0003e80000100a00 */
[----:B------:R1:W-:Y:S04]  /*1df40*/  LDGSTS.E [R11+0x30000], [R244.64], !P2 ;  /* 0x30000000f40b7fae */ /* 0x0003e8000d121844 */
[----:B------:R1:W-:Y:S04]  /*1df50*/  LDGSTS.E [R11+0x30100], [R242.64], !P2 ;  /* 0x30100000f20b7fae */ /* 0x0003e8000d121844 */
[----:B------:R1:W-:Y:S04]  /*1df60*/  LDGSTS.E [R11+0x30200], [R240.64], !P2 ;  /* 0x30200000f00b7fae */ /* 0x0003e8000d121844 */
[----:B------:R1:W-:Y:S04]  /*1df70*/  STL.64 [R1+0x2f78], R4 ;  /* 0x002f780401007387 */ /* 0x0003e80000100a00 */
[----:B------:R2:W-:Y:S04]  /*1df80*/  LDGSTS.E [R11+0x30300], [R14.64], !P2 ;  /* 0x303000000e0b7fae */ /* 0x0005e8000d121844 */
[----:B-1----:R-:W4:Y:S04]  /*1df90*/  LDL.LU.64 R240, [R1+0xd0] ;  /* 0x0000d00001f07983 */ /* 0x002f280000300a00 */
[----:B------:R-:W4:Y:S04]  /*1dfa0*/  LDL.LU.64 R242, [R1+0xc8] ;  /* 0x0000c80001f27983 */ /* 0x000f280000300a00 */
[----:B------:R-:W4:Y:S04]  /*1dfb0*/  LDL.LU.64 R244, [R1+0xc0] ;  /* 0x0000c00001f47983 */ /* 0x000f280000300a00 */
[----:B------:R1:W-:Y:S04]  /*1dfc0*/  LDGSTS.E [R11+0x30400], [R12.64], !P2 ;  /* 0x304000000c0b7fae */ /* 0x0003e8000d121844 */
[----:B------:R-:W4:Y:S04]  /*1dfd0*/  LDL.LU.64 R246, [R1+0xb8] ;  /* 0x0000b80001f67983 */ /* 0x000f280000300a00 */
[----:B------:R1:W-:Y:S04]  /*1dfe0*/  LDGSTS.E [R11+0x30500], [R8.64], !P2 ;  /* 0x30500000080b7fae */ /* 0x0003e8000d121844 */
[----:B-1----:R-:W4:Y:S04]  /*1dff0*/  LDL.LU.64 R12, [R1+0xb0] ;  /* 0x0000b000010c7983 */ /* 0x002f280000300a00 */
[----:B------:R1:W-:Y:S04]  /*1e000*/  LDGSTS.E [R11+0x30600], [R6.64], !P2 ;  /* 0x30600000060b7fae */ /* 0x0003e8000d121844 */
[----:B------:R-:W4:Y:S04]  /*1e010*/  LDL.LU.64 R8, [R1+0xa8] ;  /* 0x0000a80001087983 */ /* 0x000f280000300a00 */
[----:B------:R1:W-:Y:S04]  /*1e020*/  LDGSTS.E [R11+0x30700], [R4.64], !P2 ;  /* 0x30700000040b7fae */ /* 0x0003e8000d121844 */
[----:B-1----:R-:W4:Y:S04]  /*1e030*/  LDL.LU.64 R6, [R1+0xa0] ;  /* 0x0000a00001067983 */ /* 0x002f280000300a00 */
[----:B------:R-:W4:Y:S01]  /*1e040*/  LDL.LU.64 R4, [R1+0x98] ;  /* 0x0000980001047983 */ /* 0x000f220000300a00 */
[----:B--2---:R-:W-:-:S04]  /*1e050*/  IMAD.WIDE R224, R252, 0x4, R224 ;  /* 0x00000004fce07825 */ /* 0x004fc800078e02e0 */
[C---:B---3--:R-:W-:Y:S01]  /*1e060*/  IMAD.WIDE R226, R252.reuse, 0x4, R226 ;  /* 0x00000004fce27825 */ /* 0x048fe200078e02e2 */
[----:B------:R1:W-:Y:S04]  /*1e070*/  STL.64 [R1+0x2f88], R224 ;  /* 0x002f88e001007387 */ /* 0x0003e80000100a00 */
[----:B------:R2:W-:Y:S01]  /*1e080*/  STL.64 [R1+0x2f98], R226 ;  /* 0x002f98e201007387 */ /* 0x0005e20000100a00 */
[----:B----4-:R-:W-:-:S04]  /*1e090*/  IMAD.WIDE R228, R252, 0x4, R228 ;  /* 0x00000004fce47825 */ /* 0x010fc800078e02e4 */
[C---:B------:R-:W-:Y:S01]  /*1e0a0*/  IMAD.WIDE R230, R252.reuse, 0x4, R230 ;  /* 0x00000004fce67825 */ /* 0x040fe200078e02e6 */
[----:B------:R3:W-:Y:S04]  /*1e0b0*/  STL.64 [R1+0x2fa8], R228 ;  /* 0x002fa8e401007387 */ /* 0x0007e80000100a00 */
[----:B------:R2:W-:Y:S01]  /*1e0c0*/  STL.64 [R1+0x2fb8], R230 ;  /* 0x002fb8e601007387 */ /* 0x0005e20000100a00 */
[----:B------:R-:W-:-:S04]  /*1e0d0*/  IMAD.WIDE R232, R252, 0x4, R232 ;  /* 0x00000004fce87825 */ /* 0x000fc800078e02e8 */
[C---:B------:R-:W-:Y:S01]  /*1e0e0*/  IMAD.WIDE R234, R252.reuse, 0x4, R234 ;  /* 0x00000004fcea7825 */ /* 0x040fe200078e02ea */
[----:B------:R1:W-:Y:S04]  /*1e0f0*/  STL.64 [R1+0x2fc8], R232 ;  /* 0x002fc8e801007387 */ /* 0x0003e80000100a00 */
[----:B------:R-:W4:Y:S01]  /*1e100*/  LDL.LU.64 R14, [R1+0x10] ;  /* 0x00001000010e7983 */ /* 0x000f220000300a00 */
[----:B------:R-:W-:-:S03]  /*1e110*/  IMAD.WIDE R236, R252, 0x4, R236 ;  /* 0x00000004fcec7825 */ /* 0x000fc600078e02ec */
[----:B------:R1:W-:Y:S04]  /*1e120*/  STL.64 [R1+0x2fd8], R234 ;  /* 0x002fd8ea01007387 */ /* 0x0003e80000100a00 */
[----:B------:R-:W4:Y:S04]  /*1e130*/  LDL.LU.64 R248, [R1+0x8] ;  /* 0x0000080001f87983 */ /* 0x000f280000300a00 */
[----:B------:R1:W-:Y:S04]  /*1e140*/  STL.64 [R1+0x2fe8], R236 ;  /* 0x002fe8ec01007387 */ /* 0x0003e80000100a00 */
[----:B------:R-:W4:Y:S01]  /*1e150*/  LDL.LU.64 R250, [R1] ;  /* 0x0000000001fa7983 */ /* 0x000f220000300a00 */
[----:B------:R-:W-:-:S04]  /*1e160*/  IADD3 R2, R3, -0x65, RZ ;  /* 0xffffff9b03027810 */ /* 0x000fc80007ffe0ff */
[----:B------:R-:W-:Y:S01]  /*1e170*/  ISETP.GE.U32.AND P4, PT, R2, 0x7fffff5c, PT ;  /* 0x7fffff5c0200780c */ /* 0x000fe20003f86070 */
[----:B------:R-:W-:Y:S01]  /*1e180*/  IMAD.WIDE R238, R252, 0x4, R238 ;  /* 0x00000004fcee7825 */ /* 0x000fe200078e02ee */
[----:B------:R-:W-:-:S04]  /*1e190*/  IADD3 R2, R3, -0x69, RZ ;  /* 0xffffff9703027810 */ /* 0x000fc80007ffe0ff */
[----:B------:R-:W-:Y:S01]  /*1e1a0*/  ISETP.GE.U32.AND P3, PT, R2, 0x7fffff58, PT ;  /* 0x7fffff580200780c */ /* 0x000fe20003f66070 */
[----:B------:R1:W-:Y:S06]  /*1e1b0*/  STL.64 [R1+0x2ff8], R238 ;  /* 0x002ff8ee01007387 */ /* 0x0003ec0000100a00 */
[----:B------:R1:W-:Y:S04]  /*1e1c0*/  LDGSTS.E [R11+0x32000], [R224.64], !P4 ;  /* 0x32000000e00b7fae */ /* 0x0003e8000e121844 */
[----:B------:R2:W-:Y:S04]  /*1e1d0*/  LDGSTS.E [R11+0x32100], [R226.64], !P4 ;  /* 0x32100000e20b7fae */ /* 0x0005e8000e121844 */
[----:B------:R3:W-:Y:S04]  /*1e1e0*/  LDGSTS.E [R11+0x32200], [R228.64], !P4 ;  /* 0x32200000e40b7fae */ /* 0x0007e8000e121844 */
[----:B-1----:R-:W4:Y:S01]  /*1e1f0*/  LDL.LU.64 R224, [R1+0x57a8] ;  /* 0x0057a80001e07983 */ /* 0x002f220000300a00 */
[----:B------:R-:W-:-:S03]  /*1e200*/  IMAD.WIDE R240, R252, 0x4, R240 ;  /* 0x00000004fcf07825 */ /* 0x000fc600078e02f0 */
[----:B--2---:R-:W2:Y:S01]  /*1e210*/  LDL.LU.64 R226, [R1+0x57a0] ;  /* 0x0057a00001e27983 */ /* 0x004ea20000300a00 */
[----:B------:R-:W-:-:S03]  /*1e220*/  IMAD.WIDE R242, R252, 0x4, R242 ;  /* 0x00000004fcf27825 */ /* 0x000fc600078e02f2 */
[----:B---3--:R-:W3:Y:S01]  /*1e230*/  LDL.LU.64 R228, [R1+0x5798] ;  /* 0x0057980001e47983 */ /* 0x008ee20000300a00 */
[----:B------:R-:W-:-:S03]  /*1e240*/  IMAD.WIDE R244, R252, 0x4, R244 ;  /* 0x00000004fcf47825 */ /* 0x000fc600078e02f4 */
[----:B------:R1:W-:Y:S04]  /*1e250*/  LDGSTS.E [R11+0x32300], [R230.64], !P4 ;  /* 0x32300000e60b7fae */ /* 0x0003e8000e121844 */
[----:B------:R1:W-:Y:S01]  /*1e260*/  LDGSTS.E [R11+0x32400], [R232.64], !P4 ;  /* 0x32400000e80b7fae */ /* 0x0003e2000e121844 */
[----:B------:R-:W-:-:S03]  /*1e270*/  IMAD.WIDE R246, R252, 0x4, R246 ;  /* 0x00000004fcf67825 */ /* 0x000fc600078e02f6 */
[----:B------:R1:W-:Y:S04]  /*1e280*/  LDGSTS.E [R11+0x32500], [R234.64], !P4 ;  /* 0x32500000ea0b7fae */ /* 0x0003e8000e121844 */
[----:B-1----:R-:W2:Y:S01]  /*1e290*/  LDL.LU.64 R230, [R1+0x5790] ;  /* 0x0057900001e67983 */ /* 0x002ea20000300a00 */
[----:B------:R-:W-:-:S03]  /*1e2a0*/  IMAD.WIDE R12, R252, 0x4, R12 ;  /* 0x00000004fc0c7825 */ /* 0x000fc600078e020c */
[----:B------:R-:W2:Y:S04]  /*1e2b0*/  LDL.LU.64 R232, [R1+0x5788] ;  /* 0x0057880001e87983 */ /* 0x000ea80000300a00 */
[----:B------:R-:W2:Y:S04]  /*1e2c0*/  LDL.LU.64 R234, [R1+0x5780] ;  /* 0x0057800001ea7983 */ /* 0x000ea80000300a00 */
[----:B------:R1:W-:Y:S01]  /*1e2d0*/  LDGSTS.E [R11+0x32600], [R236.64], !P4 ;  /* 0x32600000ec0b7fae */ /* 0x0003e2000e121844 */
[----:B------:R-:W-:-:S03]  /*1e2e0*/  IMAD.WIDE R8, R252, 0x4, R8 ;  /* 0x00000004fc087825 */ /* 0x000fc600078e0208 */
[----:B------:R1:W-:Y:S01]  /*1e2f0*/  LDGSTS.E [R11+0x32700], [R238.64], !P4 ;  /* 0x32700000ee0b7fae */ /* 0x0003e2000e121844 */
[----:B------:R-:W-:Y:S01]  /*1e300*/  IADD3 R2, R3, -0x6d, RZ ;  /* 0xffffff9303027810 */ /* 0x000fe20007ffe0ff */
[C---:B------:R-:W-:Y:S02]  /*1e310*/  IMAD.WIDE R6, R252.reuse, 0x4, R6 ;  /* 0x00000004fc067825 */ /* 0x040fe400078e0206 */
[----:B------:R1:W-:Y:S04]  /*1e320*/  LDGSTS.E [R11+0x34000], [R240.64], !P3 ;  /* 0x34000000f00b7fae */ /* 0x0003e8000d921844 */
[----:B-1----:R-:W2:Y:S04]  /*1e330*/  LDL.LU.64 R236, [R1+0x5778] ;  /* 0x0057780001ec7983 */ /* 0x002ea80000300a00 */
[----:B------:R-:W2:Y:S04]  /*1e340*/  LDL.LU.64 R238, [R1+0x5770] ;  /* 0x0057700001ee7983 */ /* 0x000ea80000300a00 */
[----:B------:R1:W-:Y:S04]  /*1e350*/  STL.64 [R1+0x3008], R240 ;  /* 0x003008f001007387 */ /* 0x0003e80000100a00 */
[----:B------:R1:W-:Y:S01]  /*1e360*/  STL.64 [R1+0x3018], R242 ;  /* 0x003018f201007387 */ /* 0x0003e20000100a00 */
[----:B------:R-:W-:-:S03]  /*1e370*/  IMAD.WIDE R4, R252, 0x4, R4 ;  /* 0x00000004fc047825 */ /* 0x000fc600078e0204 */
[----:B------:R1:W-:Y:S04]  /*1e380*/  STL.64 [R1+0x3028], R244 ;  /* 0x003028f401007387 */ /* 0x0003e80000100a00 */
[----:B------:R-:W-:Y:S01]  /*1e390*/  STL.64 [R1+0x3038], R246 ;  /* 0x003038f601007387 */ /* 0x000fe20000100a00 */
[----:B------:R-:W-:-:S03]  /*1e3a0*/  ISETP.GE.U32.AND P1, PT, R2, 0x7fffff54, PT ;  /* 0x7fffff540200780c */ /* 0x000fc60003f26070 */
[----:B------:R1:W-:Y:S04]  /*1e3b0*/  STL.64 [R1+0x3048], R12 ;  /* 0x0030480c01007387 */ /* 0x0003e80000100a00 */
[----:B------:R1:W-:Y:S04]  /*1e3c0*/  LDGSTS.E [R11+0x34100], [R242.64], !P3 ;  /* 0x34100000f20b7fae */ /* 0x0003e8000d921844 */
[----:B-1----:R-:W2:Y:S04]  /*1e3d0*/  LDL.LU.64 R240, [R1+0x5768] ;  /* 0x0057680001f07983 */ /* 0x002ea80000300a00 */
[----:B------:R1:W-:Y:S04]  /*1e3e0*/  LDGSTS.E [R11+0x34200], [R244.64], !P3 ;  /* 0x34200000f40b7fae */ /* 0x0003e8000d921844 */
[----:B------:R1:W-:Y:S04]  /*1e3f0*/  STL.64 [R1+0x3058], R8 ;  /* 0x0030580801007387 */ /* 0x0003e80000100a00 */
[----:B------:R1:W-:Y:S04]  /*1e400*/  LDGSTS.E [R11+0x34300], [R246.64], !P3 ;  /* 0x34300000f60b7fae */ /* 0x0003e8000d921844 */
[----:B------:R-:W2:Y:S04]  /*1e410*/  LDL.LU.64 R242, [R1+0x5760] ;  /* 0x0057600001f27983 */ /* 0x000ea80000300a00 */
[----:B------:R1:W-:Y:S01]  /*1e420*/  LDGSTS.E [R11+0x34400], [R12.64], !P3 ;  /* 0x344000000c0b7fae */ /* 0x0003e2000d921844 */
[----:B------:R-:W-:-:S03]  /*1e430*/  IADD3 R2, R3, -0x71, RZ ;  /* 0xffffff8f03027810 */ /* 0x000fc60007ffe0ff */
[----:B------:R1:W-:Y:S04]  /*1e440*/  STL.64 [R1+0x3068], R6 ;  /* 0x0030680601007387 */ /* 0x0003e80000100a00 */
[----:B------:R1:W-:Y:S04]  /*1e450*/  LDGSTS.E [R11+0x34500], [R8.64], !P3 ;  /* 0x34500000080b7fae */ /* 0x0003e8000d921844 */
[----:B-1----:R-:W2:Y:S04]  /*1e460*/  LDL.LU.64 R244, [R1+0x5758] ;  /* 0x0057580001f47983 */ /* 0x002ea80000300a00 */
[----:B------:R1:W-:Y:S04]  /*1e470*/  LDGSTS.E [R11+0x34600], [R6.64], !P3 ;  /* 0x34600000060b7fae */ /* 0x0003e8000d921844 */
[----:B------:R4:W-:Y:S04]  /*1e480*/  STL.64 [R1+0x3078], R4 ;  /* 0x0030780401007387 */ /* 0x0009e80000100a00 */
[----:B------:R4:W-:Y:S01]  /*1e490*/  LDGSTS.E [R11+0x34700], [R4.64], !P3 ;  /* 0x34700000040b7fae */ /* 0x0009e2000d921844 */
[----:B------:R-:W-:Y:S01]  /*1e4a0*/  ISETP.GE.U32.AND P6, PT, R2, 0x7fffff50, PT ;  /* 0x7fffff500200780c */ /* 0x000fe20003fc6070 */
[----:B------:R-:W-:-:S02]  /*1e4b0*/  IMAD.WIDE R12, R252, 0x4, R20 ;  /* 0x00000004fc0c7825 */ /* 0x000fc400078e0214 */
[----:B------:R-:W2:Y:S02]  /*1e4c0*/  LDL.LU.64 R246, [R1+0x5750] ;  /* 0x0057500001f67983 */ /* 0x000ea40000300a00 */
[----:B------:R-:W-:Y:S01]  /*1e4d0*/  IMAD.WIDE R8, R252, 0x4, R22 ;  /* 0x00000004fc087825 */ /* 0x000fe200078e0216 */
[----:B------:R-:W-:-:S03]  /*1e4e0*/  IADD3 R2, R3, -0x75, RZ ;  /* 0xffffff8b03027810 */ /* 0x000fc60007ffe0ff */
[----:B-1----:R-:W-:Y:S01]  /*1e4f0*/  IMAD.WIDE R6, R252, 0x4, R24 ;  /* 0x00000004fc067825 */ /* 0x002fe200078e0218 */
[----:B------:R-:W-:-:S03]  /*1e500*/  ISETP.GE.U32.AND P5, PT, R2, 0x7fffff4c, PT ;  /* 0x7fffff4c0200780c */ /* 0x000fc60003fa6070 */
[----:B------:R-:W-:-:S04]  /*1e510*/  IMAD.WIDE R22, R252, 0x4, R28 ;  /* 0x00000004fc167825 */ /* 0x000fc800078e021c */
[----:B------:R-:W-:Y:S01]  /*1e520*/  IMAD.WIDE R20, R252, 0x4, R30 ;  /* 0x00000004fc147825 */ /* 0x000fe200078e021e */
[----:B------:R-:W-:-:S04]  /*1e530*/  IADD3 R2, R3, -0x79, RZ ;  /* 0xffffff8703027810 */ /* 0x000fc80007ffe0ff */
[----:B------:R-:W-:Y:S01]  /*1e540*/  ISETP.GE.U32.AND P0, PT, R2, 0x7fffff48, PT ;  /* 0x7fffff480200780c */ /* 0x000fe20003f06070 */
[----:B----4-:R-:W-:-:S04]  /*1e550*/  IMAD.WIDE R4, R252, 0x4, R14 ;  /* 0x00000004fc047825 */ /* 0x010fc800078e020e */
[----:B------:R-:W-:-:S04]  /*1e560*/  IMAD.WIDE R14, R252, 0x4, R18 ;  /* 0x00000004fc0e7825 */ /* 0x000fc800078e0212 */
[C---:B------:R-:W-:Y:S01]  /*1e570*/  IMAD.WIDE R248, R252.reuse, 0x4, R248 ;  /* 0x00000004fcf87825 */ /* 0x040fe200078e02f8 */
[----:B------:R1:W-:Y:S03]  /*1e580*/  STL.64 [R1+0x3088], R4 ;  /* 0x0030880401007387 */ /* 0x0003e60000100a00 */
[----:B------:R-:W-:Y:S02]  /*1e590*/  IMAD.MOV.U32 R18, RZ, RZ, R4 ;  /* 0x000000ffff127224 */ /* 0x000fe400078e0004 */
[----:B------:R-:W-:Y:S02]  /*1e5a0*/  IMAD.MOV.U32 R19, RZ, RZ, R5 ;  /* 0x000000ffff137224 */ /* 0x000fe400078e0005 */
[C---:B------:R-:W-:Y:S01]  /*1e5b0*/  IMAD.WIDE R250, R252.reuse, 0x4, R250 ;  /* 0x00000004fcfa7825 */ /* 0x040fe200078e02fa */
[----:B------:R4:W-:Y:S04]  /*1e5c0*/  STL.64 [R1+0x3098], R248 ;  /* 0x003098f801007387 */ /* 0x0009e80000100a00 */
[----:B------:R3:W-:Y:S01]  /*1e5d0*/  STL.64 [R1+0x30a8], R250 ;  /* 0x0030a8fa01007387 */ /* 0x0007e20000100a00 */
[----:B-1----:R-:W-:-:S03]  /*1e5e0*/  IMAD.WIDE R4, R252, 0x4, R26 ;  /* 0x00000004fc047825 */ /* 0x002fc600078e021a */
[----:B------:R1:W-:Y:S04]  /*1e5f0*/  STL.64 [R1+0x30b8], R14 ;  /* 0x0030b80e01007387 */ /* 0x0003e80000100a00 */
[----:B------:R1:W-:Y:S04]  /*1e600*/  STL.64 [R1+0x30c8], R12 ;  /* 0x0030c80c01007387 */ /* 0x0003e80000100a00 */
[----:B------:R1:W-:Y:S04]  /*1e610*/  LDGSTS.E [R11+0x36000], [R18.64], !P1 ;  /* 0x36000000120b7fae */ /* 0x0003e8000c921844 */
[----:B------:R3:W-:Y:S04]  /*1e620*/  STL.64 [R1+0x30d8], R8 ;  /* 0x0030d80801007387 */ /* 0x0007e80000100a00 */
[----:B------:R4:W-:Y:S04]  /*1e630*/  LDGSTS.E [R11+0x36100], [R248.64], !P1 ;  /* 0x36100000f80b7fae */ /* 0x0009e8000c921844 */
[----:B------:R3:W-:Y:S01]  /*1e640*/  LDGSTS.E [R11+0x36200], [R250.64], !P1 ;  /* 0x36200000fa0b7fae */ /* 0x0007e2000c921844 */
[----:B-1----:R-:W-:-:S03]  /*1e650*/  IMAD.WIDE R18, R252, 0x4, R32 ;  /* 0x00000004fc127825 */ /* 0x002fc600078e0220 */
[----:B------:R1:W-:Y:S04]  /*1e660*/  LDGSTS.E [R11+0x36300], [R14.64], !P1 ;  /* 0x363000000e0b7fae */ /* 0x0003e8000c921844 */
[----:B----4-:R-:W4:Y:S04]  /*1e670*/  LDL.LU.64 R248, [R1+0x5748] ;  /* 0x0057480001f87983 */ /* 0x010f280000300a00 */
[----:B------:R1:W-:Y:S04]  /*1e680*/  STL.64 [R1+0x30e8], R6 ;  /* 0x0030e80601007387 */ /* 0x0003e80000100a00 */
[----:B---3--:R-:W3:Y:S01]  /*1e690*/  LDL.LU.64 R250, [R1+0x5740] ;  /* 0x0057400001fa7983 */ /* 0x008ee20000300a00 */
[----:B-1----:R-:W-:-:S03]  /*1e6a0*/  IMAD.WIDE R14, R252, 0x4, R34 ;  /* 0x00000004fc0e7825 */ /* 0x002fc600078e0222 */
[----:B------:R1:W-:Y:S04]  /*1e6b0*/  LDGSTS.E [R11+0x36400], [R12.64], !P1 ;  /* 0x364000000c0b7fae */ /* 0x0003e8000c921844 */
[----:B------:R1:W-:Y:S04]  /*1e6c0*/  STL.64 [R1+0x30f8], R4 ;  /* 0x0030f80401007387 */ /* 0x0003e80000100a00 */
[----:B------:R1:W-:Y:S02]  /*1e6d0*/  LDGSTS.E [R11+0x36500], [R8.64], !P1 ;  /* 0x36500000080b7fae */ /* 0x0003e4000c921844 */
[----:B-1----:R-:W-:-:S02]  /*1e6e0*/  IMAD.WIDE R12, R252, 0x4, R36 ;  /* 0x00000004fc0c7825 */ /* 0x002fc400078e0224 */
[----:B------:R1:W-:Y:S04]  /*1e6f0*/  LDGSTS.E [R11+0x36600], [R6.64], !P1 ;  /* 0x36600000060b7fae */ /* 0x0003e8000c921844 */
[----:B------:R1:W-:Y:S01]  /*1e700*/  STL.64 [R1+0x3100], R22 ;  /* 0x0031001601007387 */ /* 0x0003e20000100a00 */
[----:B------:R-:W-:-:S03]  /*1e710*/  IMAD.WIDE R8, R252, 0x4, R38 ;  /* 0x00000004fc087825 */ /* 0x000fc600078e0226 */
[----:B------:R1:W-:Y:S04]  /*1e720*/  LDGSTS.E [R11+0x36700], [R4.64], !P1 ;  /* 0x36700000040b7fae */ /* 0x0003e8000c921844 */
[----:B------:R1:W-:Y:S02]  /*1e730*/  STL.64 [R1+0x3108], R20 ;  /* 0x0031081401007387 */ /* 0x0003e40000100a00 */
[C---:B-1----:R-:W-:Y:S02]  /*1e740*/  IMAD.WIDE R6, R252.reuse, 0x4, R40 ;  /* 0x00000004fc067825 */ /* 0x042fe400078e0228 */
[----:B------:R1:W-:Y:S02]  /*1e750*/  STL.64 [R1+0x3110], R18 ;  /* 0x0031101201007387 */ /* 0x0003e40000100a00 */
[----:B------:R-:W-:-:S02]  /*1e760*/  IMAD.WIDE R4, R252, 0x4, R42 ;  /* 0x00000004fc047825 */ /* 0x000fc400078e022a */
[----:B------:R1:W-:Y:S04]  /*1e770*/  LDGSTS.E [R11+0x38000], [R22.64], !P6 ;  /* 0x38000000160b7fae */ /* 0x0003e8000f121844 */
[----:B------:R1:W-:Y:S04]  /*1e780*/  STL.64 [R1+0x3118], R14 ;  /* 0x0031180e01007387 */ /* 0x0003e80000100a00 */
[----:B------:R1:W-:Y:S02]  /*1e790*/  LDGSTS.E [R11+0x38100], [R20.64], !P6 ;  /* 0x38100000140b7fae */ /* 0x0003e4000f121844 */
[----:B-1----:R-:W-:-:S02]  /*1e7a0*/  IMAD.WIDE R22, R252, 0x4, R44 ;  /* 0x00000004fc167825 */ /* 0x002fc400078e022c */
[----:B------:R1:W-:Y:S04]  /*1e7b0*/  STL.64 [R1+0x3120], R12 ;  /* 0x0031200c01007387 */ /* 0x0003e80000100a00 */
[----:B------:R1:W-:Y:S01]  /*1e7c0*/  LDGSTS.E [R11+0x38200], [R18.64], !P6 ;  /* 0x38200000120b7fae */ /* 0x0003e2000f121844 */
[----:B------:R-:W-:-:S03]  /*1e7d0*/  IMAD.WIDE R20, R252, 0x4, R46 ;  /* 0x00000004fc147825 */ /* 0x000fc600078e022e */
[----:B------:R1:W-:Y:S04]  /*1e7e0*/  STL.64 [R1+0x3128], R8 ;  /* 0x0031280801007387 */ /* 0x0003e80000100a00 */
[----:B------:R1:W-:Y:S02]  /*1e7f0*/  LDGSTS.E [R11+0x38300], [R14.64], !P6 ;  /* 0x383000000e0b7fae */ /* 0x0003e4000f121844 */
[C---:B-1----:R-:W-:Y:S02]  /*1e800*/  IMAD.WIDE R18, R252.reuse, 0x4, R48 ;  /* 0x00000004fc127825 */ /* 0x042fe400078e0230 */
[----:B------:R1:W-:Y:S04]  /*1e810*/  STL.64 [R1+0x3130], R6 ;  /* 0x0031300601007387 */ /* 0x0003e80000100a00 */
[----:B------:R1:W-:Y:S01]  /*1e820*/  LDGSTS.E [R11+0x38400], [R12.64], !P6 ;  /* 0x384000000c0b7fae */ /* 0x0003e2000f121844 */
[----:B------:R-:W-:-:S03]  /*1e830*/  IMAD.WIDE R14, R252, 0x4, R50 ;  /* 0x00000004fc0e7825 */ /* 0x000fc600078e0232 */
[----:B------:R1:W-:Y:S04]  /*1e840*/  STL.64 [R1+0x3138], R4 ;  /* 0x0031380401007387 */ /* 0x0003e80000100a00 */
[----:B------:R1:W-:Y:S02]  /*1e850*/  LDGSTS.E [R11+0x38500], [R8.64], !P6 ;  /* 0x38500000080b7fae */ /* 0x0003e4000f121844 */
[C---:B-1----:R-:W-:Y:S02]  /*1e860*/  IMAD.WIDE R12, R252.reuse, 0x4, R52 ;  /* 0x00000004fc0c7825 */ /* 0x042fe400078e0234 */
[----:B------:R1:W-:Y:S04]  /*1e870*/  LDGSTS.E [R11+0x38600], [R6.64], !P6 ;  /* 0x38600000060b7fae */ /* 0x0003e8000f121844 */
[----:B------:R2:W-:Y:S01]  /*1e880*/  STL.64 [R1+0x3140], R22 ;  /* 0x0031401601007387 */ /* 0x0005e20000100a00 */
[----:B------:R-:W-:-:S03]  /*1e890*/  IMAD.WIDE R8, R252, 0x4, R54 ;  /* 0x00000004fc087825 */ /* 0x000fc600078e0236 */
[----:B------:R1:W-:Y:S04]  /*1e8a0*/  LDGSTS.E [R11+0x38700], [R4.64], !P6 ;  /* 0x38700000040b7fae */ /* 0x0003e8000f121844 */
[----:B------:R2:W-:Y:S01]  /*1e8b0*/  STL.64 [R1+0x3148], R20 ;  /* 0x0031481401007387 */ /* 0x0005e20000100a00 */
[----:B-1----:R-:W-:-:S03]  /*1e8c0*/  IMAD.WIDE R6, R252, 0x4, R56 ;  /* 0x00000004fc067825 */ /* 0x002fc600078e0238 */
[----:B------:R1:W-:Y:S01]  /*1e8d0*/  STL.64 [R1+0x3150], R18 ;  /* 0x0031501201007387 */ /* 0x0003e20000100a00 */
[----:B------:R-:W-:-:S03]  /*1e8e0*/  IMAD.WIDE R4, R252, 0x4, R58 ;  /* 0x00000004fc047825 */ /* 0x000fc600078e023a */
        /* <DEDUP_REMOVED lines=21> */
[----:B--2---:R-:W-:-:S03]  /*1ea40*/  IMAD.WIDE R6, R252, 0x4, R72 ;  /* 0x00000004fc067825 */ /* 0x004fc600078e0248 */
[----:B------:R-:W-:Y:S01]  /*1ea50*/  STL.64 [R1+0x3530], R18 ;  /* 0x0035301201007387 */ /* 0x000fe20000100a00 */
[----:B-1----:R-:W-:-:S03]  /*1ea60*/  IMAD.WIDE R4, R252, 0x4, R74 ;  /* 0x00000004fc047825 */ /* 0x002fc600078e024a */
[----:B------:R1:W-:Y:S04]  /*1ea70*/  LDGSTS.E [R11+0x3c000], [R22.64], !P0 ;  /* 0x3c000000160b7fae */ /* 0x0003e8000c121844 */
[----:B------:R-:W-:Y:S04]  /*1ea80*/  STL.64 [R1+0x3528], R14 ;  /* 0x0035280e01007387 */ /* 0x000fe80000100a00 */
[----:B------:R2:W-:Y:S04]  /*1ea90*/  LDGSTS.E [R11+0x3c100], [R20.64], !P0 ;  /* 0x3c100000140b7fae */ /* 0x0005e8000c121844 */
[----:B------:R-:W-:Y:S04]  /*1eaa0*/  STL.64 [R1+0x3520], R12 ;  /* 0x0035200c01007387 */ /* 0x000fe80000100a00 */
[----:B------:R1:W-:Y:S04]  /*1eab0*/  LDGSTS.E [R11+0x3c200], [R18.64], !P0 ;  /* 0x3c200000120b7fae */ /* 0x0003e8000c121844 */
[----:B------:R1:W-:Y:S04]  /*1eac0*/  STL.64 [R1+0x3518], R8 ;  /* 0x0035180801007387 */ /* 0x0003e80000100a00 */
[----:B------:R1:W-:Y:S04]  /*1ead0*/  LDGSTS.E [R11+0x3c300], [R14.64], !P0 ;  /* 0x3c3000000e0b7fae */ /* 0x0003e8000c121844 */
[----:B------:R-:W-:Y:S04]  /*1eae0*/  STL.64 [R1+0x3510], R6 ;  /* 0x0035100601007387 */ /* 0x000fe80000100a00 */
[----:B------:R1:W-:Y:S04]  /*1eaf0*/  LDGSTS.E [R11+0x3c400], [R12.64], !P0 ;  /* 0x3c4000000c0b7fae */ /* 0x0003e8000c121844 */
[----:B------:R1:W-:Y:S04]  /*1eb00*/  STL.64 [R1+0x3508], R4 ;  /* 0x0035080401007387 */ /* 0x0003e80000100a00 */
[----:B------:R1:W-:Y:S04]  /*1eb10*/  LDGSTS.E [R11+0x3c500], [R8.64], !P0 ;  /* 0x3c500000080b7fae */ /* 0x0003e8000c121844 */
[----:B------:R2:W-:Y:S04]  /*1eb20*/  LDGSTS.E [R11+0x3c600], [R6.64], !P0 ;  /* 0x3c600000060b7fae */ /* 0x0005e8000c121844 */
[----:B------:R2:W-:Y:S04]  /*1eb30*/  LDGSTS.E [R11+0x3c700], [R4.64], !P0 ;  /* 0x3c700000040b7fae */ /* 0x0005e8000c121844 */
[----:B-1----:R-:W3:Y:S04]  /*1eb40*/  LDL.LU.64 R8, [R1+0x990] ;  /* 0x0009900001087983 */ /* 0x002ee80000300a00 */
[----:B------:R-:W4:Y:S04]  /*1eb50*/  LDL.LU.64 R24, [R1+0x988] ;  /* 0x0009880001187983 */ /* 0x000f280000300a00 */
[----:B------:R-:W4:Y:S04]  /*1eb60*/  LDL.LU.64 R22, [R1+0x980] ;  /* 0x0009800001167983 */ /* 0x000f280000300a00 */
[----:B--2---:R-:W2:Y:S04]  /*1eb70*/  LDL.LU.64 R4, [R1+0x978] ;  /* 0x0009780001047983 */ /* 0x004ea80000300a00 */
[----:B------:R-:W2:Y:S04]  /*1eb80*/  LDL.LU.64 R14, [R1+0x970] ;  /* 0x00097000010e7983 */ /* 0x000ea80000300a00 */
[----:B------:R-:W2:Y:S04]  /*1eb90*/  LDL.LU.64 R20, [R1+0x968] ;  /* 0x0009680001147983 */ /* 0x000ea80000300a00 */
[----:B------:R-:W2:Y:S01]  /*1eba0*/  LDL.LU.64 R6, [R1+0x960] ;  /* 0x0009600001067983 */ /* 0x000ea20000300a00 */
[----:B------:R-:W-:-:S04]  /*1ebb0*/  IADD3 R2, R3, -0x7d, RZ ;  /* 0xffffff8303027810 */ /* 0x000fc80007ffe0ff */
[----:B------:R-:W-:Y:S01]  /*1ebc0*/  ISETP.GE.U32.AND P2, PT, R2, 0x7fffff44, PT ;  /* 0x7fffff440200780c */ /* 0x000fe20003f46070 */
[----:B------:R-:W-:-:S04]  /*1ebd0*/  IMAD.WIDE R12, R252, 0x4, R76 ;  /* 0x00000004fc0c7825 */ /* 0x000fc800078e024c */
[C---:B------:R-:W-:Y:S01]  /*1ebe0*/  IMAD.WIDE R36, R252.reuse, 0x4, R78 ;  /* 0x00000004fc247825 */ /* 0x040fe200078e024e */
[----:B------:R1:W-:Y:S03]  /*1ebf0*/  STL.64 [R1+0x3578], R12 ;  /* 0x0035780c01007387 */ /* 0x0003e60000100a00 */
[C---:B------:R-:W-:Y:S01]  /*1ec00*/  IMAD.WIDE R34, R252.reuse, 0x4, R80 ;  /* 0x00000004fc227825 */ /* 0x040fe200078e0250 */
[----:B------:R-:W-:Y:S03]  /*1ec10*/  STL.64 [R1+0x3570], R36 ;  /* 0x0035702401007387 */ /* 0x000fe60000100a00 */
[C---:B------:R-:W-:Y:S01]  /*1ec20*/  IMAD.WIDE R32, R252.reuse, 0x4, R82 ;  /* 0x00000004fc207825 */ /* 0x040fe200078e0252 */
[----:B------:R-:W-:Y:S03]  /*1ec30*/  STL.64 [R1+0x3568], R34 ;  /* 0x0035682201007387 */ /* 0x000fe60000100a00 */
[C---:B------:R-:W-:Y:S01]  /*1ec40*/  IMAD.WIDE R30, R252.reuse, 0x4, R84 ;  /* 0x00000004fc1e7825 */ /* 0x040fe200078e0254 */
[----:B------:R-:W-:Y:S03]  /*1ec50*/  STL.64 [R1+0x3560], R32 ;  /* 0x0035602001007387 */ /* 0x000fe60000100a00 */
[C---:B------:R-:W-:Y:S01]  /*1ec60*/  IMAD.WIDE R28, R252.reuse, 0x4, R86 ;  /* 0x00000004fc1c7825 */ /* 0x040fe200078e0256 */
[----:B------:R-:W-:Y:S03]  /*1ec70*/  STL.64 [R1+0x3558], R30 ;  /* 0x0035581e01007387 */ /* 0x000fe60000100a00 */
[C---:B------:R-:W-:Y:S01]  /*1ec80*/  IMAD.WIDE R26, R252.reuse, 0x4, R88 ;  /* 0x00000004fc1a7825 */ /* 0x040fe200078e0258 */
[----:B------:R1:W-:Y:S03]  /*1ec90*/  LDGSTS.E [R11+0x3e000], [R12.64], !P2 ;  /* 0x3e0000000c0b7fae */ /* 0x0003e6000d121844 */
[C---:B------:R-:W-:Y:S01]  /*1eca0*/  IMAD.WIDE R18, R252.reuse, 0x4, R90 ;  /* 0x00000004fc127825 */ /* 0x040fe200078e025a */
[----:B------:R-:W-:Y:S04]  /*1ecb0*/  STL.64 [R1+0x3550], R28 ;  /* 0x0035501c01007387 */ /* 0x000fe80000100a00 */
[----:B------:R4:W-:Y:S04]  /*1ecc0*/  LDGSTS.E [R11+0x3e100], [R36.64], !P2 ;  /* 0x3e100000240b7fae */ /* 0x0009e8000d121844 */
[----:B-1----:R-:W2:Y:S04]  /*1ecd0*/  LDL.LU.64 R12, [R1+0x958] ;  /* 0x00095800010c7983 */ /* 0x002ea80000300a00 */
[----:B------:R1:W-:Y:S04]  /*1ece0*/  LDGSTS.E [R11+0x3e200], [R34.64], !P2 ;  /* 0x3e200000220b7fae */ /* 0x0003e8000d121844 */
[----:B------:R2:W-:Y:S04]  /*1ecf0*/  LDGSTS.E [R11+0x3e300], [R32.64], !P2 ;  /* 0x3e300000200b7fae */ /* 0x0005e8000d121844 */
[----:B------:R1:W-:Y:S04]  /*1ed00*/  LDGSTS.E [R11+0x3e400], [R30.64], !P2 ;  /* 0x3e4000001e0b7fae */ /* 0x0003e8000d121844 */
[----:B------:R1:W-:Y:S04]  /*1ed10*/  LDGSTS.E [R11+0x3e500], [R28.64], !P2 ;  /* 0x3e5000001c0b7fae */ /* 0x0003e8000d121844 */
[----:B------:R-:W-:Y:S04]  /*1ed20*/  STL.64 [R1+0x3548], R26 ;  /* 0x0035481a01007387 */ /* 0x000fe80000100a00 */
[----:B------:R1:W-:Y:S04]  /*1ed30*/  LDGSTS.E [R11+0x3e600], [R26.64], !P2 ;  /* 0x3e6000001a0b7fae */ /* 0x0003e8000d121844 */
[----:B------:R1:W-:Y:S04]  /*1ed40*/  STL.64 [R1+0x3540], R18 ;  /* 0x0035401201007387 */ /* 0x0003e80000100a00 */
[----:B------:R1:W-:Y:S04]  /*1ed50*/  LDGSTS.E [R11+0x3e700], [R18.64], !P2 ;  /* 0x3e700000120b7fae */ /* 0x0003e8000d121844 */
[----:B-1----:R-:W2:Y:S04]  /*1ed60*/  LDL.LU.64 R18, [R1+0x8d0] ;  /* 0x0008d00001127983 */ /* 0x002ea80000300a00 */
[----:B------:R-:W2:Y:S01]  /*1ed70*/  LDL.LU.64 R30, [R1+0x8c8] ;  /* 0x0008c800011e7983 */ /* 0x000ea20000300a00 */
[----:B---3--:R-:W-:-:S03]  /*1ed80*/  IMAD.WIDE R38, R252, 0x4, R8 ;  /* 0x00000004fc267825 */ /* 0x008fc600078e0208 */
[----:B------:R-:W3:Y:S01]  /*1ed90*/  LDL.LU.64 R8, [R1+0x8c0] ;  /* 0x0008c00001087983 */ /* 0x000ee20000300a00 */
[----:B----4-:R-:W-:-:S03]  /*1eda0*/  IMAD.WIDE R36, R252, 0x4, R24 ;  /* 0x00000004fc247825 */ /* 0x010fc600078e0218 */
[----:B------:R-:W-:Y:S01]  /*1edb0*/  STL.64 [R1+0x190], R38 ;  /* 0x0001902601007387 */ /* 0x000fe20000100a00 */
[----:B------:R-:W-:-:S03]  /*1edc0*/  IMAD.WIDE R34, R252, 0x4, R22 ;  /* 0x00000004fc227825 */ /* 0x000fc600078e0216 */
[----:B------:R-:W4:Y:S01]  /*1edd0*/  LDL.LU.64 R24, [R1+0x8b8] ;  /* 0x0008b80001187983 */ /* 0x000f220000300a00 */
[----:B--2---:R-:W-:-:S03]  /*1ede0*/  IMAD.WIDE R32, R252, 0x4, R4 ;  /* 0x00000004fc207825 */ /* 0x004fc600078e0204 */
[----:B------:R-:W-:Y:S01]  /*1edf0*/  STL.64 [R1+0x188], R36 ;  /* 0x0001882401007387 */ /* 0x000fe20000100a00 */
[----:B------:R-:W-:-:S03]  /*1ee00*/  IMAD.WIDE R28, R252, 0x4, R14 ;  /* 0x00000004fc1c7825 */ /* 0x000fc600078e020e */
[----:B------:R-:W2:Y:S04]  /*1ee10*/  LDL.LU.64 R22, [R1+0x8b0] ;  /* 0x0008b00001167983 */ /* 0x000ea80000300a00 */
[----:B------:R-:W-:Y:S01]  /*1ee20*/  STL.64 [R1+0x180], R34 ;  /* 0x0001802201007387 */ /* 0x000fe20000100a00 */
[----:B------:R-:W-:-:S03]  /*1ee30*/  IMAD.WIDE R26, R252, 0x4, R20 ;  /* 0x00000004fc1a7825 */ /* 0x000fc600078e0214 */
[----:B------:R-:W2:Y:S01]  /*1ee40*/  LDL.LU.64 R4, [R1+0x8a8] ;  /* 0x0008a80001047983 */ /* 0x000ea20000300a00 */
[----:B------:R-:W-:-:S03]  /*1ee50*/  IMAD.WIDE R20, R252, 0x4, R6 ;  /* 0x00000004fc147825 */ /* 0x000fc600078e0206 */
[----:B------:R-:W-:Y:S04]  /*1ee60*/  STL.64 [R1+0x178], R32 ;  /* 0x0001782001007387 */ /* 0x000fe80000100a00 */
[----:B------:R-:W2:Y:S04]  /*1ee70*/  LDL.LU.64 R14, [R1+0x8a0] ;  /* 0x0008a000010e7983 */ /* 0x000ea80000300a00 */
[----:B------:R1:W-:Y:S04]  /*1ee80*/  STL.64 [R1+0x170], R28 ;  /* 0x0001701c01007387 */ /* 0x0003e80000100a00 */
[----:B------:R-:W2:Y:S01]  /*1ee90*/  LDL.LU.64 R6, [R1+0x898] ;  /* 0x0008980001067983 */ /* 0x000ea20000300a00 */
[----:B------:R-:W-:-:S02]  /*1eea0*/  IADD3 R2, R3, -0x42, RZ ;  /* 0xffffffbe03027810 */ /* 0x000fc40007ffe0ff */
[----:B------:R-:W-:Y:S02]  /*1eeb0*/  LOP3.LUT R17, R17, 0x3f, RZ, 0xc0, !PT ;  /* 0x0000003f11117812 */ /* 0x000fe400078ec0ff */
[----:B------:R-:W-:-:S03]  /*1eec0*/  ISETP.GE.U32.AND P4, PT, R2, 0x7fffff7f, PT ;  /* 0x7fffff7f0200780c */ /* 0x000fc60003f86070 */
[----:B------:R-:W-:-:S05]  /*1eed0*/  IMAD.SHL.U32 R17, R17, 0x4, RZ ;  /* 0x0000000411117824 */ /* 0x000fca00078e00ff */
[----:B------:R-:W-:Y:S01]  /*1eee0*/  LOP3.LUT R17, R17, 0x20, RZ, 0x3c, !PT ;  /* 0x0000002011117812 */ /* 0x000fe200078e3cff */
[----:B------:R-:W-:Y:S04]  /*1eef0*/  STL.64 [R1+0x168], R26 ;  /* 0x0001681a01007387 */ /* 0x000fe80000100a00 */
[----:B------:R1:W-:Y:S04]  /*1ef00*/  LDGSTS.E [R17+0x20800], [R38.64], !P4 ;  /* 0x2080000026117fae */ /* 0x0003e8000e121844 */
[----:B------:R1:W-:Y:S01]  /*1ef10*/  LDGSTS.E [R17+0x20900], [R36.64], !P4 ;  /* 0x2090000024117fae */ /* 0x0003e2000e121844 */
[----:B------:R-:W-:-:S03]  /*1ef20*/  IMAD.WIDE R12, R252, 0x4, R12 ;  /* 0x00000004fc0c7825 */ /* 0x000fc600078e020c */
[----:B------:R3:W-:Y:S04]  /*1ef30*/  LDGSTS.E [R17+0x20a00], [R34.64], !P4 ;  /* 0x20a0000022117fae */ /* 0x0007e8000e121844 */
[----:B------:R4:W-:Y:S04]  /*1ef40*/  LDGSTS.E [R17+0x20b00], [R32.64], !P4 ;  /* 0x20b0000020117fae */ /* 0x0009e8000e121844 */
[----:B------:R1:W-:Y:S04]  /*1ef50*/  LDGSTS.E [R17+0x20c00], [R28.64], !P4 ;  /* 0x20c000001c117fae */ /* 0x0003e8000e121844 */
[----:B------:R-:W-:Y:S04]  /*1ef60*/  STL.64 [R1+0x160], R20 ;  /* 0x0001601401007387 */ /* 0x000fe80000100a00 */
[----:B------:R1:W-:Y:S04]  /*1ef70*/  LDGSTS.E [R17+0x20d00], [R26.64], !P4 ;  /* 0x20d000001a117fae */ /* 0x0003e8000e121844 */
[----:B------:R1:W-:Y:S04]  /*1ef80*/  STL.64 [R1+0x158], R12 ;  /* 0x0001580c01007387 */ /* 0x0003e80000100a00 */
[----:B------:R1:W-:Y:S04]  /*1ef90*/  LDGSTS.E [R17+0x20e00], [R20.64], !P4 ;  /* 0x20e0000014117fae */ /* 0x0003e8000e121844 */
[----:B------:R1:W-:Y:S04]  /*1efa0*/  LDGSTS.E [R17+0x20f00], [R12.64], !P4 ;  /* 0x20f000000c117fae */ /* 0x0003e8000e121844 */
[----:B-1----:R-:W2:Y:S04]  /*1efb0*/  LDL.LU.64 R28, [R1+0x810] ;  /* 0x00081000011c7983 */ /* 0x002ea80000300a00 */
[----:B------:R-:W2:Y:S01]  /*1efc0*/  LDL.LU.64 R12, [R1+0x808] ;  /* 0x00080800010c7983 */ /* 0x000ea20000300a00 */
[----:B------:R-:W-:-:S03]  /*1efd0*/  IMAD.WIDE R38, R252, 0x4, R18 ;  /* 0x00000004fc267825 */ /* 0x000fc600078e0212 */
[----:B------:R-:W2:Y:S01]  /*1efe0*/  LDL.LU.64 R26, [R1+0x800] ;  /* 0x00080000011a7983 */ /* 0x000ea20000300a00 */
[----:B------:R-:W-:-:S03]  /*1eff0*/  IMAD.WIDE R36, R252, 0x4, R30 ;  /* 0x00000004fc247825 */ /* 0x000fc600078e021e */
[----:B------:R-:W2:Y:S04]  /*1f000*/  LDL.LU.64 R20, [R1+0x7f8] ;  /* 0x0007f80001147983 */ /* 0x000ea80000300a00 */
[----:B------:R-:W2:Y:S04]  /*1f010*/  LDL.LU.64 R18, [R1+0x7f0] ;  /* 0x0007f00001127983 */ /* 0x000ea80000300a00 */
[----:B------:R-:W-:Y:S01]  /*1f020*/  STL.64 [R1+0xd0], R38 ;  /* 0x0000d02601007387 */ /* 0x000fe20000100a00 */
[----:B---3--:R-:W-:-:S03]  /*1f030*/  IMAD.WIDE R34, R252, 0x4, R8 ;  /* 0x00000004fc227825 */ /* 0x008fc600078e0208 */
[----:B------:R-:W3:Y:S01]  /*1f040*/  LDL.LU.64 R8, [R1+0x7e8] ;  /* 0x0007e80001087983 */ /* 0x000ee20000300a00 */
[----:B----4-:R-:W-:-:S03]  /*1f050*/  IMAD.WIDE R32, R252, 0x4, R24 ;  /* 0x00000004fc207825 */ /* 0x010fc600078e0218 */
[----:B------:R-:W-:Y:S04]  /*1f060*/  STL.64 [R1+0xc8], R36 ;  /* 0x0000c82401007387 */ /* 0x000fe80000100a00 */
[----:B------:R-:W-:Y:S01]  /*1f070*/  STL.64 [R1+0xc0], R34 ;  /* 0x0000c02201007387 */ /* 0x000fe20000100a00 */
[----:B--2---:R-:W-:-:S03]  /*1f080*/  IMAD.WIDE R30, R252, 0x4, R22 ;  /* 0x00000004fc1e7825 */ /* 0x004fc600078e0216 */
[----:B------:R-:W-:Y:S04]  /*1f090*/  STL.64 [R1+0xb8], R32 ;  /* 0x0000b82001007387 */ /* 0x000fe80000100a00 */
[----:B------:R-:W2:Y:S01]  /*1f0a0*/  LDL.LU.64 R24, [R1+0x7e0] ;  /* 0x0007e00001187983 */ /* 0x000ea20000300a00 */
[----:B------:R-:W-:-:S03]  /*1f0b0*/  IMAD.WIDE R22, R252, 0x4, R4 ;  /* 0x00000004fc167825 */ /* 0x000fc600078e0204 */
[----:B------:R-:W-:Y:S04]  /*1f0c0*/  STL.64 [R1+0xb0], R30 ;  /* 0x0000b01e01007387 */ /* 0x000fe80000100a00 */
[----:B------:R-:W-:Y:S01]  /*1f0d0*/  STL.64 [R1+0xa8], R22 ;  /* 0x0000a81601007387 */ /* 0x000fe20000100a00 */
[----:B------:R-:W-:-:S03]  /*1f0e0*/  IMAD.WIDE R4, R252, 0x4, R6 ;  /* 0x00000004fc047825 */ /* 0x000fc600078e0206 */
[----:B------:R-:W4:Y:S01]  /*1f0f0*/  LDL.LU.64 R6, [R1+0x7d8] ;  /* 0x0007d80001067983 */ /* 0x000f220000300a00 */
[----:B------:R-:W-:-:S04]  /*1f100*/  IADD3 R2, R3, -0x46, RZ ;  /* 0xffffffba03027810 */ /* 0x000fc80007ffe0ff */
[----:B------:R-:W-:Y:S01]  /*1f110*/  ISETP.GE.U32.AND P3, PT, R2, 0x7fffff7b, PT ;  /* 0x7fffff7b0200780c */ /* 0x000fe20003f66070 */
[----:B------:R-:W-:-:S05]  /*1f120*/  IMAD.WIDE R14, R252, 0x4, R14 ;  /* 0x00000004fc0e7825 */ /* 0x000fca00078e020e */
[----:B------:R1:W-:Y:S07]  /*1f130*/  STL.64 [R1+0xa0], R14 ;  /* 0x0000a00e01007387 */ /* 0x0003ee0000100a00 */
[----:B------:R1:W-:Y:S04]  /*1f140*/  LDGSTS.E [R17+0x22800], [R38.64], !P3 ;  /* 0x2280000026117fae */ /* 0x0003e8000d921844 */
[----:B------:R1:W-:Y:S04]  /*1f150*/  LDGSTS.E [R17+0x22900], [R36.64], !P3 ;  /* 0x2290000024117fae */ /* 0x0003e8000d921844 */
[----:B------:R1:W-:Y:S04]  /*1f160*/  LDGSTS.E [R17+0x22a00], [R34.64], !P3 ;  /* 0x22a0000022117fae */ /* 0x0003e8000d921844 */
[----:B------:R1:W-:Y:S04]  /*1f170*/  LDGSTS.E [R17+0x22b00], [R32.64], !P3 ;  /* 0x22b0000020117fae */ /* 0x0003e8000d921844 */
[----:B------:R1:W-:Y:S04]  /*1f180*/  LDGSTS.E [R17+0x22c00], [R30.64], !P3 ;  /* 0x22c000001e117fae */ /* 0x0003e8000d921844 */
[----:B------:R1:W-:Y:S04]  /*1f190*/  LDGSTS.E [R17+0x22d00], [R22.64], !P3 ;  /* 0x22d0000016117fae */ /* 0x0003e8000d921844 */
[----:B------:R1:W-:Y:S04]  /*1f1a0*/  STL.64 [R1+0x98], R4 ;  /* 0x0000980401007387 */ /* 0x0003e80000100a00 */
[----:B------:R1:W-:Y:S04]  /*1f1b0*/  LDGSTS.E [R17+0x22e00], [R14.64], !P3 ;  /* 0x22e000000e117fae */ /* 0x0003e8000d921844 */
[----:B------:R1:W-:Y:S04]  /*1f1c0*/  LDGSTS.E [R17+0x22f00], [R4.64], !P3 ;  /* 0x22f0000004117fae */ /* 0x0003e8000d921844 */
[----:B-1----:R-:W4:Y:S01]  /*1f1d0*/  LDL.LU.64 R14, [R1+0x750] ;  /* 0x00075000010e7983 */ /* 0x002f220000300a00 */
[----:B------:R-:W-:-:S03]  /*1f1e0*/  IMAD.WIDE R38, R252, 0x4, R28 ;  /* 0x00000004fc267825 */ /* 0x000fc600078e021c */
[----:B------:R-:W4:Y:S01]  /*1f1f0*/  LDL.LU.64 R22, [R1+0x748] ;  /* 0x0007480001167983 */ /* 0x000f220000300a00 */
[----:B------:R-:W-:-:S03]  /*1f200*/  IMAD.WIDE R36, R252, 0x4, R12 ;  /* 0x00000004fc247825 */ /* 0x000fc600078e020c */
[----:B------:R-:W4:Y:S01]  /*1f210*/  LDL.LU.64 R4, [R1+0x740] ;  /* 0x0007400001047983 */ /* 0x000f220000300a00 */
[----:B------:R-:W-:-:S03]  /*1f220*/  IMAD.WIDE R34, R252, 0x4, R26 ;  /* 0x00000004fc227825 */ /* 0x000fc600078e021a */
[----:B------:R-:W4:Y:S01]  /*1f230*/  LDL.LU.64 R12, [R1+0x738] ;  /* 0x00073800010c7983 */ /* 0x000f220000300a00 */
[----:B------:R-:W-:-:S03]  /*1f240*/  IMAD.WIDE R32, R252, 0x4, R20 ;  /* 0x00000004fc207825 */ /* 0x000fc600078e0214 */
[----:B------:R-:W-:Y:S01]  /*1f250*/  STL.64 [R1+0x358], R38 ;  /* 0x0003582601007387 */ /* 0x000fe20000100a00 */
[----:B------:R-:W-:-:S03]  /*1f260*/  IMAD.WIDE R30, R252, 0x4, R18 ;  /* 0x00000004fc1e7825 */ /* 0x000fc600078e0212 */
[----:B------:R-:W-:Y:S04]  /*1f270*/  STL.64 [R1+0x360], R36 ;  /* 0x0003602401007387 */ /* 0x000fe80000100a00 */
[----:B------:R-:W4:Y:S04]  /*1f280*/  LDL.LU.64 R20, [R1+0x730] ;  /* 0x0007300001147983 */ /* 0x000f280000300a00 */
[----:B------:R-:W-:Y:S04]  /*1f290*/  STL.64 [R1+0x368], R34 ;  /* 0x0003682201007387 */ /* 0x000fe80000100a00 */
[----:B------:R-:W-:Y:S04]  /*1f2a0*/  STL.64 [R1+0x370], R32 ;  /* 0x0003702001007387 */ /* 0x000fe80000100a00 */
[----:B------:R-:W4:Y:S04]  /*1f2b0*/  LDL.LU.64 R18, [R1+0x728] ;  /* 0x0007280001127983 */ /* 0x000f280000300a00 */
[----:B------:R-:W-:Y:S01]  /*1f2c0*/  STL.64 [R1+0x378], R30 ;  /* 0x0003781e01007387 */ /* 0x000fe20000100a00 */
[----:B---3--:R-:W-:-:S03]  /*1f2d0*/  IMAD.WIDE R28, R252, 0x4, R8 ;  /* 0x00000004fc1c7825 */ /* 0x008fc600078e0208 */
[----:B------:R-:W3:Y:S04]  /*1f2e0*/  LDL.LU.64 R8, [R1+0x720] ;  /* 0x0007200001087983 */ /* 0x000ee80000300a00 */
[----:B------:R-:W-:Y:S01]  /*1f2f0*/  STL.64 [R1+0x380], R28 ;  /* 0x0003801c01007387 */ /* 0x000fe20000100a00 */
[----:B--2---:R-:W-:-:S04]  /*1f300*/  IMAD.WIDE R26, R252, 0x4, R24 ;  /* 0x00000004fc1a7825 */ /* 0x004fc800078e0218 */
[----:B----4-:R-:W-:Y:S02]  /*1f310*/  IMAD.WIDE R24, R252, 0x4, R6 ;  /* 0x00000004fc187825 */ /* 0x010fe400078e0206 */
[----:B------:R-:W2:Y:S01]  /*1f320*/  LDL.LU.64 R6, [R1+0x718] ;  /* 0x0007180001067983 */ /* 0x000ea20000300a00 */
[----:B------:R-:W-:-:S04]  /*1f330*/  IADD3 R2, R3, -0x4a, RZ ;  /* 0xffffffb603027810 */ /* 0x000fc80007ffe0ff */
[----:B------:R-:W-:Y:S01]  /*1f340*/  ISETP.GE.U32.AND P1, PT, R2, 0x7fffff77, PT ;  /* 0x7fffff770200780c */ /* 0x000fe20003f26070 */
[----:B------:R1:W-:Y:S01]  /*1f350*/  STL.64 [R1+0x388], R26 ;  /* 0x0003881a01007387 */ /* 0x0003e20000100a00 */
[----:B------:R-:W-:-:S03]  /*1f360*/  IADD3 R2, R3, -0x4e, RZ ;  /* 0xffffffb203027810 */ /* 0x000fc60007ffe0ff */
[----:B------:R4:W-:Y:S08]  /*1f370*/  STL.64 [R1+0x390], R24 ;  /* 0x0003901801007387 */ /* 0x0009f00000100a00 */
[----:B------:R1:W-:Y:S04]  /*1f380*/  LDGSTS.E [R17+0x24800], [R38.64], !P1 ;  /* 0x2480000026117fae */ /* 0x0003e8000c921844 */
[----:B------:R1:W-:Y:S04]  /*1f390*/  LDGSTS.E [R17+0x24900], [R36.64], !P1 ;  /* 0x2490000024117fae */ /* 0x0003e8000c921844 */
[----:B------:R1:W-:Y:S04]  /*1f3a0*/  LDGSTS.E [R17+0x24a00], [R34.64], !P1 ;  /* 0x24a0000022117fae */ /* 0x0003e8000c921844 */
[----:B------:R1:W-:Y:S04]  /*1f3b0*/  LDGSTS.E [R17+0x24b00], [R32.64], !P1 ;  /* 0x24b0000020117fae */ /* 0x0003e8000c921844 */
[----:B------:R1:W-:Y:S04]  /*1f3c0*/  LDGSTS.E [R17+0x24c00], [R30.64], !P1 ;  /* 0x24c000001e117fae */ /* 0x0003e8000c921844 */
[----:B------:R1:W-:Y:S04]  /*1f3d0*/  LDGSTS.E [R17+0x24d00], [R28.64], !P1 ;  /* 0x24d000001c117fae */ /* 0x0003e8000c921844 */
[----:B------:R1:W-:Y:S01]  /*1f3e0*/  LDGSTS.E [R17+0x24e00], [R26.64], !P1 ;  /* 0x24e000001a117fae */ /* 0x0003e2000c921844 */
[----:B------:R-:W-:-:S03]  /*1f3f0*/  ISETP.GE.U32.AND P6, PT, R2, 0x7fffff73, PT ;  /* 0x7fffff730200780c */ /* 0x000fc60003fc6070 */
[----:B------:R4:W-:Y:S04]  /*1f400*/  LDGSTS.E [R17+0x24f00], [R24.64], !P1 ;  /* 0x24f0000018117fae */ /* 0x0009e8000c921844 */
[----:B-1----:R-:W2:Y:S01]  /*1f410*/  LDL.LU.64 R26, [R1+0x650] ;  /* 0x00065000011a7983 */ /* 0x002ea20000300a00 */
[----:B------:R-:W-:-:S03]  /*1f420*/  IMAD.WIDE R38, R252, 0x4, R14 ;  /* 0x00000004fc267825 */ /* 0x000fc600078e020e */
[----:B----4-:R-:W4:Y:S01]  /*1f430*/  LDL.LU.64 R24, [R1+0x648] ;  /* 0x0006480001187983 */ /* 0x010f220000300a00 */
[----:B------:R-:W-:-:S03]  /*1f440*/  IMAD.WIDE R36, R252, 0x4, R22 ;  /* 0x00000004fc247825 */ /* 0x000fc600078e0216 */
[----:B------:R-:W4:Y:S01]  /*1f450*/  LDL.LU.64 R14, [R1+0x640] ;  /* 0x00064000010e7983 */ /* 0x000f220000300a00 */
[----:B------:R-:W-:-:S03]  /*1f460*/  IMAD.WIDE R34, R252, 0x4, R4 ;  /* 0x00000004fc227825 */ /* 0x000fc600078e0204 */
[----:B------:R-:W-:Y:S04]  /*1f470*/  STL.64 [R1+0x458], R38 ;  /* 0x0004582601007387 */ /* 0x000fe80000100a00 */
[----:B------:R-:W4:Y:S01]  /*1f480*/  LDL.LU.64 R28, [R1+0x638] ;  /* 0x00063800011c7983 */ /* 0x000f220000300a00 */
[----:B------:R-:W-:-:S03]  /*1f490*/  IMAD.WIDE R32, R252, 0x4, R12 ;  /* 0x00000004fc207825 */ /* 0x000fc600078e020c */
[----:B------:R-:W4:Y:S04]  /*1f4a0*/  LDL.LU.64 R22, [R1+0x630] ;  /* 0x0006300001167983 */ /* 0x000f280000300a00 */
[----:B------:R-:W-:Y:S04]  /*1f4b0*/  STL.64 [R1+0x460], R36 ;  /* 0x0004602401007387 */ /* 0x000fe80000100a00 */
[----:B------:R-:W-:Y:S01]  /*1f4c0*/  STL.64 [R1+0x468], R34 ;  /* 0x0004682201007387 */ /* 0x000fe20000100a00 */
[----:B------:R-:W-:-:S03]  /*1f4d0*/  IMAD.WIDE R30, R252, 0x4, R20 ;  /* 0x00000004fc1e7825 */ /* 0x000fc600078e0214 */
[----:B------:R-:W4:Y:S04]  /*1f4e0*/  LDL.LU.64 R4, [R1+0x628] ;  /* 0x0006280001047983 */ /* 0x000f280000300a00 */
[----:B------:R-:W4:Y:S01]  /*1f4f0*/  LDL.LU.64 R12, [R1+0x620] ;  /* 0x00062000010c7983 */ /* 0x000f220000300a00 */
[----:B------:R-:W-:-:S03]  /*1f500*/  IMAD.WIDE R20, R252, 0x4, R18 ;  /* 0x00000004fc147825 */ /* 0x000fc600078e0212 */
[----:B------:R-:W-:Y:S04]  /*1f510*/  STL.64 [R1+0x470], R32 ;  /* 0x0004702001007387 */ /* 0x000fe80000100a00 */
[----:B------:R1:W-:Y:S04]  /*1f520*/  LDGSTS.E [R17+0x26800], [R38.64], !P6 ;  /* 0x2680000026117fae */ /* 0x0003e8000f121844 */
[----:B------:R4:W-:Y:S04]  /*1f530*/  LDGSTS.E [R17+0x26900], [R36.64], !P6 ;  /* 0x2690000024117fae */ /* 0x0009e8000f121844 */
[----:B------:R1:W-:Y:S04]  /*1f540*/  LDGSTS.E [R17+0x26a00], [R34.64], !P6 ;  /* 0x26a0000022117fae */ /* 0x0003e8000f121844 */
[----:B------:R1:W-:Y:S04]  /*1f550*/  LDGSTS.E [R17+0x26b00], [R32.64], !P6 ;  /* 0x26b0000020117fae */ /* 0x0003e8000f121844 */
[----:B------:R1:W-:Y:S04]  /*1f560*/  LDGSTS.E [R17+0x26c00], [R30.64], !P6 ;  /* 0x26c000001e117fae */ /* 0x0003e8000f121844 */
[----:B------:R1:W-:Y:S01]  /*1f570*/  LDGSTS.E [R17+0x26d00], [R20.64], !P6 ;  /* 0x26d0000014117fae */ /* 0x0003e2000f121844 */
[----:B---3--:R-:W-:-:S03]  /*1f580*/  IMAD.WIDE R18, R252, 0x4, R8 ;  /* 0x00000004fc127825 */ /* 0x008fc600078e0208 */
[----:B------:R-:W3:Y:S04]  /*1f590*/  LDL.LU.64 R8, [R1+0x618] ;  /* 0x0006180001087983 */ /* 0x000ee80000300a00 */
[----:B------:R-:W-:Y:S04]  /*1f5a0*/  STL.64 [R1+0x478], R30 ;  /* 0x0004781e01007387 */ /* 0x000fe80000100a00 */
[----:B------:R1:W-:Y:S04]  /*1f5b0*/  STL.64 [R1+0x480], R20 ;  /* 0x0004801401007387 */ /* 0x0003e80000100a00 */
[----:B------:R1:W-:Y:S04]  /*1f5c0*/  STL.64 [R1+0x488], R18 ;  /* 0x0004881201007387 */ /* 0x0003e80000100a00 */
[----:B------:R1:W-:Y:S01]  /*1f5d0*/  LDGSTS.E [R17+0x26e00], [R18.64], !P6 ;  /* 0x26e0000012117fae */ /* 0x0003e2000f121844 */
[----:B--2---:R-:W-:-:S05]  /*1f5e0*/  IMAD.WIDE R6, R252, 0x4, R6 ;  /* 0x00000004fc067825 */ /* 0x004fca00078e0206 */
[----:B------:R2:W-:Y:S04]  /*1f5f0*/  STL.64 [R1+0x490], R6 ;  /* 0x0004900601007387 */ /* 0x0005e80000100a00 */
[----:B-1----:R-:W3:Y:S04]  /*1f600*/  LDL.LU.64 R20, [R1+0x550] ;  /* 0x0005500001147983 */ /* 0x002ee80000300a00 */
[----:B------:R-:W3:Y:S04]  /*1f610*/  LDL.LU.64 R18, [R1+0x548] ;  /* 0x0005480001127983 */ /* 0x000ee80000300a00 */
[----:B------:R2:W-:Y:S04]  /*1f620*/  LDGSTS.E [R17+0x26f00], [R6.64], !P6 ;  /* 0x26f0000006117fae */ /* 0x0005e8000f121844 */
[----:B--2---:R-:W2:Y:S01]  /*1f630*/  LDL.LU.64 R6, [R1+0x540] ;  /* 0x0005400001067983 */ /* 0x004ea20000300a00 */
[----:B------:R-:W-:-:S04]  /*1f640*/  IADD3 R2, R3, -0x52, RZ ;  /* 0xffffffae03027810 */ /* 0x000fc80007ffe0ff */
[----:B------:R-:W-:Y:S01]  /*1f650*/  ISETP.GE.U32.AND P5, PT, R2, 0x7fffff6f, PT ;  /* 0x7fffff6f0200780c */ /* 0x000fe20003fa6070 */
[C---:B------:R-:W-:Y:S02]  /*1f660*/  IMAD.WIDE R38, R252.reuse, 0x4, R26 ;  /* 0x00000004fc267825 */ /* 0x040fe400078e021a */
[----:B------:R-:W2:Y:S02]  /*1f670*/  LDL.LU.64 R26, [R1+0x538] ;  /* 0x00053800011a7983 */ /* 0x000ea40000300a00 */
[C---:B----4-:R-:W-:Y:S02]  /*1f680*/  IMAD.WIDE R36, R252.reuse, 0x4, R24 ;  /* 0x00000004fc247825 */ /* 0x050fe400078e0218 */
[----:B------:R-:W2:Y:S02]  /*1f690*/  LDL.LU.64 R24, [R1+0x530] ;  /* 0x0005300001187983 */ /* 0x000ea40000300a00 */
[C---:B------:R-:W-:Y:S02]  /*1f6a0*/  IMAD.WIDE R34, R252.reuse, 0x4, R14 ;  /* 0x00000004fc227825 */ /* 0x040fe400078e020e */
[----:B------:R-:W-:Y:S04]  /*1f6b0*/  STL.64 [R1+0x558], R38 ;  /* 0x0005582601007387 */ /* 0x000fe80000100a00 */
[----:B------:R-:W-:Y:S01]  /*1f6c0*/  STL.64 [R1+0x560], R36 ;  /* 0x0005602401007387 */ /* 0x000fe20000100a00 */
[----:B------:R-:W-:-:S03]  /*1f6d0*/  IMAD.WIDE R32, R252, 0x4, R28 ;  /* 0x00000004fc207825 */ /* 0x000fc600078e021c */
[----:B------:R-:W2:Y:S01]  /*1f6e0*/  LDL.LU.64 R14, [R1+0x528] ;  /* 0x00052800010e7983 */ /* 0x000ea20000300a00 */
[----:B------:R-:W-:-:S03]  /*1f6f0*/  IMAD.WIDE R30, R252, 0x4, R22 ;  /* 0x00000004fc1e7825 */ /* 0x000fc600078e0216 */
[----:B------:R-:W-:Y:S04]  /*1f700*/  STL.64 [R1+0x568], R34 ;  /* 0x0005682201007387 */ /* 0x000fe80000100a00 */
[----:B------:R-:W-:Y:S04]  /*1f710*/  STL.64 [R1+0x570], R32 ;  /* 0x0005702001007387 */ /* 0x000fe80000100a00 */
[----:B------:R1:W-:Y:S01]  /*1f720*/  LDGSTS.E [R17+0x28800], [R38.64], !P5 ;  /* 0x2880000026117fae */ /* 0x0003e2000e921844 */
[----:B------:R-:W-:-:S03]  /*1f730*/  IMAD.WIDE R28, R252, 0x4, R4 ;  /* 0x00000004fc1c7825 */ /* 0x000fc600078e0204 */
[----:B------:R1:W-:Y:S01]  /*1f740*/  LDGSTS.E [R17+0x28900], [R36.64], !P5 ;  /* 0x2890000024117fae */ /* 0x0003e2000e921844 */
[----:B------:R-:W-:-:S03]  /*1f750*/  IMAD.WIDE R22, R252, 0x4, R12 ;  /* 0x00000004fc167825 */ /* 0x000fc600078e020c */
[----:B------:R-:W2:Y:S04]  /*1f760*/  LDL.LU.64 R12, [R1+0x520] ;  /* 0x00052000010c7983 */ /* 0x000ea80000300a00 */
[----:B------:R-:W-:Y:S04]  /*1f770*/  STL.64 [R1+0x578], R30 ;  /* 0x0005781e01007387 */ /* 0x000fe80000100a00 */
[----:B------:R-:W-:Y:S04]  /*1f780*/  STL.64 [R1+0x580], R28 ;  /* 0x0005801c01007387 */ /* 0x000fe80000100a00 */
[----:B------:R-:W2:Y:S04]  /*1f790*/  LDL.LU.64 R4, [R1+0x518] ;  /* 0x0005180001047983 */ /* 0x000ea80000300a00 */
[----:B------:R2:W-:Y:S04]  /*1f7a0*/  LDGSTS.E [R17+0x28a00], [R34.64], !P5 ;  /* 0x28a0000022117fae */ /* 0x0005e8000e921844 */
[----:B------:R1:W-:Y:S04]  /*1f7b0*/  LDGSTS.E [R17+0x28b00], [R32.64], !P5 ;  /* 0x28b0000020117fae */ /* 0x0003e8000e921844 */
[----:B------:R1:W-:Y:S04]  /*1f7c0*/  LDGSTS.E [R17+0x28c00], [R30.64], !P5 ;  /* 0x28c000001e117fae */ /* 0x0003e8000e921844 */
[----:B------:R1:W-:Y:S04]  /*1f7d0*/  STL.64 [R1+0x588], R22 ;  /* 0x0005881601007387 */ /* 0x0003e80000100a00 */
[----:B------:R1:W-:Y:S04]  /*1f7e0*/  LDGSTS.E [R17+0x28d00], [R28.64], !P5 ;  /* 0x28d000001c117fae */ /* 0x0003e8000e921844 */
[----:B------:R1:W-:Y:S01]  /*1f7f0*/  LDGSTS.E [R17+0x28e00], [R22.64], !P5 ;  /* 0x28e0000016117fae */ /* 0x0003e2000e921844 */
[----:B---3--:R-:W-:-:S05]  /*1f800*/  IMAD.WIDE R8, R252, 0x4, R8 ;  /* 0x00000004fc087825 */ /* 0x008fca00078e0208 */
[----:B------:R3:W-:Y:S04]  /*1f810*/  STL.64 [R1+0x590], R8 ;  /* 0x0005900801007387 */ /* 0x0007e80000100a00 */
[----:B------:R3:W-:Y:S04]  /*1f820*/  LDGSTS.E [R17+0x28f00], [R8.64], !P5 ;  /* 0x28f0000008117fae */ /* 0x0007e8000e921844 */
[----:B-1----:R-:W4:Y:S04]  /*1f830*/  LDL.LU.64 R22, [R1+0x450] ;  /* 0x0004500001167983 */ /* 0x002f280000300a00 */
[----:B---3--:R-:W3:Y:S01]  /*1f840*/  LDL.LU.64 R8, [R1+0x448] ;  /* 0x0004480001087983 */ /* 0x008ee20000300a00 */
[----:B------:R-:W-:-:S03]  /*1f850*/  IMAD.WIDE R38, R252, 0x4, R20 ;  /* 0x00000004fc267825 */ /* 0x000fc600078e0214 */
[----:B------:R-:W3:Y:S01]  /*1f860*/  LDL.LU.64 R20, [R1+0x440] ;  /* 0x0004400001147983 */ /* 0x000ee20000300a00 */
[----:B------:R-:W-:-:S03]  /*1f870*/  IMAD.WIDE R36, R252, 0x4, R18 ;  /* 0x00000004fc247825 */ /* 0x000fc600078e0212 */
[----:B------:R-:W3:Y:S04]  /*1f880*/  LDL.LU.64 R18, [R1+0x438] ;  /* 0x0004380001127983 */ /* 0x000ee80000300a00 */
[----:B------:R-:W-:Y:S01]  /*1f890*/  STL.64 [R1+0x550], R38 ;  /* 0x0005502601007387 */ /* 0x000fe20000100a00 */
[----:B--2---:R-:W-:-:S03]  /*1f8a0*/  IMAD.WIDE R34, R252, 0x4, R6 ;  /* 0x00000004fc227825 */ /* 0x004fc600078e0206 */
[----:B------:R-:W2:Y:S01]  /*1f8b0*/  LDL.LU.64 R6, [R1+0x430] ;  /* 0x0004300001067983 */ /* 0x000ea20000300a00 */
[----:B------:R-:W-:-:S04]  /*1f8c0*/  IADD3 R2, R3, -0x56, RZ ;  /* 0xffffffaa03027810 */ /* 0x000fc80007ffe0ff */
[----:B------:R-:W-:Y:S01]  /*1f8d0*/  ISETP.GE.U32.AND P0, PT, R2, 0x7fffff6b, PT ;  /* 0x7fffff6b0200780c */ /* 0x000fe20003f06070 */
[----:B------:R-:W-:Y:S04]  /*1f8e0*/  STL.64 [R1+0x548], R36 ;  /* 0x0005482401007387 */ /* 0x000fe80000100a00 */
[----:B------:R-:W-:Y:S04]  /*1f8f0*/  STL.64 [R1+0x540], R34 ;  /* 0x0005402201007387 */ /* 0x000fe80000100a00 */
[----:B------:R-:W2:Y:S04]  /*1f900*/  LDL.LU.64 R32, [R1+0x428] ;  /* 0x0004280001207983 */ /* 0x000ea80000300a00 */
[----:B------:R4:W-:Y:S04]  /*1f910*/  LDGSTS.E [R17+0x2a800], [R38.64], !P0 ;  /* 0x2a80000026117fae */ /* 0x0009e8000c121844 */
[----:B------:R3:W-:Y:S01]  /*1f920*/  LDGSTS.E [R17+0x2a900], [R36.64], !P0 ;  /* 0x2a90000024117fae */ /* 0x0007e2000c121844 */
[----:B------:R-:W-:-:S03]  /*1f930*/  IMAD.WIDE R28, R252, 0x4, R26 ;  /* 0x00000004fc1c7825 */ /* 0x000fc600078e021a */
[----:B------:R1:W-:Y:S01]  /*1f940*/  LDGSTS.E [R17+0x2aa00], [R34.64], !P0 ;  /* 0x2aa0000022117fae */ /* 0x0003e2000c121844 */
[----:B------:R-:W-:-:S03]  /*1f950*/  IMAD.WIDE R26, R252, 0x4, R24 ;  /* 0x00000004fc1a7825 */ /* 0x000fc600078e0218 */
[----:B------:R-:W-:Y:S04]  /*1f960*/  STL.64 [R1+0x538], R28 ;  /* 0x0005381c01007387 */ /* 0x000fe80000100a00 */
[----:B------:R-:W2:Y:S01]  /*1f970*/  LDL.LU.64 R24, [R1+0x420] ;  /* 0x0004200001187983 */ /* 0x000ea20000300a00 */
[----:B------:R-:W-:-:S03]  /*1f980*/  IMAD.WIDE R14, R252, 0x4, R14 ;  /* 0x00000004fc0e7825 */ /* 0x000fc600078e020e */
[----:B------:R-:W-:Y:S04]  /*1f990*/  STL.64 [R1+0x530], R26 ;  /* 0x0005301a01007387 */ /* 0x000fe80000100a00 */
[----:B------:R-:W-:Y:S04]  /*1f9a0*/  STL.64 [R1+0x528], R14 ;  /* 0x0005280e01007387 */ /* 0x000fe80000100a00 */
[----:B------:R-:W2:Y:S04]  /*1f9b0*/  LDL.LU.64 R30, [R1+0x418] ;  /* 0x00041800011e7983 */ /* 0x000ea80000300a00 */
[----:B------:R1:W-:Y:S04]  /*1f9c0*/  LDGSTS.E [R17+0x2ab00], [R28.64], !P0 ;  /* 0x2ab000001c117fae */ /* 0x0003e8000c121844 */
[----:B------:R1:W-:Y:S01]  /*1f9d0*/  LDGSTS.E [R17+0x2ac00], [R26.64], !P0 ;  /* 0x2ac000001a117fae */ /* 0x0003e2000c121844 */
[----:B------:R-:W-:-:S03]  /*1f9e0*/  IMAD.WIDE R12, R252, 0x4, R12 ;  /* 0x00000004fc0c7825 */ /* 0x000fc600078e020c */
[----:B------:R1:W-:Y:S04]  /*1f9f0*/  LDGSTS.E [R17+0x2ad00], [R14.64], !P0 ;  /* 0x2ad000000e117fae */ /* 0x0003e8000c121844 */
[----:B------:R-:W-:Y:S04]  /*1fa00*/  STL.64 [R1+0x520], R12 ;  /* 0x0005200c01007387 */ /* 0x000fe80000100a00 */
[----:B------:R1:W-:Y:S01]  /*1fa10*/  LDGSTS.E [R17+0x2ae00], [R12.64], !P0 ;  /* 0x2ae000000c117fae */ /* 0x0003e2000c121844 */
[----:B------:R-:W-:-:S05]  /*1fa20*/  IMAD.WIDE R4, R252, 0x4, R4 ;  /* 0x00000004fc047825 */ /* 0x000fca00078e0204 */
[----:B------:R1:W-:Y:S04]  /*1fa30*/  STL.64 [R1+0x518], R4 ;  /* 0x0005180401007387 */ /* 0x0003e80000100a00 */
[----:B------:R1:W-:Y:S04]  /*1fa40*/  LDGSTS.E [R17+0x2af00], [R4.64], !P0 ;  /* 0x2af0000004117fae */ /* 0x0003e8000c121844 */
[----:B-1----:R-:W2:Y:S04]  /*1fa50*/  LDL.LU.64 R4, [R1+0x350] ;  /* 0x0003500001047983 */ /* 0x002ea80000300a00 */
[----:B------:R-:W2:Y:S04]  /*1fa60*/  LDL.LU.64 R14, [R1+0x348] ;  /* 0x00034800010e7983 */ /* 0x000ea80000300a00 */
[----:B------:R-:W2:Y:S04]  /*1fa70*/  LDL.LU.64 R12, [R1+0x340] ;  /* 0x00034000010c7983 */ /* 0x000ea80000300a00 */
[----:B------:R-:W2:Y:S01]  /*1fa80*/  LDL.LU.64 R28, [R1+0x338] ;  /* 0x00033800011c7983 */ /* 0x000ea20000300a00 */
[----:B----4-:R-:W-:-:S04]  /*1fa90*/  IMAD.WIDE R38, R252, 0x4, R22 ;  /* 0x00000004fc267825 */ /* 0x010fc800078e0216 */
[C---:B---3--:R-:W-:Y:S02]  /*1faa0*/  IMAD.WIDE R36, R252.reuse, 0x4, R8 ;  /* 0x00000004fc247825 */ /* 0x048fe400078e0208 */
[----:B------:R-:W3:Y:S04]  /*1fab0*/  LDL.LU.64 R8, [R1+0x330] ;  /* 0x0003300001087983 */ /* 0x000ee80000300a00 */
[----:B------:R-:W-:Y:S04]  /*1fac0*/  STL.64 [R1+0x450], R38 ;  /* 0x0004502601007387 */ /* 0x000fe80000100a00 */
[----:B------:R-:W-:Y:S04]  /*1fad0*/  STL.64 [R1+0x448], R36 ;  /* 0x0004482401007387 */ /* 0x000fe80000100a00 */
[----:B------:R-:W4:Y:S01]  /*1fae0*/  LDL.LU.64 R26, [R1+0x328] ;  /* 0x00032800011a7983 */ /* 0x000f220000300a00 */
[----:B------:R-:W-:-:S04]  /*1faf0*/  IMAD.WIDE R22, R252, 0x4, R20 ;  /* 0x00000004fc167825 */ /* 0x000fc800078e0214 */
[C---:B------:R-:W-:Y:S01]  /*1fb00*/  IMAD.WIDE R20, R252.reuse, 0x4, R18 ;  /* 0x00000004fc147825 */ /* 0x040fe200078e0212 */
[----:B------:R1:W-:Y:S03]  /*1fb10*/  STL.64 [R1+0x440], R22 ;  /* 0x0004401601007387 */ /* 0x0003e60000100a00 */
[----:B--2---:R-:W-:Y:S02]  /*1fb20*/  IMAD.WIDE R18, R252, 0x4, R6 ;  /* 0x00000004fc127825 */ /* 0x004fe400078e0206 */
[----:B------:R-:W2:Y:S01]  /*1fb30*/  LDL.LU.64 R6, [R1+0x320] ;  /* 0x0003200001067983 */ /* 0x000ea20000300a00 */
[----:B------:R-:W-:-:S04]  /*1fb40*/  IADD3 R2, R3, -0x5a, RZ ;  /* 0xffffffa603027810 */ /* 0x000fc80007ffe0ff */
[----:B------:R-:W-:Y:S01]  /*1fb50*/  ISETP.GE.U32.AND P2, PT, R2, 0x7fffff67, PT ;  /* 0x7fffff670200780c */ /* 0x000fe20003f46070 */
[----:B------:R1:W-:Y:S01]  /*1fb60*/  STL.64 [R1+0x438], R20 ;  /* 0x0004381401007387 */ /* 0x0003e20000100a00 */
[----:B------:R-:W-:Y:S01]  /*1fb70*/  IADD3 R2, R3, -0x5e, RZ ;  /* 0xffffffa203027810 */ /* 0x000fe20007ffe0ff */
[----:B------:R-:W-:Y:S02]  /*1fb80*/  IMAD.WIDE R34, R252, 0x4, R32 ;  /* 0x00000004fc227825 */ /* 0x000fe400078e0220 */
[----:B------:R1:W-:Y:S01]  /*1fb90*/  STL.64 [R1+0x430], R18 ;  /* 0x0004301201007387 */ /* 0x0003e20000100a00 */
[----:B------:R-:W-:-:S07]  /*1fba0*/  ISETP.GE.U32.AND P4, PT, R2, 0x7fffff63, PT ;  /* 0x7fffff630200780c */ /* 0x000fce0003f86070 */
[----:B------:R1:W-:Y:S04]  /*1fbb0*/  LDGSTS.E [R17+0x2c800], [R38.64], !P2 ;  /* 0x2c80000026117fae */ /* 0x0003e8000d121844 */
[----:B------:R1:W-:Y:S04]  /*1fbc0*/  LDGSTS.E [R17+0x2c900], [R36.64], !P2 ;  /* 0x2c90000024117fae */ /* 0x0003e8000d121844 */
[----:B------:R1:W-:Y:S04]  /*1fbd0*/  LDGSTS.E [R17+0x2ca00], [R22.64], !P2 ;  /* 0x2ca0000016117fae */ /* 0x0003e8000d121844 */
[----:B------:R1:W-:Y:S01]  /*1fbe0*/  LDGSTS.E [R17+0x2cb00], [R20.64], !P2 ;  /* 0x2cb0000014117fae */ /* 0x0003e2000d121844 */
[----:B------:R-:W-:-:S03]  /*1fbf0*/  IMAD.WIDE R32, R252, 0x4, R24 ;  /* 0x00000004fc207825 */ /* 0x000fc600078e0218 */
[----:B------:R-:W2:Y:S04]  /*1fc00*/  LDL.LU.64 R24, [R1+0x318] ;  /* 0x0003180001187983 */ /* 0x000ea80000300a00 */
[----:B------:R1:W-:Y:S04]  /*1fc10*/  STL.64 [R1+0x428], R34 ;  /* 0x0004282201007387 */ /* 0x0003e80000100a00 */
[----:B------:R1:W-:Y:S04]  /*1fc20*/  STL.64 [R1+0x420], R32 ;  /* 0x0004202001007387 */ /* 0x0003e80000100a00 */
[----:B------:R1:W-:Y:S01]  /*1fc30*/  LDGSTS.E [R17+0x2cc00], [R18.64], !P2 ;  /* 0x2cc0000012117fae */ /* 0x0003e2000d121844 */
[----:B------:R-:W-:-:S03]  /*1fc40*/  IMAD.WIDE R30, R252, 0x4, R30 ;  /* 0x00000004fc1e7825 */ /* 0x000fc600078e021e */
[----:B------:R1:W-:Y:S04]  /*1fc50*/  LDGSTS.E [R17+0x2cd00], [R34.64], !P2 ;  /* 0x2cd0000022117fae */ /* 0x0003e8000d121844 */
[----:B------:R3:W-:Y:S04]  /*1fc60*/  STL.64 [R1+0x418], R30 ;  /* 0x0004181e01007387 */ /* 0x0007e80000100a00 */
[----:B-1----:R-:W2:Y:S04]  /*1fc70*/  LDL.LU.64 R22, [R1+0x250] ;  /* 0x0002500001167983 */ /* 0x002ea80000300a00 */
[----:B------:R-:W2:Y:S04]  /*1fc80*/  LDL.LU.64 R20, [R1+0x248] ;  /* 0x0002480001147983 */ /* 0x000ea80000300a00 */
[----:B------:R-:W2:Y:S04]  /*1fc90*/  LDL.LU.64 R18, [R1+0x240] ;  /* 0x0002400001127983 */ /* 0x000ea80000300a00 */
[----:B------:R1:W-:Y:S04]  /*1fca0*/  LDGSTS.E [R17+0x2ce00], [R32.64], !P2 ;  /* 0x2ce0000020117fae */ /* 0x0003e8000d121844 */
[----:B------:R3:W-:Y:S01]  /*1fcb0*/  LDGSTS.E [R17+0x2cf00], [R30.64], !P2 ;  /* 0x2cf000001e117fae */ /* 0x0007e2000d121844 */
[----:B------:R-:W-:-:S04]  /*1fcc0*/  IMAD.WIDE R4, R252, 0x4, R4 ;  /* 0x00000004fc047825 */ /* 0x000fc800078e0204 */
[C---:B------:R-:W-:Y:S01]  /*1fcd0*/  IMAD.WIDE R36, R252.reuse, 0x4, R14 ;  /* 0x00000004fc247825 */ /* 0x040fe200078e020e */
[----:B------:R2:W-:Y:S03]  /*1fce0*/  LDGSTS.E [R17+0x2e800], [R4.64], !P4 ;  /* 0x2e80000004117fae */ /* 0x0005e6000e121844 */
[C---:B------:R-:W-:Y:S01]  /*1fcf0*/  IMAD.WIDE R34, R252.reuse, 0x4, R12 ;  /* 0x00000004fc227825 */ /* 0x040fe200078e020c */
[----:B------:R-:W2:Y:S03]  /*1fd00*/  LDL.LU.64 R14, [R1+0x238] ;  /* 0x00023800010e7983 */ /* 0x000ea60000300a00 */
[----:B-1----:R-:W-:Y:S01]  /*1fd10*/  IMAD.WIDE R32, R252, 0x4, R28 ;  /* 0x00000004fc207825 */ /* 0x002fe200078e021c */
[----:B------:R1:W-:Y:S04]  /*1fd20*/  STL.64 [R1+0x618], R4 ;  /* 0x0006180401007387 */ /* 0x0003e80000100a00 */
[----:B------:R-:W2:Y:S04]  /*1fd30*/  LDL.LU.64 R12, [R1+0x230] ;  /* 0x00023000010c7983 */ /* 0x000ea80000300a00 */
[----:B------:R1:W-:Y:S04]  /*1fd40*/  STL.64 [R1+0x620], R36 ;  /* 0x0006202401007387 */ /* 0x0003e80000100a00 */
[----:B------:R1:W-:Y:S01]  /*1fd50*/  STL.64 [R1+0x628], R34 ;  /* 0x0006282201007387 */ /* 0x0003e20000100a00 */
[----:B------:R-:W-:-:S03]  /*1fd60*/  IADD3 R2, R3, -0x62, RZ ;  /* 0xffffff9e03027810 */ /* 0x000fc60007ffe0ff */
[----:B------:R1:W-:Y:S01]  /*1fd70*/  LDGSTS.E [R17+0x2e900], [R36.64], !P4 ;  /* 0x2e90000024117fae */ /* 0x0003e2000e121844 */
[----:B---3--:R-:W-:-:S04]  /*1fd80*/  IMAD.WIDE R30, R252, 0x4, R8 ;  /* 0x00000004fc1e7825 */ /* 0x008fc800078e0208 */
[----:B----4-:R-:W-:Y:S01]  /*1fd90*/  IMAD.WIDE R28, R252, 0x4, R26 ;  /* 0x00000004fc1c7825 */ /* 0x010fe200078e021a */
[----:B------:R-:W3:Y:S04]  /*1fda0*/  LDL.LU.64 R8, [R1+0x228] ;  /* 0x0002280001087983 */ /* 0x000ee80000300a00 */
[----:B------:R4:W-:Y:S04]  /*1fdb0*/  STL.64 [R1+0x630], R32 ;  /* 0x0006302001007387 */ /* 0x0009e80000100a00 */
[----:B------:R1:W-:Y:S01]  /*1fdc0*/  STL.64 [R1+0x638], R30 ;  /* 0x0006381e01007387 */ /* 0x0003e20000100a00 */
[----:B------:R-:W-:-:S03]  /*1fdd0*/  ISETP.GE.U32.AND P3, PT, R2, 0x7fffff5f, PT ;  /* 0x7fffff5f0200780c */ /* 0x000fc60003f66070 */
        /* <DEDUP_REMOVED lines=9> */
[----:B------:R1:W-:Y:S01]  /*1fe70*/  LDGSTS.E [R17+0x2ee00], [R26.64], !P4 ;  /* 0x2ee000001a117fae */ /* 0x0003e2000e121844 */
[----:B------:R-:W-:-:S05]  /*1fe80*/  IMAD.WIDE R24, R252, 0x4, R24 ;  /* 0x00000004fc187825 */ /* 0x000fca00078e0218 */
[----:B------:R1:W-:Y:S04]  /*1fe90*/  STL.64 [R1+0x650], R24 ;  /* 0x0006501801007387 */ /* 0x0003e80000100a00 */
[----:B------:R-:W2:Y:S04]  /*1fea0*/  LDL.LU.64 R38, [R1+0x150] ;  /* 0x0001500001267983 */ /* 0x000ea80000300a00 */
[----:B------:R1:W-:Y:S01]  /*1feb0*/  LDGSTS.E [R17+0x2ef00], [R24.64], !P4 ;  /* 0x2ef0000018117fae */ /* 0x0003e2000e121844 */
[----:B------:R-:W-:-:S04]  /*1fec0*/  IMAD.WIDE R22, R252, 0x4, R22 ;  /* 0x00000004fc167825 */ /* 0x000fc800078e0216 */
[C---:B------:R-:W-:Y:S01]  /*1fed0*/  IMAD.WIDE R20, R252.reuse, 0x4, R20 ;  /* 0x00000004fc147825 */ /* 0x040fe200078e0214 */
[----:B------:R1:W-:Y:S03]  /*1fee0*/  STL.64 [R1+0x718], R22 ;  /* 0x0007181601007387 */ /* 0x0003e60000100a00 */
[C---:B------:R-:W-:Y:S01]  /*1fef0*/  IMAD.WIDE R18, R252.reuse, 0x4, R18 ;  /* 0x00000004fc127825 */ /* 0x040fe200078e0212 */
[----:B------:R-:W2:Y:S04]  /*1ff00*/  LDL.LU.64 R36, [R1+0x148] ;  /* 0x0001480001247983 */ /* 0x000ea80000300a00 */
[----:B------:R1:W-:Y:S04]  /*1ff10*/  STL.64 [R1+0x720], R20 ;  /* 0x0007201401007387 */ /* 0x0003e80000100a00 */
[----:B------:R-:W2:Y:S04]  /*1ff20*/  LDL.LU.64 R34, [R1+0x140] ;  /* 0x0001400001227983 */ /* 0x000ea80000300a00 */
[----:B------:R1:W-:Y:S04]  /*1ff30*/  STL.64 [R1+0x728], R18 ;  /* 0x0007281201007387 */ /* 0x0003e80000100a00 */
[----:B----4-:R-:W2:Y:S04]  /*1ff40*/  LDL.LU.64 R32, [R1+0x138] ;  /* 0x0001380001207983 */ /* 0x010ea80000300a00 */
[----:B------:R-:W2:Y:S04]  /*1ff50*/  LDL.LU.64 R30, [R1+0x130] ;  /* 0x00013000011e7983 */ /* 0x000ea80000300a00 */
[----:B------:R-:W2:Y:S04]  /*1ff60*/  LDL.LU.64 R28, [R1+0x128] ;  /* 0x00012800011c7983 */ /* 0x000ea80000300a00 */
[----:B------:R1:W-:Y:S04]  /*1ff70*/  LDGSTS.E [R17+0x30800], [R22.64], !P3 ;  /* 0x3080000016117fae */ /* 0x0003e8000d921844 */
[----:B------:R1:W-:Y:S01]  /*1ff80*/  LDGSTS.E [R17+0x30900], [R20.64], !P3 ;  /* 0x3090000014117fae */ /* 0x0003e2000d921844 */
[----:B------:R-:W-:-:S03]  /*1ff90*/  IMAD.WIDE R14, R252, 0x4, R14 ;  /* 0x00000004fc0e7825 */ /* 0x000fc600078e020e */
[----:B------:R2:W-:Y:S01]  /*1ffa0*/  LDGSTS.E [R17+0x30a00], [R18.64], !P3 ;  /* 0x30a0000012117fae */ /* 0x0005e2000d921844 */
[----:B------:R-:W-:-:S03]  /*1ffb0*/  IMAD.WIDE R12, R252, 0x4, R12 ;  /* 0x00000004fc0c7825 */ /* 0x000fc600078e020c */
[----:B------:R2:W-:Y:S04]  /*1ffc0*/  STL.64 [R1+0x730], R14 ;  /* 0x0007300e01007387 */ /* 0x0005e80000100a00 */
[----:B-1----:R-:W2:Y:S04]  /*1ffd0*/  LDL.LU.64 R26, [R1+0x120] ;  /* 0x00012000011a7983 */ /* 0x002ea80000300a00 */
[----:B------:R1:W-:Y:S04]  /*1ffe0*/  STL.64 [R1+0x738], R12 ;  /* 0x0007380c01007387 */ /* 0x0003e80000100a00 */
[----:B------:R-:W2:Y:S04]  /*1fff0*/  LDL.LU.64 R24, [R1+0x118] ;  /* 0x0001180001187983 */ /* 0x000ea80000300a00 */
[----:B------:R1:W-:Y:S04]  /*20000*/  LDGSTS.E [R17+0x30b00], [R14.64], !P3 ;  /* 0x30b000000e117fae */ /* 0x0003e8000d921844 */
[----:B------:R1:W-:Y:S01]  /*20010*/  LDGSTS.E [R17+0x30c00], [R12.64], !P3 ;  /* 0x30c000000c117fae */ /* 0x0003e2000d921844 */
[----:B---3--:R-:W-:-:S05]  /*20020*/  IMAD.WIDE R8, R252, 0x4, R8 ;  /* 0x00000004fc087825 */ /* 0x008fca00078e0208 */
[----:B------:R3:W-:Y:S04]  /*20030*/  STL.64 [R1+0x740], R8 ;  /* 0x0007400801007387 */ /* 0x0007e80000100a00 */
[----:B------:R3:W-:Y:S01]  /*20040*/  LDGSTS.E [R17+0x30d00], [R8.64], !P3 ;  /* 0x30d0000008117fae */ /* 0x0007e2000d921844 */
[----:B--2---:R-:W-:-:S05]  /*20050*/  IMAD.WIDE R6, R252, 0x4, R6 ;  /* 0x00000004fc067825 */ /* 0x004fca00078e0206 */
[----:B------:R2:W-:Y:S04]  /*20060*/  STL.64 [R1+0x748], R6 ;  /* 0x0007480601007387 */ /* 0x0005e80000100a00 */
[----:B------:R2:W-:Y:S01]  /*20070*/  LDGSTS.E [R17+0x30e00], [R6.64], !P3 ;  /* 0x30e0000006117fae */ /* 0x0005e2000d921844 */
[----:B------:R-:W-:-:S05]  /*20080*/  IMAD.WIDE R4, R252, 0x4, R4 ;  /* 0x00000004fc047825 */ /* 0x000fca00078e0204 */
[----:B------:R1:W-:Y:S04]  /*20090*/  STL.64 [R1+0x750], R4 ;  /* 0x0007500401007387 */ /* 0x0003e80000100a00 */
[----:B------:R-:W4:Y:S04]  /*200a0*/  LDL.LU.64 R22, [R1+0x90] ;  /* 0x0000900001167983 */ /* 0x000f280000300a00 */
[----:B------:R-:W4:Y:S04]  /*200b0*/  LDL.LU.64 R20, [R1+0x88] ;  /* 0x0000880001147983 */ /* 0x000f280000300a00 */
[----:B------:R-:W4:Y:S04]  /*200c0*/  LDL.LU.64 R18, [R1+0x80] ;  /* 0x0000800001127983 */ /* 0x000f280000300a00 */
[----:B-1----:R-:W4:Y:S04]  /*200d0*/  LDL.LU.64 R14, [R1+0x78] ;  /* 0x00007800010e7983 */ /* 0x002f280000300a00 */
[----:B------:R-:W4:Y:S04]  /*200e0*/  LDL.LU.64 R12, [R1+0x70] ;  /* 0x00007000010c7983 */ /* 0x000f280000300a00 */
[----:B---3--:R-:W3:Y:S04]  /*200f0*/  LDL.LU.64 R8, [R1+0x68] ;  /* 0x0000680001087983 */ /* 0x008ee80000300a00 */
[----:B------:R1:W-:Y:S04]  /*20100*/  LDGSTS.E [R17+0x30f00], [R4.64], !P3 ;  /* 0x30f0000004117fae */ /* 0x0003e8000d921844 */
[----:B--2---:R-:W2:Y:S04]  /*20110*/  LDL.LU.64 R6, [R1+0x60] ;  /* 0x0000600001067983 */ /* 0x004ea80000300a00 */
[----:B-1----:R-:W2:Y:S01]  /*20120*/  LDL.LU.64 R4, [R1+0x58] ;  /* 0x0000580001047983 */ /* 0x002ea20000300a00 */
[----:B------:R-:W-:-:S04]  /*20130*/  IADD3 R2, R3, -0x66, RZ ;  /* 0xffffff9a03027810 */ /* 0x000fc80007ffe0ff */
[----:B------:R-:W-:Y:S02]  /*20140*/  ISETP.GE.U32.AND P1, PT, R2, 0x7fffff5b, PT ;  /* 0x7fffff5b0200780c */ /* 0x000fe40003f26070 */
[----:B------:R-:W-:Y:S01]  /*20150*/  IADD3 R2, R3, -0x6a, RZ ;  /* 0xffffff9603027810 */ /* 0x000fe20007ffe0ff */
[----:B------:R-:W-:-:S03]  /*20160*/  IMAD.WIDE R38, R252, 0x4, R38 ;  /* 0x00000004fc267825 */ /* 0x000fc600078e0226 */
[----:B------:R-:W-:Y:S01]  /*20170*/  ISETP.GE.U32.AND P6, PT, R2, 0x7fffff57, PT ;  /* 0x7fffff570200780c */ /* 0x000fe20003fc6070 */
[C---:B------:R-:W-:Y:S01]  /*20180*/  IMAD.WIDE R36, R252.reuse, 0x4, R36 ;  /* 0x00000004fc247825 */ /* 0x040fe200078e0224 */
[----:B------:R-:W-:Y:S03]  /*20190*/  STL.64 [R1+0x7d8], R38 ;  /* 0x0007d82601007387 */ /* 0x000fe60000100a00 */
[C---:B------:R-:W-:Y:S01]  /*201a0*/  IMAD.WIDE R34, R252.reuse, 0x4, R34 ;  /* 0x00000004fc227825 */ /* 0x040fe200078e0222 */
[----:B------:R-:W-:Y:S01]  /*201b0*/  IADD3 R2, R3, -0x6e, RZ ;  /* 0xffffff9203027810 */ /* 0x000fe20007ffe0ff */
[----:B------:R-:W-:Y:S02]  /*201c0*/  STL.64 [R1+0x7e0], R36 ;  /* 0x0007e02401007387 */ /* 0x000fe40000100a00 */
[C---:B------:R-:W-:Y:S02]  /*201d0*/  IMAD.WIDE R32, R252.reuse, 0x4, R32 ;  /* 0x00000004fc207825 */ /* 0x040fe400078e0220 */
[----:B------:R-:W-:Y:S02]  /*201e0*/  STL.64 [R1+0x7e8], R34 ;  /* 0x0007e82201007387 */ /* 0x000fe40000100a00 */
[----:B------:R-:W-:-:S02]  /*201f0*/  IMAD.WIDE R30, R252, 0x4, R30 ;  /* 0x00000004fc1e7825 */ /* 0x000fc400078e021e */
[----:B------:R1:W-:Y:S02]  /*20200*/  LDGSTS.E [R17+0x32800], [R38.64], !P1 ;  /* 0x3280000026117fae */ /* 0x0003e4000c921844 */
[----:B------:R-:W-:Y:S02]  /*20210*/  IMAD.WIDE R28, R252, 0x4, R28 ;  /* 0x00000004fc1c7825 */ /* 0x000fe400078e021c */
[----:B------:R-:W-:Y:S01]  /*20220*/  STL.64 [R1+0x7f0], R32 ;  /* 0x0007f02001007387 */ /* 0x000fe20000100a00 */
[----:B------:R-:W-:-:S03]  /*20230*/  ISETP.GE.U32.AND P5, PT, R2, 0x7fffff53, PT ;  /* 0x7fffff530200780c */ /* 0x000fc60003fa6070 */
[----:B------:R1:W-:Y:S04]  /*20240*/  LDGSTS.E [R17+0x32900], [R36.64], !P1 ;  /* 0x3290000024117fae */ /* 0x0003e8000c921844 */
[----:B------:R-:W-:Y:S04]  /*20250*/  STL.64 [R1+0x7f8], R30 ;  /* 0x0007f81e01007387 */ /* 0x000fe80000100a00 */
[----:B------:R1:W-:Y:S04]  /*20260*/  LDGSTS.E [R17+0x32a00], [R34.64], !P1 ;  /* 0x32a0000022117fae */ /* 0x0003e8000c921844 */
[----:B------:R-:W-:Y:S04]  /*20270*/  STL.64 [R1+0x800], R28 ;  /* 0x0008001c01007387 */ /* 0x000fe80000100a00 */
[----:B------:R1:W-:Y:S01]  /*20280*/  LDGSTS.E [R17+0x32b00], [R32.64], !P1 ;  /* 0x32b0000020117fae */ /* 0x0003e2000c921844 */
[----:B------:R-:W-:-:S03]  /*20290*/  IMAD.WIDE R26, R252, 0x4, R26 ;  /* 0x00000004fc1a7825 */ /* 0x000fc600078e021a */
[----:B------:R1:W-:Y:S01]  /*202a0*/  LDGSTS.E [R17+0x32c00], [R30.64], !P1 ;  /* 0x32c000001e117fae */ /* 0x0003e2000c921844 */
[----:B------:R-:W-:-:S03]  /*202b0*/  IMAD.WIDE R24, R252, 0x4, R24 ;  /* 0x00000004fc187825 */ /* 0x000fc600078e0218 */
[----:B------:R-:W-:Y:S01]  /*202c0*/  STL.64 [R1+0x808], R26 ;  /* 0x0008081a01007387 */ /* 0x000fe20000100a00 */
[----:B------:R-:W-:-:S03]  /*202d0*/  IADD3 R2, R3, -0x72, RZ ;  /* 0xffffff8e03027810 */ /* 0x000fc60007ffe0ff */
[----:B------:R-:W-:Y:S04]  /*202e0*/  STL.64 [R1+0x810], R24 ;  /* 0x0008101801007387 */ /* 0x000fe80000100a00 */
[----:B------:R1:W-:Y:S04]  /*202f0*/  LDGSTS.E [R17+0x32d00], [R28.64], !P1 ;  /* 0x32d000001c117fae */ /* 0x0003e8000c921844 */
[----:B------:R1:W-:Y:S04]  /*20300*/  LDGSTS.E [R17+0x32e00], [R26.64], !P1 ;  /* 0x32e000001a117fae */ /* 0x0003e8000c921844 */
[----:B------:R1:W-:Y:S01]  /*20310*/  LDGSTS.E [R17+0x32f00], [R24.64], !P1 ;  /* 0x32f0000018117fae */ /* 0x0003e2000c921844 */
[----:B------:R-:W-:-:S02]  /*20320*/  ISETP.GE.U32.AND P0, PT, R2, 0x7fffff4f, PT ;  /* 0x7fffff4f0200780c */ /* 0x000fc40003f06070 */
[----:B------:R-:W-:-:S04]  /*20330*/  IADD3 R2, R3, -0x76, RZ ;  /* 0xffffff8a03027810 */ /* 0x000fc80007ffe0ff */
[----:B------:R-:W-:Y:S02]  /*20340*/  ISETP.GE.U32.AND P2, PT, R2, 0x7fffff4b, PT ;  /* 0x7fffff4b0200780c */ /* 0x000fe40003f46070 */
[----:B------:R-:W-:-:S04]  /*20350*/  IADD3 R2, R3, -0x7a, RZ ;  /* 0xffffff8603027810 */ /* 0x000fc80007ffe0ff */
[----:B------:R-:W-:Y:S02]  /*20360*/  ISETP.GE.U32.AND P4, PT, R2, 0x7fffff47, PT ;  /* 0x7fffff470200780c */ /* 0x000fe40003f86070 */
[----:B------:R-:W-:-:S04]  /*20370*/  IADD3 R2, R3, -0x7e, RZ ;  /* 0xffffff8203027810 */ /* 0x000fc80007ffe0ff */
[----:B------:R-:W-:Y:S01]  /*20380*/  ISETP.GE.U32.AND P3, PT, R2, 0x7fffff43, PT ;  /* 0x7fffff430200780c */ /* 0x000fe20003f66070 */
[----:B----4-:R-:W-:-:S04]  /*20390*/  IMAD.WIDE R22, R252, 0x4, R22 ;  /* 0x00000004fc167825 */ /* 0x010fc800078e0216 */
[C---:B------:R-:W-:Y:S01]  /*203a0*/  IMAD.WIDE R20, R252.reuse, 0x4, R20 ;  /* 0x00000004fc147825 */ /* 0x040fe200078e0214 */
[----:B------:R4:W-:Y:S03]  /*203b0*/  STL.64 [R1+0x2f00], R22 ;  /* 0x002f001601007387 */ /* 0x0009e60000100a00 */
[C---:B------:R-:W-:Y:S01]  /*203c0*/  IMAD.WIDE R18, R252.reuse, 0x4, R18 ;  /* 0x00000004fc127825 */ /* 0x040fe200078e0212 */
[----:B------:R1:W-:Y:S03]  /*203d0*/  STL.64 [R1+0x2f10], R20 ;  /* 0x002f101401007387 */ /* 0x0003e60000100a00 */
[C---:B------:R-:W-:Y:S01]  /*203e0*/  IMAD.WIDE R14, R252.reuse, 0x4, R14 ;  /* 0x00000004fc0e7825 */ /* 0x040fe200078e020e */
[----:B------:R1:W-:Y:S03]  /*203f0*/  STL.64 [R1+0x2f20], R18 ;  /* 0x002f201201007387 */ /* 0x0003e60000100a00 */
[C---:B------:R-:W-:Y:S01]  /*20400*/  IMAD.WIDE R12, R252.reuse, 0x4, R12 ;  /* 0x00000004fc0c7825 */ /* 0x040fe200078e020c */
[----:B------:R4:W-:Y:S03]  /*20410*/  LDGSTS.E [R17+0x34800], [R22.64], !P6 ;  /* 0x3480000016117fae */ /* 0x0009e6000f121844 */
[C---:B---3--:R-:W-:Y:S01]  /*20420*/  IMAD.WIDE R8, R252.reuse, 0x4, R8 ;  /* 0x00000004fc087825 */ /* 0x048fe200078e0208 */
[----:B------:R3:W-:Y:S04]  /*20430*/  STL.64 [R1+0x2f30], R14 ;  /* 0x002f300e01007387 */ /* 0x0007e80000100a00 */
[----:B------:R1:W-:Y:S01]  /*20440*/  LDGSTS.E [R17+0x34900], [R20.64], !P6 ;  /* 0x3490000014117fae */ /* 0x0003e2000f121844 */
[----:B--2---:R-:W-:-:S03]  /*20450*/  IMAD.WIDE R6, R252, 0x4, R6 ;  /* 0x00000004fc067825 */ /* 0x004fc600078e0206 */
[----:B------:R2:W-:Y:S01]  /*20460*/  STL.64 [R1+0x2f40], R12 ;  /* 0x002f400c01007387 */ /* 0x0005e20000100a00 */
[----:B----4-:R-:W-:-:S03]  /*20470*/  IMAD.WIDE R22, R252, 0x4, R92 ;  /* 0x00000004fc167825 */ /* 0x010fc600078e025c */
[----:B------:R4:W-:Y:S01]  /*20480*/  LDGSTS.E [R17+0x34a00], [R18.64], !P6 ;  /* 0x34a0000012117fae */ /* 0x0009e2000f121844 */
[----:B------:R-:W-:-:S03]  /*20490*/  IMAD.WIDE R4, R252, 0x4, R4 ;  /* 0x00000004fc047825 */ /* 0x000fc600078e0204 */
[----:B------:R2:W-:Y:S01]  /*204a0*/  STL.64 [R1+0x2f50], R8 ;  /* 0x002f500801007387 */ /* 0x0005e20000100a00 */
[----:B-1----:R-:W-:-:S03]  /*204b0*/  IMAD.WIDE R20, R252, 0x4, R94 ;  /* 0x00000004fc147825 */ /* 0x002fc600078e025e */
[----:B------:R3:W-:Y:S01]  /*204c0*/  LDGSTS.E [R17+0x34b00], [R14.64], !P6 ;  /* 0x34b000000e117fae */ /* 0x0007e2000f121844 */
[----:B----4-:R-:W-:-:S03]  /*204d0*/  IMAD.WIDE R18, R252, 0x4, R96 ;  /* 0x00000004fc127825 */ /* 0x010fc600078e0260 */
[----:B------:R1:W-:Y:S04]  /*204e0*/  STL.64 [R1+0x2f60], R6 ;  /* 0x002f600601007387 */ /* 0x0003e80000100a00 */
[----:B------:R2:W-:Y:S01]  /*204f0*/  LDGSTS.E [R17+0x34c00], [R12.64], !P6 ;  /* 0x34c000000c117fae */ /* 0x0005e2000f121844 */
[----:B---3--:R-:W-:-:S03]  /*20500*/  IMAD.WIDE R14, R252, 0x4, R98 ;  /* 0x00000004fc0e7825 */ /* 0x008fc600078e0262 */
[----:B------:R3:W-:Y:S04]  /*20510*/  STL.64 [R1+0x2f70], R4 ;  /* 0x002f700401007387 */ /* 0x0007e80000100a00 */
[----:B------:R4:W-:Y:S01]  /*20520*/  LDGSTS.E [R17+0x34d00], [R8.64], !P6 ;  /* 0x34d0000008117fae */ /* 0x0009e2000f121844 */
[----:B--2---:R-:W-:-:S03]  /*20530*/  IMAD.WIDE R12, R252, 0x4, R100 ;  /* 0x00000004fc0c7825 */ /* 0x004fc600078e0264 */
[----:B------:R1:W-:Y:S04]  /*20540*/  LDGSTS.E [R17+0x34e00], [R6.64], !P6 ;  /* 0x34e0000006117fae */ /* 0x0003e8000f121844 */
[----:B------:R2:W-:Y:S01]  /*20550*/  STL.64 [R1+0x2f80], R22 ;  /* 0x002f801601007387 */ /* 0x0005e20000100a00 */
[----:B----4-:R-:W-:-:S03]  /*20560*/  IMAD.WIDE R8, R252, 0x4, R102 ;  /* 0x00000004fc087825 */ /* 0x010fc600078e0266 */
[----:B------:R3:W-:Y:S04]  /*20570*/  LDGSTS.E [R17+0x34f00], [R4.64], !P6 ;  /* 0x34f0000004117fae */ /* 0x0007e8000f121844 */
[----:B------:R4:W-:Y:S01]  /*20580*/  STL.64 [R1+0x2f90], R20 ;  /* 0x002f901401007387 */ /* 0x0009e20000100a00 */
[----:B-1----:R-:W-:-:S03]  /*20590*/  IMAD.WIDE R6, R252, 0x4, R104 ;  /* 0x00000004fc067825 */ /* 0x002fc600078e0268 */
[----:B------:R1:W-:Y:S01]  /*205a0*/  STL.64 [R1+0x2fa0], R18 ;  /* 0x002fa01201007387 */ /* 0x0003e20000100a00 */
[----:B---3--:R-:W-:-:S03]  /*205b0*/  IMAD.WIDE R4, R252, 0x4, R106 ;  /* 0x00000004fc047825 */ /* 0x008fc600078e026a */
        /* <DEDUP_REMOVED lines=72> */
[----:B------:R-:W-:Y:S04]  /*20a40*/  STL.64 [R1+0x34a8], R14 ;  /* 0x0034a80e01007387 */ /* 0x000fe80000100a00 */
[----:B------:R2:W-:Y:S04]  /*20a50*/  STL.64 [R1+0x34a0], R12 ;  /* 0x0034a00c01007387 */ /* 0x0005e80000100a00 */
[----:B------:R1:W-:Y:S04]  /*20a60*/  STL.64 [R1+0x3498], R8 ;  /* 0x0034980801007387 */ /* 0x0003e80000100a00 */
[----:B------:R1:W-:Y:S04]  /*20a70*/  STL.64 [R1+0x3490], R6 ;  /* 0x0034900601007387 */ /* 0x0003e80000100a00 */
[----:B------:R1:W-:Y:S04]  /*20a80*/  STL.64 [R1+0x3488], R4 ;  /* 0x0034880401007387 */ /* 0x0003e80000100a00 */
[----:B------:R2:W-:Y:S04]  /*20a90*/  LDGSTS.E [R17+0x3c800], [R22.64], !P4 ;  /* 0x3c80000016117fae */ /* 0x0005e8000e121844 */
[----:B------:R-:W3:Y:S04]  /*20aa0*/  LDL.LU.64 R36, [R1+0x950] ;  /* 0x0009500001247983 */ /* 0x000ee80000300a00 */
[----:B------:R4:W-:Y:S04]  /*20ab0*/  LDGSTS.E [R17+0x3c900], [R20.64], !P4 ;  /* 0x3c90000014117fae */ /* 0x0009e8000e121844 */
[----:B------:R-:W3:Y:S01]  /*20ac0*/  LDL.LU.64 R34, [R1+0x948] ;  /* 0x0009480001227983 */ /* 0x000ee20000300a00 */
[----:B--2---:R-:W-:-:S03]  /*20ad0*/  IMAD.WIDE R22, R252, 0x4, R156 ;  /* 0x00000004fc167825 */ /* 0x004fc600078e029c */
[----:B------:R1:W-:Y:S04]  /*20ae0*/  LDGSTS.E [R17+0x3ca00], [R18.64], !P4 ;  /* 0x3ca0000012117fae */ /* 0x0003e8000e121844 */
[----:B------:R-:W2:Y:S01]  /*20af0*/  LDL.LU.64 R32, [R1+0x940] ;  /* 0x0009400001207983 */ /* 0x000ea20000300a00 */
[----:B----4-:R-:W-:-:S03]  /*20b00*/  IMAD.WIDE R20, R252, 0x4, R158 ;  /* 0x00000004fc147825 */ /* 0x010fc600078e029e */
[----:B------:R4:W-:Y:S04]  /*20b10*/  LDGSTS.E [R17+0x3cb00], [R14.64], !P4 ;  /* 0x3cb000000e117fae */ /* 0x0009e8000e121844 */
[----:B------:R-:W2:Y:S01]  /*20b20*/  LDL.LU.64 R30, [R1+0x938] ;  /* 0x00093800011e7983 */ /* 0x000ea20000300a00 */
[----:B-1----:R-:W-:-:S03]  /*20b30*/  IMAD.WIDE R18, R252, 0x4, R160 ;  /* 0x00000004fc127825 */ /* 0x002fc600078e02a0 */
[----:B------:R1:W-:Y:S04]  /*20b40*/  LDGSTS.E [R17+0x3cc00], [R12.64], !P4 ;  /* 0x3cc000000c117fae */ /* 0x0003e8000e121844 */
[----:B------:R-:W2:Y:S04]  /*20b50*/  LDL.LU.64 R28, [R1+0x930] ;  /* 0x00093000011c7983 */ /* 0x000ea80000300a00 */
[----:B------:R4:W-:Y:S04]  /*20b60*/  LDGSTS.E [R17+0x3cd00], [R8.64], !P4 ;  /* 0x3cd0000008117fae */ /* 0x0009e8000e121844 */
[----:B------:R-:W2:Y:S01]  /*20b70*/  LDL.LU.64 R26, [R1+0x928] ;  /* 0x00092800011a7983 */ /* 0x000ea20000300a00 */
[----:B-1----:R-:W-:-:S03]  /*20b80*/  IMAD.WIDE R12, R252, 0x4, R162 ;  /* 0x00000004fc0c7825 */ /* 0x002fc600078e02a2 */
[----:B------:R1:W-:Y:S01]  /*20b90*/  LDGSTS.E [R17+0x3ce00], [R6.64], !P4 ;  /* 0x3ce0000006117fae */ /* 0x0003e2000e121844 */
[----:B----4-:R-:W-:-:S03]  /*20ba0*/  IMAD.WIDE R14, R252, 0x4, R168 ;  /* 0x00000004fc0e7825 */ /* 0x010fc600078e02a8 */
[----:B------:R-:W4:Y:S01]  /*20bb0*/  LDL.LU.64 R24, [R1+0x920] ;  /* 0x0009200001187983 */ /* 0x000f220000300a00 */
[----:B------:R-:W-:-:S03]  /*20bc0*/  IMAD.WIDE R8, R252, 0x4, R164 ;  /* 0x00000004fc087825 */ /* 0x000fc600078e02a4 */
[----:B------:R1:W-:Y:S02]  /*20bd0*/  STL.64 [R1+0x3500], R22 ;  /* 0x0035001601007387 */ /* 0x0003e40000100a00 */
[C---:B-1----:R-:W-:Y:S02]  /*20be0*/  IMAD.WIDE R6, R252.reuse, 0x4, R166 ;  /* 0x00000004fc067825 */ /* 0x042fe400078e02a6 */
[----:B------:R1:W-:Y:S04]  /*20bf0*/  STL.64 [R1+0x34f8], R20 ;  /* 0x0034f81401007387 */ /* 0x0003e80000100a00 */
[----:B------:R1:W-:Y:S04]  /*20c00*/  LDGSTS.E [R17+0x3cf00], [R4.64], !P4 ;  /* 0x3cf0000004117fae */ /* 0x0003e8000e121844 */
[----:B------:R-:W-:Y:S04]  /*20c10*/  STL.64 [R1+0x34f0], R18 ;  /* 0x0034f01201007387 */ /* 0x000fe80000100a00 */
[----:B------:R-:W-:Y:S01]  /*20c20*/  STL.64 [R1+0x34e8], R12 ;  /* 0x0034e80c01007387 */ /* 0x000fe20000100a00 */
[----:B-1----:R-:W-:-:S03]  /*20c30*/  IMAD.WIDE R4, R252, 0x4, R170 ;  /* 0x00000004fc047825 */ /* 0x002fc600078e02aa */
[----:B------:R-:W-:Y:S04]  /*20c40*/  STL.64 [R1+0x34e0], R8 ;  /* 0x0034e00801007387 */ /* 0x000fe80000100a00 */
[----:B------:R1:W-:Y:S04]  /*20c50*/  LDGSTS.E [R17+0x3e800], [R22.64], !P3 ;  /* 0x3e80000016117fae */ /* 0x0003e8000d921844 */
[----:B------:R1:W-:Y:S04]  /*20c60*/  STL.64 [R1+0x34d8], R6 ;  /* 0x0034d80601007387 */ /* 0x0003e80000100a00 */
[----:B------:R1:W-:Y:S04]  /*20c70*/  LDGSTS.E [R17+0x3e900], [R20.64], !P3 ;  /* 0x3e90000014117fae */ /* 0x0003e8000d921844 */
[----:B-1----:R-:W4:Y:S04]  /*20c80*/  LDL.LU.64 R22, [R1+0x918] ;  /* 0x0009180001167983 */ /* 0x002f280000300a00 */
[----:B------:R1:W-:Y:S04]  /*20c90*/  LDGSTS.E [R17+0x3ea00], [R18.64], !P3 ;  /* 0x3ea0000012117fae */ /* 0x0003e8000d921844 */
[----:B------:R-:W-:Y:S04]  /*20ca0*/  STL.64 [R1+0x34d0], R14 ;  /* 0x0034d00e01007387 */ /* 0x000fe80000100a00 */
[----:B------:R1:W-:Y:S04]  /*20cb0*/  LDGSTS.E [R17+0x3eb00], [R12.64], !P3 ;  /* 0x3eb000000c117fae */ /* 0x0003e8000d921844 */
[----:B------:R1:W-:Y:S04]  /*20cc0*/  STL.64 [R1+0x34c8], R4 ;  /* 0x0034c80401007387 */ /* 0x0003e80000100a00 */
[----:B------:R1:W-:Y:S04]  /*20cd0*/  LDGSTS.E [R17+0x3ec00], [R8.64], !P3 ;  /* 0x3ec0000008117fae */ /* 0x0003e8000d921844 */
[----:B------:R1:W-:Y:S04]  /*20ce0*/  LDGSTS.E [R17+0x3ed00], [R6.64], !P3 ;  /* 0x3ed0000006117fae */ /* 0x0003e8000d921844 */
[----:B------:R-:W4:Y:S04]  /*20cf0*/  LDL.LU.64 R20, [R1+0x890] ;  /* 0x0008900001147983 */ /* 0x000f280000300a00 */
[----:B------:R1:W-:Y:S04]  /*20d00*/  LDGSTS.E [R17+0x3ee00], [R14.64], !P3 ;  /* 0x3ee000000e117fae */ /* 0x0003e8000d921844 */
[----:B-1----:R-:W4:Y:S04]  /*20d10*/  LDL.LU.64 R6, [R1+0x888] ;  /* 0x0008880001067983 */ /* 0x002f280000300a00 */
[----:B------:R-:W4:Y:S04]  /*20d20*/  LDL.LU.64 R8, [R1+0x880] ;  /* 0x0008800001087983 */ /* 0x000f280000300a00 */
[----:B------:R-:W4:Y:S04]  /*20d30*/  LDL.LU.64 R12, [R1+0x878] ;  /* 0x00087800010c7983 */ /* 0x000f280000300a00 */
[----:B------:R1:W-:Y:S04]  /*20d40*/  LDGSTS.E [R17+0x3ef00], [R4.64], !P3 ;  /* 0x3ef0000004117fae */ /* 0x0003e8000d921844 */
[----:B------:R-:W4:Y:S04]  /*20d50*/  LDL.LU.64 R18, [R1+0x870] ;  /* 0x0008700001127983 */ /* 0x000f280000300a00 */
[----:B-1----:R-:W4:Y:S04]  /*20d60*/  LDL.LU.64 R4, [R1+0x868] ;  /* 0x0008680001047983 */ /* 0x002f280000300a00 */
[----:B------:R-:W4:Y:S04]  /*20d70*/  LDL.LU.64 R14, [R1+0x860] ;  /* 0x00086000010e7983 */ /* 0x000f280000300a00 */
[----:B------:R-:W4:Y:S01]  /*20d80*/  LDL.LU.64 R16, [R1+0x858] ;  /* 0x0008580001107983 */ /* 0x000f220000300a00 */
[----:B---3--:R-:W-:-:S04]  /*20d90*/  IMAD.WIDE R36, R252, 0x4, R36 ;  /* 0x00000004fc247825 */ /* 0x008fc800078e0224 */
[C---:B------:R-:W-:Y:S01]  /*20da0*/  IMAD.WIDE R34, R252.reuse, 0x4, R34 ;  /* 0x00000004fc227825 */ /* 0x040fe200078e0222 */
[----:B------:R-:W-:Y:S03]  /*20db0*/  STL.64 [R1+0x78], R36 ;  /* 0x0000782401007387 */ /* 0x000fe60000100a00 */
[C---:B--2---:R-:W-:Y:S01]  /*20dc0*/  IMAD.WIDE R32, R252.reuse, 0x4, R32 ;  /* 0x00000004fc207825 */ /* 0x044fe200078e0220 */
[----:B------:R-:W-:Y:S03]  /*20dd0*/  STL.64 [R1+0x70], R34 ;  /* 0x0000702201007387 */ /* 0x000fe60000100a00 */
[C---:B------:R-:W-:Y:S01]  /*20de0*/  IMAD.WIDE R30, R252.reuse, 0x4, R30 ;  /* 0x00000004fc1e7825 */ /* 0x040fe200078e021e */
[----:B------:R-:W-:Y:S03]  /*20df0*/  STL.64 [R1+0x68], R32 ;  /* 0x0000682001007387 */ /* 0x000fe60000100a00 */
[C---:B------:R-:W-:Y:S01]  /*20e00*/  IMAD.WIDE R28, R252.reuse, 0x4, R28 ;  /* 0x00000004fc1c7825 */ /* 0x040fe200078e021c */
[----:B------:R-:W-:Y:S03]  /*20e10*/  STL.64 [R1+0x60], R30 ;  /* 0x0000601e01007387 */ /* 0x000fe60000100a00 */
[C---:B------:R-:W-:Y:S01]  /*20e20*/  IMAD.WIDE R26, R252.reuse, 0x4, R26 ;  /* 0x00000004fc1a7825 */ /* 0x040fe200078e021a */
[----:B------:R-:W-:Y:S03]  /*20e30*/  STL.64 [R1+0x58], R28 ;  /* 0x0000581c01007387 */ /* 0x000fe60000100a00 */
[C---:B----4-:R-:W-:Y:S01]  /*20e40*/  IMAD.WIDE R24, R252.reuse, 0x4, R24 ;  /* 0x00000004fc187825 */ /* 0x050fe200078e0218 */
[----:B------:R1:W-:Y:S04]  /*20e50*/  STL.64 [R1+0x10], R26 ;  /* 0x0000101a01007387 */ /* 0x0003e80000100a00 */
[----:B------:R2:W-:Y:S01]  /*20e60*/  STL.64 [R1+0x8], R24 ;  /* 0x0000081801007387 */ /* 0x0005e20000100a00 */
[----:B------:R-:W-:-:S05]  /*20e70*/  IMAD.WIDE R22, R252, 0x4, R22 ;  /* 0x00000004fc167825 */ /* 0x000fca00078e0216 */
[----:B------:R3:W-:Y:S01]  /*20e80*/  STL.64 [R1], R22 ;  /* 0x0000001601007387 */ /* 0x0007e20000100a00 */
[----:B------:R-:W-:-:S03]  /*20e90*/  IMAD.WIDE R168, R252, 0x4, R6 ;  /* 0x00000004fca87825 */ /* 0x000fc600078e0206 */
[----:B------:R-:W4:Y:S01]  /*20ea0*/  LDL.LU.64 R6, [R1+0x7d0] ;  /* 0x0007d00001067983 */ /* 0x000f220000300a00 */
[----:B------:R-:W-:-:S03]  /*20eb0*/  IMAD.WIDE R166, R252, 0x4, R8 ;  /* 0x00000004fca67825 */ /* 0x000fc600078e0208 */
[----:B------:R-:W4:Y:S01]  /*20ec0*/  LDL.LU.64 R8, [R1+0x7c8] ;  /* 0x0007c80001087983 */ /* 0x000f220000300a00 */
[----:B------:R-:W-:-:S03]  /*20ed0*/  IMAD.WIDE R164, R252, 0x4, R12 ;  /* 0x00000004fca47825 */ /* 0x000fc600078e020c */
[----:B------:R-:W4:Y:S01]  /*20ee0*/  LDL.LU.64 R12, [R1+0x7c0] ;  /* 0x0007c000010c7983 */ /* 0x000f220000300a00 */
[----:B------:R-:W-:-:S03]  /*20ef0*/  IMAD.WIDE R158, R252, 0x4, R14 ;  /* 0x00000004fc9e7825 */ /* 0x000fc600078e020e */
[----:B------:R-:W4:Y:S01]  /*20f00*/  LDL.LU.64 R14, [R1+0x7b8] ;  /* 0x0007b800010e7983 */ /* 0x000f220000300a00 */
[----:B------:R-:W-:-:S04]  /*20f10*/  IADD3 R2, R3, -0x43, RZ ;  /* 0xffffffbd03027810 */ /* 0x000fc80007ffe0ff */
[----:B------:R-:W-:Y:S02]  /*20f20*/  ISETP.GE.U32.AND P1, PT, R2, 0x7fffff7e, PT ;  /* 0x7fffff7e0200780c */ /* 0x000fe40003f26070 */
[----:B------:R-:W-:-:S04]  /*20f30*/  SHF.L.U32 R10, R10, 0x2, RZ ;  /* 0x000000020a0a7819 */ /* 0x000fc800000006ff */
[----:B------:R-:W-:Y:S01]  /*20f40*/  LOP3.LUT R10, R10, 0x40, RZ, 0x3c, !PT ;  /* 0x000000400a0a7812 */ /* 0x000fe200078e3cff */
[----:B------:R-:W-:-:S06]  /*20f50*/  IMAD.WIDE R170, R252, 0x4, R20 ;  /* 0x00000004fcaa7825 */ /* 0x000fcc00078e0214 */
[----:B------:R1:W-:Y:S01]  /*20f60*/  LDGSTS.E [R10+0x21000], [R36.64], !P1 ;  /* 0x21000000240a7fae */ /* 0x0003e2000c921844 */
[----:B------:R-:W-:-:S03]  /*20f70*/  IMAD.WIDE R156, R252, 0x4, R16 ;  /* 0x00000004fc9c7825 */ /* 0x000fc600078e0210 */
[----:B------:R1:W-:Y:S04]  /*20f80*/  LDGSTS.E [R10+0x21100], [R34.64], !P1 ;  /* 0x21100000220a7fae */ /* 0x0003e8000c921844 */
[----:B------:R1:W-:Y:S04]  /*20f90*/  LDGSTS.E [R10+0x21200], [R32.64], !P1 ;  /* 0x21200000200a7fae */ /* 0x0003e8000c921844 */
[----:B------:R1:W-:Y:S04]  /*20fa0*/  LDGSTS.E [R10+0x21300], [R30.64], !P1 ;  /* 0x213000001e0a7fae */ /* 0x0003e8000c921844 */
[----:B------:R1:W-:Y:S01]  /*20fb0*/  LDGSTS.E [R10+0x21400], [R28.64], !P1 ;  /* 0x214000001c0a7fae */ /* 0x0003e2000c921844 */
[----:B------:R-:W-:-:S03]  /*20fc0*/  IMAD.WIDE R162, R252, 0x4, R18 ;  /* 0x00000004fca27825 */ /* 0x000fc600078e0212 */
[----:B------:R1:W-:Y:S04]  /*20fd0*/  LDGSTS.E [R10+0x21500], [R26.64], !P1 ;  /* 0x215000001a0a7fae */ /* 0x0003e8000c921844 */
[----:B------:R-:W4:Y:S01]  /*20fe0*/  LDL.LU.64 R16, [R1+0x7b0] ;  /* 0x0007b00001107983 */ /* 0x000f220000300a00 */
[----:B------:R-:W-:-:S03]  /*20ff0*/  IMAD.WIDE R160, R252, 0x4, R4 ;  /* 0x00000004fca07825 */ /* 0x000fc600078e0204 */
[----:B------:R2:W-:Y:S04]  /*21000*/  LDGSTS.E [R10+0x21600], [R24.64], !P1 ;  /* 0x21600000180a7fae */ /* 0x0005e8000c921844 */
[----:B-1----:R-:W4:Y:S04]  /*21010*/  LDL.LU.64 R26, [R1+0x7a8] ;  /* 0x0007a800011a7983 */ /* 0x002f280000300a00 */
[----:B------:R3:W-:Y:S04]  /*21020*/  LDGSTS.E [R10+0x21700], [R22.64], !P1 ;  /* 0x21700000160a7fae */ /* 0x0007e8000c921844 */
[----:B--2---:R-:W2:Y:S04]  /*21030*/  LDL.LU.64 R24, [R1+0x7a0] ;  /* 0x0007a00001187983 */ /* 0x004ea80000300a00 */
[----:B---3--:R-:W3:Y:S04]  /*21040*/  LDL.LU.64 R22, [R1+0x798] ;  /* 0x0007980001167983 */ /* 0x008ee80000300a00 */
[----:B------:R-:W-:Y:S04]  /*21050*/  STL.64 [R1+0x5028], R170 ;  /* 0x005028aa01007387 */ /* 0x000fe80000100a00 */
[----:B------:R-:W-:Y:S04]  /*21060*/  STL.64 [R1+0x5030], R168 ;  /* 0x005030a801007387 */ /* 0x000fe80000100a00 */
[----:B------:R-:W-:Y:S04]  /*21070*/  STL.64 [R1+0x5038], R166 ;  /* 0x005038a601007387 */ /* 0x000fe80000100a00 */
[----:B------:R-:W-:Y:S04]  /*21080*/  STL.64 [R1+0x5040], R164 ;  /* 0x005040a401007387 */ /* 0x000fe80000100a00 */
[----:B------:R-:W-:Y:S04]  /*21090*/  STL.64 [R1+0x5048], R162 ;  /* 0x005048a201007387 */ /* 0x000fe80000100a00 */
[----:B------:R-:W-:Y:S04]  /*210a0*/  STL.64 [R1+0x5050], R160 ;  /* 0x005050a001007387 */ /* 0x000fe80000100a00 */
[----:B------:R-:W-:Y:S04]  /*210b0*/  STL.64 [R1+0x5058], R158 ;  /* 0x0050589e01007387 */ /* 0x000fe80000100a00 */
[----:B------:R-:W-:Y:S04]  /*210c0*/  STL.64 [R1+0x5060], R156 ;  /* 0x0050609c01007387 */ /* 0x000fe80000100a00 */
[----:B------:R-:W3:Y:S04]  /*210d0*/  LDL.LU.64 R20, [R1+0x710] ;  /* 0x0007100001147983 */ /* 0x000ee80000300a00 */
[----:B------:R-:W3:Y:S04]  /*210e0*/  LDL.LU.64 R18, [R1+0x708] ;  /* 0x0007080001127983 */ /* 0x000ee80000300a00 */
[----:B------:R-:W3:Y:S01]  /*210f0*/  LDL.LU.64 R4, [R1+0x700] ;  /* 0x0007000001047983 */ /* 0x000ee20000300a00 */
[----:B----4-:R-:W-:-:S03]  /*21100*/  IMAD.WIDE R154, R252, 0x4, R6 ;  /* 0x00000004fc9a7825 */ /* 0x010fc600078e0206 */
[----:B------:R-:W4:Y:S01]  /*21110*/  LDL.LU.64 R6, [R1+0x6f8] ;  /* 0x0006f80001067983 */ /* 0x000f220000300a00 */
[----:B------:R-:W-:-:S03]  /*21120*/  IMAD.WIDE R152, R252, 0x4, R8 ;  /* 0x00000004fc987825 */ /* 0x000fc600078e0208 */
[----:B------:R-:W4:Y:S01]  /*21130*/  LDL.LU.64 R8, [R1+0x6f0] ;  /* 0x0006f00001087983 */ /* 0x000f220000300a00 */
[----:B------:R-:W-:-:S03]  /*21140*/  IMAD.WIDE R150, R252, 0x4, R12 ;  /* 0x00000004fc967825 */ /* 0x000fc600078e020c */
[----:B------:R-:W4:Y:S01]  /*21150*/  LDL.LU.64 R12, [R1+0x6e8] ;  /* 0x0006e800010c7983 */ /* 0x000f220000300a00 */
[----:B------:R-:W-:-:S03]  /*21160*/  IMAD.WIDE R148, R252, 0x4, R14 ;  /* 0x00000004fc947825 */ /* 0x000fc600078e020e */
[----:B------:R-:W4:Y:S01]  /*21170*/  LDL.LU.64 R14, [R1+0x6e0] ;  /* 0x0006e000010e7983 */ /* 0x000f220000300a00 */
[----:B------:R-:W-:-:S03]  /*21180*/  IMAD.WIDE R146, R252, 0x4, R16 ;  /* 0x00000004fc927825 */ /* 0x000fc600078e0210 */
[----:B------:R-:W4:Y:S04]  /*21190*/  LDL.LU.64 R16, [R1+0x6d8] ;  /* 0x0006d80001107983 */ /* 0x000f280000300a00 */
[----:B------:R-:W-:Y:S01]  /*211a0*/  STL.64 [R1+0x5068], R154 ;  /* 0x0050689a01007387 */ /* 0x000fe20000100a00 */
[----:B------:R-:W-:-:S03]  /*211b0*/  IMAD.WIDE R144, R252, 0x4, R26 ;  /* 0x00000004fc907825 */ /* 0x000fc600078e021a */
[----:B------:R-:W-:Y:S04]  /*211c0*/  STL.64 [R1+0x5070], R152 ;  /* 0x0050709801007387 */ /* 0x000fe80000100a00 */
[----:B------:R-:W-:Y:S01]  /*211d0*/  STL.64 [R1+0x5078], R150 ;  /* 0x0050789601007387 */ /* 0x000fe20000100a00 */
[----:B--2---:R-:W-:-:S03]  /*211e0*/  IMAD.WIDE R142, R252, 0x4, R24 ;  /* 0x00000004fc8e7825 */ /* 0x004fc600078e0218 */
[----:B------:R-:W-:Y:S04]  /*211f0*/  STL.64 [R1+0x5080], R148 ;  /* 0x0050809401007387 */ /* 0x000fe80000100a00 */
[----:B------:R-:W-:Y:S01]  /*21200*/  STL.64 [R1+0x5088], R146 ;  /* 0x0050889201007387 */ /* 0x000fe20000100a00 */
[----:B---3--:R-:W-:-:S03]  /*21210*/  IMAD.WIDE R140, R252, 0x4, R22 ;  /* 0x00000004fc8c7825 */ /* 0x008fc600078e0216 */
[----:B------:R-:W-:Y:S04]  /*21220*/  STL.64 [R1+0x5090], R144 ;  /* 0x0050909001007387 */ /* 0x000fe80000100a00 */
[----:B------:R-:W-:Y:S04]  /*21230*/  STL.64 [R1+0x5098], R142 ;  /* 0x0050988e01007387 */ /* 0x000fe80000100a00 */
[----:B------:R-:W-:Y:S04]  /*21240*/  STL.64 [R1+0x50a0], R140 ;  /* 0x0050a08c01007387 */ /* 0x000fe80000100a00 */
[----:B------:R-:W2:Y:S04]  /*21250*/  LDL.LU.64 R24, [R1+0x610] ;  /* 0x0006100001187983 */ /* 0x000ea80000300a00 */
[----:B------:R-:W3:Y:S01]  /*21260*/  LDL.LU.64 R22, [R1+0x608] ;  /* 0x0006080001167983 */ /* 0x000ee20000300a00 */
[----:B------:R-:W-:-:S04]  /*21270*/  IMAD.WIDE R138, R252, 0x4, R20 ;  /* 0x00000004fc8a7825 */ /* 0x000fc800078e0214 */
[----:B------:R-:W-:-:S04]  /*21280*/  IMAD.WIDE R134, R252, 0x4, R4 ;  /* 0x00000004fc867825 */ /* 0x000fc800078e0204 */
[----:B------:R-:W-:-:S04]  /*21290*/  IMAD.WIDE R136, R252, 0x4, R18 ;  /* 0x00000004fc887825 */ /* 0x000fc800078e0212 */
[----:B----4-:R-:W-:-:S04]  /*212a0*/  IMAD.WIDE R130, R252, 0x4, R8 ;  /* 0x00000004fc827825 */ /* 0x010fc800078e0208 */
[----:B------:R-:W-:-:S04]  /*212b0*/  IMAD.WIDE R128, R252, 0x4, R12 ;  /* 0x00000004fc807825 */ /* 0x000fc800078e020c */
[C---:B------:R-:W-:Y:S02]  /*212c0*/  IMAD.WIDE R126, R252.reuse, 0x4, R14 ;  /* 0x00000004fc7e7825 */ /* 0x040fe400078e020e */
[----:B------:R-:W4:Y:S04]  /*212d0*/  LDL.LU.64 R14, [R1+0x600] ;  /* 0x00060000010e7983 */ /* 0x000f280000300a00 */
[----:B------:R-:W4:Y:S04]  /*212e0*/  LDL.LU.64 R26, [R1+0x5f8] ;  /* 0x0005f800011a7983 */ /* 0x000f280000300a00 */
[----:B------:R-:W4:Y:S04]  /*212f0*/  LDL.LU.64 R20, [R1+0x5f0] ;  /* 0x0005f00001147983 */ /* 0x000f280000300a00 */
[----:B------:R-:W4:Y:S04]  /*21300*/  LDL.LU.64 R4, [R1+0x5e8] ;  /* 0x0005e80001047983 */ /* 0x000f280000300a00 */
[----:B------:R-:W4:Y:S04]  /*21310*/  LDL.LU.64 R12, [R1+0x5e0] ;  /* 0x0005e000010c7983 */ /* 0x000f280000300a00 */
[----:B------:R-:W4:Y:S04]  /*21320*/  LDL.LU.64 R8, [R1+0x5d8] ;  /* 0x0005d80001087983 */ /* 0x000f280000300a00 */
[----:B------:R-:W4:Y:S01]  /*21330*/  LDL.LU.64 R18, [R1+0x510] ;  /* 0x0005100001127983 */ /* 0x000f220000300a00 */
[----:B------:R-:W-:-:S03]  /*21340*/  IMAD.WIDE R132, R252, 0x4, R6 ;  /* 0x00000004fc847825 */ /* 0x000fc600078e0206 */
[----:B------:R-:W4:Y:S01]  /*21350*/  LDL.LU.64 R6, [R1+0x508] ;  /* 0x0005080001067983 */ /* 0x000f220000300a00 */
[----:B------:R-:W-:-:S04]  /*21360*/  IADD3 R2, R3, -0x47, RZ ;  /* 0xffffffb903027810 */ /* 0x000fc80007ffe0ff */
[----:B------:R-:W-:Y:S02]  /*21370*/  ISETP.GE.U32.AND P6, PT, R2, 0x7fffff7a, PT ;  /* 0x7fffff7a0200780c */ /* 0x000fe40003fc6070 */
[----:B------:R-:W-:-:S04]  /*21380*/  IADD3 R2, R3, -0x4b, RZ ;  /* 0xffffffb503027810 */ /* 0x000fc80007ffe0ff */
[----:B------:R-:W-:Y:S02]  /*21390*/  ISETP.GE.U32.AND P5, PT, R2, 0x7fffff76, PT ;  /* 0x7fffff760200780c */ /* 0x000fe40003fa6070 */
[----:B------:R-:W-:-:S05]  /*213a0*/  IADD3 R2, R3, -0x4f, RZ ;  /* 0xffffffb103027810 */ /* 0x000fca0007ffe0ff */
[----:B------:R1:W-:Y:S01]  /*213b0*/  LDGSTS.E [R10+0x23000], [R170.64], !P6 ;  /* 0x23000000aa0a7fae */ /* 0x0003e2000f121844 */
[----:B------:R-:W-:-:S03]  /*213c0*/  ISETP.GE.U32.AND P0, PT, R2, 0x7fffff72, PT ;  /* 0x7fffff720200780c */ /* 0x000fc60003f06070 */
[----:B------:R1:W-:Y:S01]  /*213d0*/  LDGSTS.E [R10+0x23100], [R168.64], !P6 ;  /* 0x23100000a80a7fae */ /* 0x0003e2000f121844 */
[----:B------:R-:W-:-:S03]  /*213e0*/  IMAD.WIDE R124, R252, 0x4, R16 ;  /* 0x00000004fc7c7825 */ /* 0x000fc600078e0210 */
[----:B------:R1:W-:Y:S04]  /*213f0*/  LDGSTS.E [R10+0x23200], [R166.64], !P6 ;  /* 0x23200000a60a7fae */ /* 0x0003e8000f121844 */
[----:B------:R1:W-:Y:S01]  /*21400*/  LDGSTS.E [R10+0x23300], [R164.64], !P6 ;  /* 0x23300000a40a7fae */ /* 0x0003e2000f121844 */
[----:B------:R-:W-:-:S03]  /*21410*/  IADD3 R2, R3, -0x53, RZ ;  /* 0xffffffad03027810 */ /* 0x000fc60007ffe0ff */
[----:B------:R1:W-:Y:S04]  /*21420*/  LDGSTS.E [R10+0x23400], [R162.64], !P6 ;  /* 0x23400000a20a7fae */ /* 0x0003e8000f121844 */
[----:B------:R1:W-:Y:S04]  /*21430*/  LDGSTS.E [R10+0x23500], [R160.64], !P6 ;  /* 0x23500000a00a7fae */ /* 0x0003e8000f121844 */
[----:B------:R1:W-:Y:S04]  /*21440*/  LDGSTS.E [R10+0x23600], [R158.64], !P6 ;  /* 0x236000009e0a7fae */ /* 0x0003e8000f121844 */
[----:B------:R-:W4:Y:S04]  /*21450*/  LDL.LU.64 R16, [R1+0x500] ;  /* 0x0005000001107983 */ /* 0x000f280000300a00 */
[----:B------:R1:W-:Y:S04]  /*21460*/  LDGSTS.E [R10+0x23700], [R156.64], !P6 ;  /* 0x237000009c0a7fae */ /* 0x0003e8000f121844 */
[----:B------:R-:W-:Y:S01]  /*21470*/  STL.64 [R1+0x50a8], R138 ;  /* 0x0050a88a01007387 */ /* 0x000fe20000100a00 */
[----:B------:R-:W-:-:S03]  /*21480*/  ISETP.GE.U32.AND P2, PT, R2, 0x7fffff6e, PT ;  /* 0x7fffff6e0200780c */ /* 0x000fc60003f46070 */
[----:B------:R1:W-:Y:S04]  /*21490*/  LDGSTS.E [R10+0x25000], [R154.64], !P5 ;  /* 0x250000009a0a7fae */ /* 0x0003e8000e921844 */
[----:B------:R-:W-:Y:S01]  /*214a0*/  STL.64 [R1+0x50b0], R136 ;  /* 0x0050b08801007387 */ /* 0x000fe20000100a00 */
[----:B--2---:R-:W-:-:S03]  /*214b0*/  IMAD.WIDE R36, R252, 0x4, R24 ;  /* 0x00000004fc247825 */ /* 0x004fc600078e0218 */
[----:B------:R2:W-:Y:S04]  /*214c0*/  LDGSTS.E [R10+0x25100], [R152.64], !P5 ;  /* 0x25100000980a7fae */ /* 0x0005e8000e921844 */
[----:B------:R-:W-:Y:S01]  /*214d0*/  STL.64 [R1+0x50b8], R134 ;  /* 0x0050b88601007387 */ /* 0x000fe20000100a00 */
[----:B---3--:R-:W-:-:S03]  /*214e0*/  IMAD.WIDE R34, R252, 0x4, R22 ;  /* 0x00000004fc227825 */ /* 0x008fc600078e0216 */
[----:B------:R2:W-:Y:S04]  /*214f0*/  LDGSTS.E [R10+0x25200], [R150.64], !P5 ;  /* 0x25200000960a7fae */ /* 0x0005e8000e921844 */
[----:B------:R-:W-:Y:S04]  /*21500*/  STL.64 [R1+0x50c0], R132 ;  /* 0x0050c08401007387 */ /* 0x000fe80000100a00 */
        /* <DEDUP_REMOVED lines=9> */
[----:B------:R-:W3:Y:S04]  /*215a0*/  LDL.LU.64 R24, [R1+0x4f8] ;  /* 0x0004f80001187983 */ /* 0x000ee80000300a00 */
[----:B------:R2:W-:Y:S04]  /*215b0*/  LDGSTS.E [R10+0x27000], [R138.64], !P0 ;  /* 0x270000008a0a7fae */ /* 0x0005e8000c121844 */
[----:B------:R-:W2:Y:S04]  /*215c0*/  LDL.LU.64 R22, [R1+0x4f0] ;  /* 0x0004f00001167983 */ /* 0x000ea80000300a00 */
[----:B------:R1:W-:Y:S04]  /*215d0*/  LDGSTS.E [R10+0x27100], [R136.64], !P0 ;  /* 0x27100000880a7fae */ /* 0x0003e8000c121844 */
[----:B------:R1:W-:Y:S04]  /*215e0*/  STL.64 [R1+0x80], R36 ;  /* 0x0000802401007387 */ /* 0x0003e80000100a00 */
[----:B------:R1:W-:Y:S04]  /*215f0*/  LDGSTS.E [R10+0x27200], [R134.64], !P0 ;  /* 0x27200000860a7fae */ /* 0x0003e8000c121844 */
[----:B------:R1:W-:Y:S04]  /*21600*/  STL.64 [R1+0x88], R34 ;  /* 0x0000882201007387 */ /* 0x0003e80000100a00 */
[----:B------:R1:W-:Y:S04]  /*21610*/  LDGSTS.E [R10+0x27300], [R132.64], !P0 ;  /* 0x27300000840a7fae */ /* 0x0003e8000c121844 */
[----:B------:R1:W-:Y:S04]  /*21620*/  LDGSTS.E [R10+0x27400], [R130.64], !P0 ;  /* 0x27400000820a7fae */ /* 0x0003e8000c121844 */
[----:B------:R1:W-:Y:S04]  /*21630*/  LDGSTS.E [R10+0x27500], [R128.64], !P0 ;  /* 0x27500000800a7fae */ /* 0x0003e8000c121844 */
[----:B------:R1:W-:Y:S04]  /*21640*/  LDGSTS.E [R10+0x27600], [R126.64], !P0 ;  /* 0x276000007e0a7fae */ /* 0x0003e8000c121844 */
[----:B------:R1:W-:Y:S04]  /*21650*/  LDGSTS.E [R10+0x27700], [R124.64], !P0 ;  /* 0x277000007c0a7fae */ /* 0x0003e8000c121844 */
[----:B------:R1:W-:Y:S04]  /*21660*/  LDGSTS.E [R10+0x29000], [R36.64], !P2 ;  /* 0x29000000240a7fae */ /* 0x0003e8000d121844 */
[----:B------:R1:W-:Y:S01]  /*21670*/  LDGSTS.E [R10+0x29100], [R34.64], !P2 ;  /* 0x29100000220a7fae */ /* 0x0003e2000d121844 */
[----:B----4-:R-:W-:-:S03]  /*21680*/  IMAD.WIDE R32, R252, 0x4, R14 ;  /* 0x00000004fc207825 */ /* 0x010fc600078e020e */
[----:B------:R-:W4:Y:S01]  /*21690*/  LDL.LU.64 R14, [R1+0x4e8] ;  /* 0x0004e800010e7983 */ /* 0x000f220000300a00 */
[----:B------:R-:W-:-:S03]  /*216a0*/  IMAD.WIDE R30, R252, 0x4, R26 ;  /* 0x00000004fc1e7825 */ /* 0x000fc600078e021a */
[----:B------:R-:W-:Y:S01]  /*216b0*/  STL.64 [R1+0x90], R32 ;  /* 0x0000902001007387 */ /* 0x000fe20000100a00 */
[----:B------:R-:W-:-:S03]  /*216c0*/  IMAD.WIDE R28, R252, 0x4, R20 ;  /* 0x00000004fc1c7825 */ /* 0x000fc600078e0214 */
[----:B------:R-:W-:Y:S01]  /*216d0*/  STL.64 [R1+0x118], R30 ;  /* 0x0001181e01007387 */ /* 0x000fe20000100a00 */
[----:B------:R-:W-:-:S03]  /*216e0*/  IMAD.WIDE R26, R252, 0x4, R4 ;  /* 0x00000004fc1a7825 */ /* 0x000fc600078e0204 */
[----:B------:R1:W-:Y:S01]  /*216f0*/  LDGSTS.E [R10+0x29200], [R32.64], !P2 ;  /* 0x29200000200a7fae */ /* 0x0003e2000d121844 */
[----:B------:R-:W-:-:S03]  /*21700*/  IMAD.WIDE R20, R252, 0x4, R12 ;  /* 0x00000004fc147825 */ /* 0x000fc600078e020c */
[----:B------:R-:W4:Y:S01]  /*21710*/  LDL.LU.64 R12, [R1+0x4e0] ;  /* 0x0004e000010c7983 */ /* 0x000f220000300a00 */
[----:B------:R-:W-:-:S03]  /*21720*/  IMAD.WIDE R8, R252, 0x4, R8 ;  /* 0x00000004fc087825 */ /* 0x000fc600078e0208 */
[----:B------:R-:W-:Y:S04]  /*21730*/  STL.64 [R1+0x120], R28 ;  /* 0x0001201c01007387 */ /* 0x000fe80000100a00 */
[----:B------:R-:W-:Y:S04]  /*21740*/  STL.64 [R1+0x128], R26 ;  /* 0x0001281a01007387 */ /* 0x000fe80000100a00 */
[----:B------:R-:W4:Y:S04]  /*21750*/  LDL.LU.64 R4, [R1+0x4d8] ;  /* 0x0004d80001047983 */ /* 0x000f280000300a00 */
[----:B------:R1:W-:Y:S04]  /*21760*/  LDGSTS.E [R10+0x29300], [R30.64], !P2 ;  /* 0x293000001e0a7fae */ /* 0x0003e8000d121844 */
[----:B------:R2:W-:Y:S04]  /*21770*/  LDGSTS.E [R10+0x29400], [R28.64], !P2 ;  /* 0x294000001c0a7fae */ /* 0x0005e8000d121844 */
[----:B------:R1:W-:Y:S04]  /*21780*/  STL.64 [R1+0x130], R20 ;  /* 0x0001301401007387 */ /* 0x0003e80000100a00 */
[----:B------:R3:W-:Y:S01]  /*21790*/  LDGSTS.E [R10+0x29500], [R26.64], !P2 ;  /* 0x295000001a0a7fae */ /* 0x0007e2000d121844 */
[----:B-1----:R-:W-:-:S03]  /*217a0*/  IMAD.WIDE R36, R252, 0x4, R18 ;  /* 0x00000004fc247825 */ /* 0x002fc600078e0212 */
[----:B------:R1:W-:Y:S04]  /*217b0*/  STL.64 [R1+0x138], R8 ;  /* 0x0001380801007387 */ /* 0x0003e80000100a00 */
[----:B------:R1:W-:Y:S04]  /*217c0*/  LDGSTS.E [R10+0x29600], [R20.64], !P2 ;  /* 0x29600000140a7fae */ /* 0x0003e8000d121844 */
[----:B------:R1:W-:Y:S01]  /*217d0*/  LDGSTS.E [R10+0x29700], [R8.64], !P2 ;  /* 0x29700000080a7fae */ /* 0x0003e2000d121844 */
[----:B------:R-:W-:-:S03]  /*217e0*/  IMAD.WIDE R34, R252, 0x4, R6 ;  /* 0x00000004fc227825 */ /* 0x000fc600078e0206 */
[----:B-1----:R-:W4:Y:S04]  /*217f0*/  LDL.LU.64 R20, [R1+0x410] ;  /* 0x0004100001147983 */ /* 0x002f280000300a00 */
[----:B------:R-:W4:Y:S04]  /*21800*/  LDL.LU.64 R8, [R1+0x408] ;  /* 0x0004080001087983 */ /* 0x000f280000300a00 */
[----:B------:R-:W4:Y:S04]  /*21810*/  LDL.LU.64 R18, [R1+0x400] ;  /* 0x0004000001127983 */ /* 0x000f280000300a00 */
[----:B------:R-:W4:Y:S01]  /*21820*/  LDL.LU.64 R6, [R1+0x3f8] ;  /* 0x0003f80001067983 */ /* 0x000f220000300a00 */
[----:B------:R-:W-:-:S04]  /*21830*/  IADD3 R2, R3, -0x57, RZ ;  /* 0xffffffa903027810 */ /* 0x000fc80007ffe0ff */
[----:B------:R-:W-:Y:S01]  /*21840*/  ISETP.GE.U32.AND P4, PT, R2, 0x7fffff6a, PT ;  /* 0x7fffff6a0200780c */ /* 0x000fe20003f86070 */
[C---:B------:R-:W-:Y:S01]  /*21850*/  IMAD.WIDE R32, R252.reuse, 0x4, R16 ;  /* 0x00000004fc207825 */ /* 0x040fe200078e0210 */
[----:B------:R-:W-:Y:S04]  /*21860*/  STL.64 [R1+0x140], R36 ;  /* 0x0001402401007387 */ /* 0x000fe80000100a00 */
[----:B------:R-:W4:Y:S04]  /*21870*/  LDL.LU.64 R16, [R1+0x3f0] ;  /* 0x0003f00001107983 */ /* 0x000f280000300a00 */
[----:B------:R-:W-:Y:S04]  /*21880*/  STL.64 [R1+0x148], R34 ;  /* 0x0001482201007387 */ /* 0x000fe80000100a00 */
[----:B------:R-:W-:Y:S04]  /*21890*/  STL.64 [R1+0x150], R32 ;  /* 0x0001502001007387 */ /* 0x000fe80000100a00 */
[----:B------:R-:W4:Y:S04]  /*218a0*/  LDL.LU.64 R30, [R1+0x3e8] ;  /* 0x0003e800011e7983 */ /* 0x000f280000300a00 */
[----:B------:R1:W-:Y:S04]  /*218b0*/  LDGSTS.E [R10+0x2b000], [R36.64], !P4 ;  /* 0x2b000000240a7fae */ /* 0x0003e8000e121844 */
[----:B------:R1:W-:Y:S04]  /*218c0*/  LDGSTS.E [R10+0x2b100], [R34.64], !P4 ;  /* 0x2b100000220a7fae */ /* 0x0003e8000e121844 */
[----:B------:R1:W-:Y:S01]  /*218d0*/  LDGSTS.E [R10+0x2b200], [R32.64], !P4 ;  /* 0x2b200000200a7fae */ /* 0x0003e2000e121844 */
[----:B---3--:R-:W-:-:S05]  /*218e0*/  IMAD.WIDE R26, R252, 0x4, R24 ;  /* 0x00000004fc1a7825 */ /* 0x008fca00078e0218 */
[----:B------:R-:W-:Y:S01]  /*218f0*/  STL.64 [R1+0x218], R26 ;  /* 0x0002181a01007387 */ /* 0x000fe20000100a00 */
[----:B--2---:R-:W-:-:S03]  /*21900*/  IMAD.WIDE R24, R252, 0x4, R22 ;  /* 0x00000004fc187825 */ /* 0x004fc600078e0216 */
[----:B------:R2:W-:Y:S04]  /*21910*/  LDGSTS.E [R10+0x2b300], [R26.64], !P4 ;  /* 0x2b3000001a0a7fae */ /* 0x0005e8000e121844 */
[----:B------:R-:W3:Y:S04]  /*21920*/  LDL.LU.64 R22, [R1+0x3e0] ;  /* 0x0003e00001167983 */ /* 0x000ee80000300a00 */
[----:B------:R-:W-:Y:S04]  /*21930*/  STL.64 [R1+0x220], R24 ;  /* 0x0002201801007387 */ /* 0x000fe80000100a00 */
[----:B------:R1:W-:Y:S01]  /*21940*/  LDGSTS.E [R10+0x2b400], [R24.64], !P4 ;  /* 0x2b400000180a7fae */ /* 0x0003e2000e121844 */
[----:B----4-:R-:W-:-:S05]  /*21950*/  IMAD.WIDE R14, R252, 0x4, R14 ;  /* 0x00000004fc0e7825 */ /* 0x010fca00078e020e */
[----:B------:R-:W-:Y:S04]  /*21960*/  STL.64 [R1+0x228], R14 ;  /* 0x0002280e01007387 */ /* 0x000fe80000100a00 */
[----:B------:R-:W4:Y:S04]  /*21970*/  LDL.LU.64 R28, [R1+0x3d8] ;  /* 0x0003d800011c7983 */ /* 0x000f280000300a00 */
[----:B------:R1:W-:Y:S01]  /*21980*/  LDGSTS.E [R10+0x2b500], [R14.64], !P4 ;  /* 0x2b5000000e0a7fae */ /* 0x0003e2000e121844 */
[----:B------:R-:W-:-:S05]  /*21990*/  IMAD.WIDE R12, R252, 0x4, R12 ;  /* 0x00000004fc0c7825 */ /* 0x000fca00078e020c */
[----:B------:R-:W-:Y:S04]  /*219a0*/  STL.64 [R1+0x230], R12 ;  /* 0x0002300c01007387 */ /* 0x000fe80000100a00 */
[----:B------:R1:W-:Y:S01]  /*219b0*/  LDGSTS.E [R10+0x2b600], [R12.64], !P4 ;  /* 0x2b6000000c0a7fae */ /* 0x0003e2000e121844 */
[----:B------:R-:W-:-:S05]  /*219c0*/  IMAD.WIDE R4, R252, 0x4, R4 ;  /* 0x00000004fc047825 */ /* 0x000fca00078e0204 */
[----:B------:R1:W-:Y:S04]  /*219d0*/  STL.64 [R1+0x238], R4 ;  /* 0x0002380401007387 */ /* 0x0003e80000100a00 */
[----:B------:R1:W-:Y:S04]  /*219e0*/  LDGSTS.E [R10+0x2b700], [R4.64], !P4 ;  /* 0x2b700000040a7fae */ /* 0x0003e8000e121844 */
[----:B-1----:R-:W4:Y:S04]  /*219f0*/  LDL.LU.64 R4, [R1+0x310] ;  /* 0x0003100001047983 */ /* 0x002f280000300a00 */
[----:B------:R-:W4:Y:S04]  /*21a00*/  LDL.LU.64 R14, [R1+0x308] ;  /* 0x00030800010e7983 */ /* 0x000f280000300a00 */
[----:B------:R-:W4:Y:S04]  /*21a10*/  LDL.LU.64 R12, [R1+0x300] ;  /* 0x00030000010c7983 */ /* 0x000f280000300a00 */
[----:B--2---:R-:W2:Y:S01]  /*21a20*/  LDL.LU.64 R26, [R1+0x2f8] ;  /* 0x0002f800011a7983 */ /* 0x004ea20000300a00 */
[----:B------:R-:W-:-:S04]  /*21a30*/  IMAD.WIDE R36, R252, 0x4, R20 ;  /* 0x00000004fc247825 */ /* 0x000fc800078e0214 */
[C---:B------:R-:W-:Y:S02]  /*21a40*/  IMAD.WIDE R34, R252.reuse, 0x4, R8 ;  /* 0x00000004fc227825 */ /* 0x040fe400078e0208 */
[----:B------:R-:W2:Y:S02]  /*21a50*/  LDL.LU.64 R8, [R1+0x2f0] ;  /* 0x0002f00001087983 */ /* 0x000ea40000300a00 */
[C---:B------:R-:W-:Y:S02]  /*21a60*/  IMAD.WIDE R20, R252.reuse, 0x4, R18 ;  /* 0x00000004fc147825 */ /* 0x040fe400078e0212 */
[----:B------:R-:W-:Y:S02]  /*21a70*/  STL.64 [R1+0x240], R36 ;  /* 0x0002402401007387 */ /* 0x000fe40000100a00 */
[----:B------:R-:W-:Y:S02]  /*21a80*/  IMAD.WIDE R18, R252, 0x4, R6 ;  /* 0x00000004fc127825 */ /* 0x000fe400078e0206 */
[----:B------:R-:W-:Y:S04]  /*21a90*/  STL.64 [R1+0x248], R34 ;  /* 0x0002482201007387 */ /* 0x000fe80000100a00 */
[----:B------:R-:W2:Y:S04]  /*21aa0*/  LDL.LU.64 R24, [R1+0x2e8] ;  /* 0x0002e80001187983 */ /* 0x000ea80000300a00 */
[----:B------:R1:W-:Y:S04]  /*21ab0*/  STL.64 [R1+0x318], R20 ;  /* 0x0003181401007387 */ /* 0x0003e80000100a00 */
[----:B------:R-:W2:Y:S01]  /*21ac0*/  LDL.LU.64 R6, [R1+0x2e0] ;  /* 0x0002e00001067983 */ /* 0x000ea20000300a00 */
[----:B------:R-:W-:-:S04]  /*21ad0*/  IADD3 R2, R3, -0x5b, RZ ;  /* 0xffffffa503027810 */ /* 0x000fc80007ffe0ff */
[----:B------:R-:W-:Y:S01]  /*21ae0*/  ISETP.GE.U32.AND P3, PT, R2, 0x7fffff66, PT ;  /* 0x7fffff660200780c */ /* 0x000fe20003f66070 */
[C---:B------:R-:W-:Y:S01]  /*21af0*/  IMAD.WIDE R16, R252.reuse, 0x4, R16 ;  /* 0x00000004fc107825 */ /* 0x040fe200078e0210 */
[----:B------:R1:W-:Y:S03]  /*21b00*/  STL.64 [R1+0x320], R18 ;  /* 0x0003201201007387 */ /* 0x0003e60000100a00 */
[----:B------:R-:W-:Y:S01]  /*21b10*/  IMAD.WIDE R32, R252, 0x4, R30 ;  /* 0x00000004fc207825 */ /* 0x000fe200078e021e */
[----:B------:R1:W-:Y:S01]  /*21b20*/  STL.64 [R1+0x328], R16 ;  /* 0x0003281001007387 */ /* 0x0003e20000100a00 */
[----:B------:R-:W-:-:S06]  /*21b30*/  IADD3 R2, R3, -0x5f, RZ ;  /* 0xffffffa103027810 */ /* 0x000fcc0007ffe0ff */
[----:B------:R1:W-:Y:S01]  /*21b40*/  LDGSTS.E [R10+0x2d000], [R36.64], !P3 ;  /* 0x2d000000240a7fae */ /* 0x0003e2000d921844 */
[----:B------:R-:W-:-:S03]  /*21b50*/  ISETP.GE.U32.AND P1, PT, R2, 0x7fffff62, PT ;  /* 0x7fffff620200780c */ /* 0x000fc60003f26070 */
[----:B------:R1:W-:Y:S04]  /*21b60*/  LDGSTS.E [R10+0x2d100], [R34.64], !P3 ;  /* 0x2d100000220a7fae */ /* 0x0003e8000d921844 */
[----:B------:R1:W-:Y:S04]  /*21b70*/  LDGSTS.E [R10+0x2d200], [R20.64], !P3 ;  /* 0x2d200000140a7fae */ /* 0x0003e8000d921844 */
[----:B------:R1:W-:Y:S04]  /*21b80*/  LDGSTS.E [R10+0x2d300], [R18.64], !P3 ;  /* 0x2d300000120a7fae */ /* 0x0003e8000d921844 */
[----:B------:R1:W-:Y:S04]  /*21b90*/  LDGSTS.E [R10+0x2d400], [R16.64], !P3 ;  /* 0x2d400000100a7fae */ /* 0x0003e8000d921844 */
[----:B------:R1:W-:Y:S01]  /*21ba0*/  LDGSTS.E [R10+0x2d500], [R32.64], !P3 ;  /* 0x2d500000200a7fae */ /* 0x0003e2000d921844 */
[----:B---3--:R-:W-:-:S03]  /*21bb0*/  IMAD.WIDE R30, R252, 0x4, R22 ;  /* 0x00000004fc1e7825 */ /* 0x008fc600078e0216 */
[----:B------:R-:W2:Y:S04]  /*21bc0*/  LDL.LU.64 R22, [R1+0x2d8] ;  /* 0x0002d80001167983 */ /* 0x000ea80000300a00 */
[----:B------:R1:W-:Y:S04]  /*21bd0*/  STL.64 [R1+0x330], R32 ;  /* 0x0003302001007387 */ /* 0x0003e80000100a00 */
[----:B------:R2:W-:Y:S04]  /*21be0*/  STL.64 [R1+0x338], R30 ;  /* 0x0003381e01007387 */ /* 0x0005e80000100a00 */
[----:B------:R2:W-:Y:S01]  /*21bf0*/  LDGSTS.E [R10+0x2d600], [R30.64], !P3 ;  /* 0x2d6000001e0a7fae */ /* 0x0005e2000d921844 */
[----:B----4-:R-:W-:-:S05]  /*21c00*/  IMAD.WIDE R28, R252, 0x4, R28 ;  /* 0x00000004fc1c7825 */ /* 0x010fca00078e021c */
[----:B------:R4:W-:Y:S04]  /*21c10*/  STL.64 [R1+0x340], R28 ;  /* 0x0003401c01007387 */ /* 0x0009e80000100a00 */
[----:B-1----:R-:W3:Y:S04]  /*21c20*/  LDL.LU.64 R20, [R1+0x210] ;  /* 0x0002100001147983 */ /* 0x002ee80000300a00 */
[----:B------:R-:W3:Y:S04]  /*21c30*/  LDL.LU.64 R18, [R1+0x208] ;  /* 0x0002080001127983 */ /* 0x000ee80000300a00 */
[----:B------:R-:W3:Y:S04]  /*21c40*/  LDL.LU.64 R16, [R1+0x200] ;  /* 0x0002000001107983 */ /* 0x000ee80000300a00 */
[----:B------:R4:W-:Y:S01]  /*21c50*/  LDGSTS.E [R10+0x2d700], [R28.64], !P3 ;  /* 0x2d7000001c0a7fae */ /* 0x0009e2000d921844 */
[----:B------:R-:W-:-:S04]  /*21c60*/  IMAD.WIDE R4, R252, 0x4, R4 ;  /* 0x00000004fc047825 */ /* 0x000fc800078e0204 */
[C---:B------:R-:W-:Y:S01]  /*21c70*/  IMAD.WIDE R34, R252.reuse, 0x4, R14 ;  /* 0x00000004fc227825 */ /* 0x040fe200078e020e */
[----:B------:R1:W-:Y:S03]  /*21c80*/  LDGSTS.E [R10+0x2f000], [R4.64], !P1 ;  /* 0x2f000000040a7fae */ /* 0x0003e6000c921844 */
[C---:B------:R-:W-:Y:S01]  /*21c90*/  IMAD.WIDE R32, R252.reuse, 0x4, R12 ;  /* 0x00000004fc207825 */ /* 0x040fe200078e020c */
[----:B------:R-:W3:Y:S03]  /*21ca0*/  LDL.LU.64 R14, [R1+0x1f8] ;  /* 0x0001f800010e7983 */ /* 0x000ee60000300a00 */
[C---:B--2---:R-:W-:Y:S01]  /*21cb0*/  IMAD.WIDE R30, R252.reuse, 0x4, R26 ;  /* 0x00000004fc1e7825 */ /* 0x044fe200078e021a */
[----:B------:R1:W-:Y:S04]  /*21cc0*/  STL.64 [R1+0x310], R4 ;  /* 0x0003100401007387 */ /* 0x0003e80000100a00 */
[----:B------:R-:W2:Y:S01]  /*21cd0*/  LDL.LU.64 R12, [R1+0x1f0] ;  /* 0x0001f000010c7983 */ /* 0x000ea20000300a00 */
[----:B----4-:R-:W-:-:S03]  /*21ce0*/  IMAD.WIDE R28, R252, 0x4, R8 ;  /* 0x00000004fc1c7825 */ /* 0x010fc600078e0208 */
[----:B------:R4:W-:Y:S04]  /*21cf0*/  STL.64 [R1+0x308], R34 ;  /* 0x0003082201007387 */ /* 0x0009e80000100a00 */
[----:B------:R1:W-:Y:S04]  /*21d00*/  STL.64 [R1+0x300], R32 ;  /* 0x0003002001007387 */ /* 0x0003e80000100a00 */
[----:B------:R-:W2:Y:S01]  /*21d10*/  LDL.LU.64 R8, [R1+0x1e8] ;  /* 0x0001e80001087983 */ /* 0x000ea20000300a00 */
[----:B------:R-:W-:-:S03]  /*21d20*/  IMAD.WIDE R26, R252, 0x4, R24 ;  /* 0x00000004fc1a7825 */ /* 0x000fc600078e0218 */
[----:B------:R1:W-:Y:S04]  /*21d30*/  STL.64 [R1+0x2f8], R30 ;  /* 0x0002f81e01007387 */ /* 0x0003e80000100a00 */
[----:B------:R1:W-:Y:S01]  /*21d40*/  STL.64 [R1+0x2f0], R28 ;  /* 0x0002f01c01007387 */ /* 0x0003e20000100a00 */
[----:B------:R-:W-:Y:S01]  /*21d50*/  IMAD.WIDE R24, R252, 0x4, R6 ;  /* 0x00000004fc187825 */ /* 0x000fe200078e0206 */
[----:B------:R-:W-:Y:S02]  /*21d60*/  IADD3 R2, R3, -0x63, RZ ;  /* 0xffffff9d03027810 */ /* 0x000fe40007ffe0ff */
[----:B------:R-:W2:Y:S04]  /*21d70*/  LDL.LU.64 R6, [R1+0x1e0] ;  /* 0x0001e00001067983 */ /* 0x000ea80000300a00 */
[----:B------:R3:W-:Y:S04]  /*21d80*/  STL.64 [R1+0x348], R26 ;  /* 0x0003481a01007387 */ /* 0x0007e80000100a00 */
[----:B------:R2:W-:Y:S04]  /*21d90*/  STL.64 [R1+0x350], R24 ;  /* 0x0003501801007387 */ /* 0x0005e80000100a00 */
[----:B-1----:R-:W2:Y:S01]  /*21da0*/  LDL.LU.64 R4, [R1+0x1d8] ;  /* 0x0001d80001047983 */ /* 0x002ea20000300a00 */
[----:B------:R-:W-:-:S03]  /*21db0*/  ISETP.GE.U32.AND P6, PT, R2, 0x7fffff5e, PT ;  /* 0x7fffff5e0200780c */ /* 0x000fc60003fc6070 */
[----:B------:R4:W-:Y:S04]  /*21dc0*/  LDGSTS.E [R10+0x2f100], [R34.64], !P1 ;  /* 0x2f100000220a7fae */ /* 0x0009e8000c921844 */
[----:B------:R1:W-:Y:S04]  /*21dd0*/  LDGSTS.E [R10+0x2f200], [R32.64], !P1 ;  /* 0x2f200000200a7fae */ /* 0x0003e8000c921844 */
[----:B------:R1:W-:Y:S04]  /*21de0*/  LDGSTS.E [R10+0x2f300], [R30.64], !P1 ;  /* 0x2f3000001e0a7fae */ /* 0x0003e8000c921844 */
[----:B------:R1:W-:Y:S04]  /*21df0*/  LDGSTS.E [R10+0x2f400], [R28.64], !P1 ;  /* 0x2f4000001c0a7fae */ /* 0x0003e8000c921844 */
[----:B------:R1:W-:Y:S04]  /*21e00*/  LDGSTS.E [R10+0x2f500], [R26.64], !P1 ;  /* 0x2f5000001a0a7fae */ /* 0x0003e8000c921844 */
[----:B------:R1:W-:Y:S01]  /*21e10*/  LDGSTS.E [R10+0x2f600], [R24.64], !P1 ;  /* 0x2f600000180a7fae */ /* 0x0003e2000c921844 */
[----:B------:R-:W-:-:S05]  /*21e20*/  IMAD.WIDE R22, R252, 0x4, R22 ;  /* 0x00000004fc167825 */ /* 0x000fca00078e0216 */
[----:B------:R1:W-:Y:S04]  /*21e30*/  STL.64 [R1+0x3d8], R22 ;  /* 0x0003d81601007387 */ /* 0x0003e80000100a00 */
[----:B------:R-:W2:Y:S04]  /*21e40*/  LDL.LU.64 R36, [R1+0x110] ;  /* 0x0001100001247983 */ /* 0x000ea80000300a00 */
[----:B------:R1:W-:Y:S01]  /*21e50*/  LDGSTS.E [R10+0x2f700], [R22.64], !P1 ;  /* 0x2f700000160a7fae */ /* 0x0003e2000c921844 */
[----:B---3--:R-:W-:-:S04]  /*21e60*/  IMAD.WIDE R20, R252, 0x4, R20 ;  /* 0x00000004fc147825 */ /* 0x008fc800078e0214 */
[C---:B------:R-:W-:Y:S01]  /*21e70*/  IMAD.WIDE R18, R252.reuse, 0x4, R18 ;  /* 0x00000004fc127825 */ /* 0x040fe200078e0212 */
[----:B------:R3:W-:Y:S03]  /*21e80*/  STL.64 [R1+0x210], R20 ;  /* 0x0002101401007387 */ /* 0x0007e60000100a00 */
[C---:B------:R-:W-:Y:S01]  /*21e90*/  IMAD.WIDE R16, R252.reuse, 0x4, R16 ;  /* 0x00000004fc107825 */ /* 0x040fe200078e0210 */
[----:B----4-:R-:W4:Y:S04]  /*21ea0*/  LDL.LU.64 R34, [R1+0x108] ;  /* 0x0001080001227983 */ /* 0x010f280000300a00 */
[----:B------:R2:W-:Y:S04]  /*21eb0*/  STL.64 [R1+0x208], R18 ;  /* 0x0002081201007387 */ /* 0x0005e80000100a00 */
[----:B-1----:R-:W4:Y:S04]  /*21ec0*/  LDL.LU.64 R32, [R1+0x100] ;  /* 0x0001000001207983 */ /* 0x002f280000300a00 */
[----:B------:R1:W-:Y:S04]  /*21ed0*/  STL.64 [R1+0x200], R16 ;  /* 0x0002001001007387 */ /* 0x0003e80000100a00 */
[----:B------:R-:W4:Y:S04]  /*21ee0*/  LDL.LU.64 R30, [R1+0xf8] ;  /* 0x0000f800011e7983 */ /* 0x000f280000300a00 */
[----:B------:R-:W4:Y:S04]  /*21ef0*/  LDL.LU.64 R28, [R1+0xf0] ;  /* 0x0000f000011c7983 */ /* 0x000f280000300a00 */
[----:B------:R-:W4:Y:S04]  /*21f00*/  LDL.LU.64 R26, [R1+0xe8] ;  /* 0x0000e800011a7983 */ /* 0x000f280000300a00 */
[----:B------:R3:W-:Y:S01]  /*21f10*/  LDGSTS.E [R10+0x31000], [R20.64], !P6 ;  /* 0x31000000140a7fae */ /* 0x0007e2000f121844 */
[----:B------:R-:W-:-:S03]  /*21f20*/  IMAD.WIDE R14, R252, 0x4, R14 ;  /* 0x00000004fc0e7825 */ /* 0x000fc600078e020e */
[----:B------:R1:W-:Y:S04]  /*21f30*/  LDGSTS.E [R10+0x31100], [R18.64], !P6 ;  /* 0x31100000120a7fae */ /* 0x0003e8000f121844 */
[----:B------:R1:W-:Y:S01]  /*21f40*/  STL.64 [R1+0x1f8], R14 ;  /* 0x0001f80e01007387 */ /* 0x0003e20000100a00 */
[----:B--2---:R-:W-:-:S03]  /*21f50*/  IMAD.WIDE R12, R252, 0x4, R12 ;  /* 0x00000004fc0c7825 */ /* 0x004fc600078e020c */
[----:B------:R-:W2:Y:S04]  /*21f60*/  LDL.LU.64 R24, [R1+0xe0] ;  /* 0x0000e00001187983 */ /* 0x000ea80000300a00 */
[----:B------:R1:W-:Y:S04]  /*21f70*/  STL.64 [R1+0x1f0], R12 ;  /* 0x0001f00c01007387 */ /* 0x0003e80000100a00 */
[----:B------:R-:W2:Y:S01]  /*21f80*/  LDL.LU.64 R22, [R1+0xd8] ;  /* 0x0000d80001167983 */ /* 0x000ea20000300a00 */
[----:B------:R-:W-:-:S03]  /*21f90*/  IMAD.WIDE R8, R252, 0x4, R8 ;  /* 0x00000004fc087825 */ /* 0x000fc600078e0208 */
[----:B------:R1:W-:Y:S04]  /*21fa0*/  LDGSTS.E [R10+0x31200], [R16.64], !P6 ;  /* 0x31200000100a7fae */ /* 0x0003e8000f121844 */
[----:B------:R1:W-:Y:S04]  /*21fb0*/  STL.64 [R1+0x1e8], R8 ;  /* 0x0001e80801007387 */ /* 0x0003e80000100a00 */
[----:B------:R1:W-:Y:S01]  /*21fc0*/  LDGSTS.E [R10+0x31300], [R14.64], !P6 ;  /* 0x313000000e0a7fae */ /* 0x0003e2000f121844 */
[----:B------:R-:W-:-:S03]  /*21fd0*/  IMAD.WIDE R6, R252, 0x4, R6 ;  /* 0x00000004fc067825 */ /* 0x000fc600078e0206 */
[----:B------:R1:W-:Y:S04]  /*21fe0*/  LDGSTS.E [R10+0x31400], [R12.64], !P6 ;  /* 0x314000000c0a7fae */ /* 0x0003e8000f121844 */
[----:B------:R1:W-:Y:S04]  /*21ff0*/  STL.64 [R1+0x1e0], R6 ;  /* 0x0001e00601007387 */ /* 0x0003e80000100a00 */
[----:B------:R1:W-:Y:S01]  /*22000*/  LDGSTS.E [R10+0x31500], [R8.64], !P6 ;  /* 0x31500000080a7fae */ /* 0x0003e2000f121844 */
[----:B------:R-:W-:-:S03]  /*22010*/  IMAD.WIDE R4, R252, 0x4, R4 ;  /* 0x00000004fc047825 */ /* 0x000fc600078e0204 */
[----:B------:R1:W-:Y:S04]  /*22020*/  LDGSTS.E [R10+0x31600], [R6.64], !P6 ;  /* 0x31600000060a7fae */ /* 0x0003e8000f121844 */
[----:B------:R1:W-:Y:S04]  /*22030*/  STL.64 [R1+0x1d8], R4 ;  /* 0x0001d80401007387 */ /* 0x0003e80000100a00 */
[----:B---3--:R-:W3:Y:S04]  /*22040*/  LDL.LU.64 R20, [R1+0x50] ;  /* 0x0000500001147983 */ /* 0x008ee80000300a00 */
[----:B-1----:R-:W3:Y:S04]  /*22050*/  LDL.LU.64 R18, [R1+0x48] ;  /* 0x0000480001127983 */ /* 0x002ee80000300a00 */
[----:B------:R-:W3:Y:S04]  /*22060*/  LDL.LU.64 R16, [R1+0x40] ;  /* 0x0000400001107983 */ /* 0x000ee80000300a00 */
[----:B------:R-:W3:Y:S04]  /*22070*/  LDL.LU.64 R14, [R1+0x38] ;  /* 0x00003800010e7983 */ /* 0x000ee80000300a00 */
[----:B------:R-:W3:Y:S04]  /*22080*/  LDL.LU.64 R12, [R1+0x30] ;  /* 0x00003000010c7983 */ /* 0x000ee80000300a00 */
[----:B------:R-:W3:Y:S04]  /*22090*/  LDL.LU.64 R8, [R1+0x28] ;  /* 0x0000280001087983 */ /* 0x000ee80000300a00 */
[----:B------:R1:W-:Y:S04]  /*220a0*/  LDGSTS.E [R10+0x31700], [R4.64], !P6 ;  /* 0x31700000040a7fae */ /* 0x0003e8000f121844 */
[----:B------:R-:W3:Y:S04]  /*220b0*/  LDL.LU.64 R6, [R1+0x20] ;  /* 0x0000200001067983 */ /* 0x000ee80000300a00 */
[----:B-1----:R-:W3:Y:S01]  /*220c0*/  LDL.LU.64 R4, [R1+0x18] ;  /* 0x0000180001047983 */ /* 0x002ee20000300a00 */
[----:B------:R-:W-:-:S05]  /*220d0*/  IMAD.MOV.U32 R161, RZ, RZ, c[0x0][0x180] ;  /* 0x00006000ffa17624 */ /* 0x000fca00078e00ff */
[----:B------:R-:W-:-:S04]  /*220e0*/  IADD3 R2, R161, -0x67, RZ ;  /* 0xffffff99a1027810 */ /* 0x000fc80007ffe0ff */
[----:B------:R-:W-:Y:S02]  /*220f0*/  ISETP.GE.U32.AND P5, PT, R2, 0x7fffff5a, PT ;  /* 0x7fffff5a0200780c */ /* 0x000fe40003fa6070 */
[----:B------:R-:W-:-:S04]  /*22100*/  IADD3 R2, R161, -0x6b, RZ ;  /* 0xffffff95a1027810 */ /* 0x000fc80007ffe0ff */
[----:B------:R-:W-:Y:S01]  /*22110*/  ISETP.GE.U32.AND P0, PT, R2, 0x7fffff56, PT ;  /* 0x7fffff560200780c */ /* 0x000fe20003f06070 */
[----:B------:R-:W-:Y:S01]  /*22120*/  IMAD.WIDE R36, R252, 0x4, R36 ;  /* 0x00000004fc247825 */ /* 0x000fe200078e0224 */
[----:B------:R-:W-:-:S04]  /*22130*/  IADD3 R2, R161, -0x6f, RZ ;  /* 0xffffff91a1027810 */ /* 0x000fc80007ffe0ff */
[----:B------:R-:W-:Y:S01]  /*22140*/  STL.64 [R1+0x3e0], R36 ;  /* 0x0003e02401007387 */ /* 0x000fe20000100a00 */
[----:B------:R-:W-:-:S03]  /*22150*/  ISETP.GE.U32.AND P2, PT, R2, 0x7fffff52, PT ;  /* 0x7fffff520200780c */ /* 0x000fc60003f46070 */
[----:B------:R1:W-:Y:S01]  /*22160*/  LDGSTS.E [R10+0x33000], [R36.64], !P5 ;  /* 0x33000000240a7fae */ /* 0x0003e2000e921844 */
        /* <DEDUP_REMOVED lines=16> */
[----:B------:R-:W-:Y:S04]  /*22270*/  STL.64 [R1+0x400], R28 ;  /* 0x0004001c01007387 */ /* 0x000fe80000100a00 */
[----:B------:R1:W-:Y:S01]  /*22280*/  LDGSTS.E [R10+0x33300], [R30.64], !P5 ;  /* 0x333000001e0a7fae */ /* 0x0003e2000e921844 */
[----:B--2---:R-:W-:-:S03]  /*22290*/  IMAD.WIDE R24, R252, 0x4, R24 ;  /* 0x00000004fc187825 */ /* 0x004fc600078e0218 */
[----:B------:R-:W-:Y:S04]  /*222a0*/  STL.64 [R1+0x408], R26 ;  /* 0x0004081a01007387 */ /* 0x000fe80000100a00 */
[----:B------:R2:W-:Y:S01]  /*222b0*/  LDGSTS.E [R10+0x33400], [R28.64], !P5 ;  /* 0x334000001c0a7fae */ /* 0x0005e2000e921844 */
[----:B------:R-:W-:-:S03]  /*222c0*/  IMAD.WIDE R22, R252, 0x4, R22 ;  /* 0x00000004fc167825 */ /* 0x000fc600078e0216 */
[----:B------:R-:W-:Y:S04]  /*222d0*/  STL.64 [R1+0x410], R24 ;  /* 0x0004101801007387 */ /* 0x000fe80000100a00 */
[----:B------:R1:W-:Y:S04]  /*222e0*/  LDGSTS.E [R10+0x33500], [R26.64], !P5 ;  /* 0x335000001a0a7fae */ /* 0x0003e8000e921844 */
[----:B------:R-:W-:Y:S04]  /*222f0*/  STL.64 [R1+0x4d8], R22 ;  /* 0x0004d81601007387 */ /* 0x000fe80000100a00 */
[----:B------:R1:W-:Y:S04]  /*22300*/  LDGSTS.E [R10+0x33600], [R24.64], !P5 ;  /* 0x33600000180a7fae */ /* 0x0003e8000e921844 */
[----:B------:R1:W-:Y:S01]  /*22310*/  LDGSTS.E [R10+0x33700], [R22.64], !P5 ;  /* 0x33700000160a7fae */ /* 0x0003e2000e921844 */
[----:B---3--:R-:W-:-:S04]  /*22320*/  IMAD.WIDE R20, R252, 0x4, R20 ;  /* 0x00000004fc147825 */ /* 0x008fc800078e0214 */
[C---:B------:R-:W-:Y:S01]  /*22330*/  IMAD.WIDE R18, R252.reuse, 0x4, R18 ;  /* 0x00000004fc127825 */ /* 0x040fe200078e0212 */
[----:B------:R3:W-:Y:S03]  /*22340*/  STL.64 [R1+0x4e0], R20 ;  /* 0x0004e01401007387 */ /* 0x0007e60000100a00 */
[C---:B------:R-:W-:Y:S01]  /*22350*/  IMAD.WIDE R16, R252.reuse, 0x4, R16 ;  /* 0x00000004fc107825 */ /* 0x040fe200078e0210 */
[----:B------:R1:W-:Y:S03]  /*22360*/  STL.64 [R1+0x4e8], R18 ;  /* 0x0004e81201007387 */ /* 0x0003e60000100a00 */
[C---:B------:R-:W-:Y:S01]  /*22370*/  IMAD.WIDE R14, R252.reuse, 0x4, R14 ;  /* 0x00000004fc0e7825 */ /* 0x040fe200078e020e */
[----:B------:R3:W-:Y:S03]  /*22380*/  LDGSTS.E [R10+0x35000], [R20.64], !P0 ;  /* 0x35000000140a7fae */ /* 0x0007e6000c121844 */
[C---:B------:R-:W-:Y:S01]  /*22390*/  IMAD.WIDE R12, R252.reuse, 0x4, R12 ;  /* 0x00000004fc0c7825 */ /* 0x040fe200078e020c */
[----:B------:R1:W-:Y:S03]  /*223a0*/  STL.64 [R1+0x4f0], R16 ;  /* 0x0004f01001007387 */ /* 0x0003e60000100a00 */
[C---:B------:R-:W-:Y:S01]  /*223b0*/  IMAD.WIDE R8, R252.reuse, 0x4, R8 ;  /* 0x00000004fc087825 */ /* 0x040fe200078e0208 */
[----:B------:R1:W-:Y:S04]  /*223c0*/  LDGSTS.E [R10+0x35100], [R18.64], !P0 ;  /* 0x35100000120a7fae */ /* 0x0003e8000c121844 */
[----:B------:R2:W-:Y:S01]  /*223d0*/  STL.64 [R1+0x4f8], R14 ;  /* 0x0004f80e01007387 */ /* 0x0005e20000100a00 */
[----:B---3--:R-:W-:-:S03]  /*223e0*/  IMAD.WIDE R20, R252, 0x4, R172 ;  /* 0x00000004fc147825 */ /* 0x008fc600078e02ac */
[----:B------:R3:W-:Y:S01]  /*223f0*/  LDGSTS.E [R10+0x35200], [R16.64], !P0 ;  /* 0x35200000100a7fae */ /* 0x0007e2000c121844 */
[----:B------:R-:W-:-:S03]  /*22400*/  IMAD.WIDE R6, R252, 0x4, R6 ;  /* 0x00000004fc067825 */ /* 0x000fc600078e0206 */
[----:B------:R2:W-:Y:S01]  /*22410*/  STL.64 [R1+0x500], R12 ;  /* 0x0005000c01007387 */ /* 0x0005e20000100a00 */
[----:B-1----:R-:W-:-:S03]  /*22420*/  IMAD.WIDE R18, R252, 0x4, R174 ;  /* 0x00000004fc127825 */ /* 0x002fc600078e02ae */
[----:B------:R2:W-:Y:S01]  /*22430*/  LDGSTS.E [R10+0x35300], [R14.64], !P0 ;  /* 0x353000000e0a7fae */ /* 0x0005e2000c121844 */
[----:B------:R-:W-:-:S03]  /*22440*/  IMAD.WIDE R4, R252, 0x4, R4 ;  /* 0x00000004fc047825 */ /* 0x000fc600078e0204 */
[----:B------:R1:W-:Y:S01]  /*22450*/  STL.64 [R1+0x508], R8 ;  /* 0x0005080801007387 */ /* 0x0003e20000100a00 */
[----:B---3--:R-:W-:-:S03]  /*22460*/  IMAD.WIDE R16, R252, 0x4, R176 ;  /* 0x00000004fc107825 */ /* 0x008fc600078e02b0 */
[----:B------:R3:W-:Y:S04]  /*22470*/  LDGSTS.E [R10+0x35400], [R12.64], !P0 ;  /* 0x354000000c0a7fae */ /* 0x0007e8000c121844 */
[----:B------:R1:W-:Y:S01]  /*22480*/  STL.64 [R1+0x510], R6 ;  /* 0x0005100601007387 */ /* 0x0003e20000100a00 */
[----:B--2---:R-:W-:-:S03]  /*22490*/  IMAD.WIDE R14, R252, 0x4, R178 ;  /* 0x00000004fc0e7825 */ /* 0x004fc600078e02b2 */
[----:B------:R1:W-:Y:S04]  /*224a0*/  LDGSTS.E [R10+0x35500], [R8.64], !P0 ;  /* 0x35500000080a7fae */ /* 0x0003e8000c121844 */
[----:B------:R2:W-:Y:S01]  /*224b0*/  STL.64 [R1+0x5d8], R4 ;  /* 0x0005d80401007387 */ /* 0x0005e20000100a00 */
[----:B---3--:R-:W-:-:S03]  /*224c0*/  IMAD.WIDE R12, R252, 0x4, R180 ;  /* 0x00000004fc0c7825 */ /* 0x008fc600078e02b4 */
[----:B------:R3:W-:Y:S04]  /*224d0*/  LDGSTS.E [R10+0x35600], [R6.64], !P0 ;  /* 0x35600000060a7fae */ /* 0x0007e8000c121844 */
[----:B------:R2:W-:Y:S01]  /*224e0*/  LDGSTS.E [R10+0x35700], [R4.64], !P0 ;  /* 0x35700000040a7fae */ /* 0x0005e2000c121844 */
[----:B-1----:R-:W-:-:S03]  /*224f0*/  IMAD.WIDE R8, R252, 0x4, R182 ;  /* 0x00000004fc087825 */ /* 0x002fc600078e02b6 */
[----:B------:R1:W-:Y:S04]  /*22500*/  STL.64 [R1+0x5e0], R20 ;  /* 0x0005e01401007387 */ /* 0x0003e80000100a00 */
[----:B------:R1:W-:Y:S01]  /*22510*/  STL.64 [R1+0x5e8], R18 ;  /* 0x0005e81201007387 */ /* 0x0003e20000100a00 */
[----:B---3--:R-:W-:-:S03]  /*22520*/  IMAD.WIDE R6, R252, 0x4, R184 ;  /* 0x00000004fc067825 */ /* 0x008fc600078e02b8 */
[----:B------:R1:W-:Y:S01]  /*22530*/  LDGSTS.E [R10+0x37000], [R20.64], !P2 ;  /* 0x37000000140a7fae */ /* 0x0003e2000d121844 */
[----:B--2---:R-:W-:-:S03]  /*22540*/  IMAD.WIDE R4, R252, 0x4, R186 ;  /* 0x00000004fc047825 */ /* 0x004fc600078e02ba */
[----:B------:R2:W-:Y:S04]  /*22550*/  STL.64 [R1+0x5f0], R16 ;  /* 0x0005f01001007387 */ /* 0x0005e80000100a00 */
        /* <DEDUP_REMOVED lines=16> */
[----:B------:R1:W-:Y:S01]  /*22660*/  LDGSTS.E [R10+0x37700], [R4.64], !P2 ;  /* 0x37700000040a7fae */ /* 0x0003e2000d121844 */
[----:B---3--:R-:W-:-:S03]  /*22670*/  IMAD.WIDE R8, R252, 0x4, R198 ;  /* 0x00000004fc087825 */ /* 0x008fc600078e02c6 */
[----:B------:R3:W-:Y:S04]  /*22680*/  STL.64 [R1+0x6e0], R20 ;  /* 0x0006e01401007387 */ /* 0x0007e80000100a00 */
[----:B------:R3:W-:Y:S01]  /*22690*/  STL.64 [R1+0x6e8], R18 ;  /* 0x0006e81201007387 */ /* 0x0007e20000100a00 */
[----:B--2---:R-:W-:-:S03]  /*226a0*/  IMAD.WIDE R6, R252, 0x4, R200 ;  /* 0x00000004fc067825 */ /* 0x004fc600078e02c8 */
[----:B------:R3:W-:Y:S01]  /*226b0*/  LDGSTS.E [R10+0x39000], [R20.64], !P4 ;  /* 0x39000000140a7fae */ /* 0x0007e2000e121844 */
[----:B-1----:R-:W-:-:S03]  /*226c0*/  IMAD.WIDE R4, R252, 0x4, R202 ;  /* 0x00000004fc047825 */ /* 0x002fc600078e02ca */
[----:B------:R1:W-:Y:S04]  /*226d0*/  STL.64 [R1+0x6f0], R16 ;  /* 0x0006f01001007387 */ /* 0x0003e80000100a00 */
        /* <DEDUP_REMOVED lines=17> */
[----:B--2---:R-:W-:-:S03]  /*227f0*/  IMAD.WIDE R8, R252, 0x4, R214 ;  /* 0x00000004fc087825 */ /* 0x004fc600078e02d6 */
[----:B------:R2:W-:Y:S04]  /*22800*/  STL.64 [R1+0x7a0], R20 ;  /* 0x0007a01401007387 */ /* 0x0005e80000100a00 */
[----:B------:R2:W-:Y:S01]  /*22810*/  STL.64 [R1+0x7a8], R18 ;  /* 0x0007a81201007387 */ /* 0x0005e20000100a00 */
[----:B-1----:R-:W-:-:S03]  /*22820*/  IMAD.WIDE R6, R252, 0x4, R216 ;  /* 0x00000004fc067825 */ /* 0x002fc600078e02d8 */
[----:B------:R2:W-:Y:S01]  /*22830*/  LDGSTS.E [R10+0x3b000], [R20.64], !P3 ;  /* 0x3b000000140a7fae */ /* 0x0005e2000d921844 */
[----:B---3--:R-:W-:-:S03]  /*22840*/  IMAD.WIDE R4, R252, 0x4, R218 ;  /* 0x00000004fc047825 */ /* 0x008fc600078e02da */
[----:B------:R1:W-:Y:S04]  /*22850*/  STL.64 [R1+0x7b0], R16 ;  /* 0x0007b01001007387 */ /* 0x0003e80000100a00 */
        /* <DEDUP_REMOVED lines=16> */
[----:B---3--:R-:W-:-:S03]  /*22960*/  IMAD.WIDE R8, R252, 0x4, R228 ;  /* 0x00000004fc087825 */ /* 0x008fc600078e02e4 */
[----:B------:R2:W-:Y:S04]  /*22970*/  STL.64 [R1+0x3440], R20 ;  /* 0x0034401401007387 */ /* 0x0005e80000100a00 */
[----:B------:R3:W-:Y:S01]  /*22980*/  LDGSTS.E [R10+0x3b700], [R4.64], !P3 ;  /* 0x3b700000040a7fae */ /* 0x0007e2000d921844 */
[----:B-1----:R-:W-:-:S03]  /*22990*/  IMAD.WIDE R6, R252, 0x4, R232 ;  /* 0x00000004fc067825 */ /* 0x002fc600078e02e8 */
[----:B------:R-:W-:Y:S04]  /*229a0*/  STL.64 [R1+0x3438], R18 ;  /* 0x0034381201007387 */ /* 0x000fe80000100a00 */
[----:B------:R-:W-:Y:S01]  /*229b0*/  STL.64 [R1+0x3430], R16 ;  /* 0x0034301001007387 */ /* 0x000fe20000100a00 */
[----:B---3--:R-:W-:-:S03]  /*229c0*/  IMAD.WIDE R4, R252, 0x4, R234 ;  /* 0x00000004fc047825 */ /* 0x008fc600078e02ea */
[----:B------:R-:W-:Y:S04]  /*229d0*/  STL.64 [R1+0x3428], R14 ;  /* 0x0034280e01007387 */ /* 0x000fe80000100a00 */
[----:B------:R1:W-:Y:S04]  /*229e0*/  STL.64 [R1+0x3420], R8 ;  /* 0x0034200801007387 */ /* 0x0003e80000100a00 */
        /* <DEDUP_REMOVED lines=8> */
[----:B--2---:R-:W2:Y:S01]  /*22a70*/  LDL.LU.64 R20, [R1+0x910] ;  /* 0x0009100001147983 */ /* 0x004ea20000300a00 */
[----:B------:R-:W-:-:S03]  /*22a80*/  IMAD.WIDE R36, R252, 0x4, R236 ;  /* 0x00000004fc247825 */ /* 0x000fc600078e02ec */
[----:B------:R3:W-:Y:S04]  /*22a90*/  LDGSTS.E [R10+0x3d500], [R12.64], !P1 ;  /* 0x3d5000000c0a7fae */ /* 0x0007e8000c921844 */
[----:B-1----:R-:W2:Y:S04]  /*22aa0*/  LDL.LU.64 R8, [R1+0x908] ;  /* 0x0009080001087983 */ /* 0x002ea80000300a00 */
[----:B------:R-:W2:Y:S04]  /*22ab0*/  LDL.LU.64 R14, [R1+0x900] ;  /* 0x00090000010e7983 */ /* 0x000ea80000300a00 */
[----:B------:R-:W2:Y:S01]  /*22ac0*/  LDL.LU.64 R16, [R1+0x8f8] ;  /* 0x0008f80001107983 */ /* 0x000ea20000300a00 */
[----:B----4-:R-:W-:-:S03]  /*22ad0*/  IMAD.WIDE R34, R252, 0x4, R238 ;  /* 0x00000004fc227825 */ /* 0x010fc600078e02ee */
[----:B------:R-:W4:Y:S01]  /*22ae0*/  LDL.LU.64 R18, [R1+0x8f0] ;  /* 0x0008f00001127983 */ /* 0x000f220000300a00 */
[----:B------:R-:W-:-:S03]  /*22af0*/  IMAD.WIDE R32, R252, 0x4, R240 ;  /* 0x00000004fc207825 */ /* 0x000fc600078e02f0 */
[----:B------:R1:W-:Y:S01]  /*22b00*/  LDGSTS.E [R10+0x3d600], [R6.64], !P1 ;  /* 0x3d600000060a7fae */ /* 0x0003e2000c921844 */
[----:B------:R-:W-:-:S03]  /*22b10*/  IMAD.WIDE R30, R252, 0x4, R242 ;  /* 0x00000004fc1e7825 */ /* 0x000fc600078e02f2 */
[----:B------:R1:W-:Y:S01]  /*22b20*/  LDGSTS.E [R10+0x3d700], [R4.64], !P1 ;  /* 0x3d700000040a7fae */ /* 0x0003e2000c921844 */
[----:B------:R-:W-:-:S03]  /*22b30*/  IMAD.WIDE R28, R252, 0x4, R244 ;  /* 0x00000004fc1c7825 */ /* 0x000fc600078e02f4 */
[----:B---3--:R-:W3:Y:S01]  /*22b40*/  LDL.LU.64 R12, [R1+0x8e8] ;  /* 0x0008e800010c7983 */ /* 0x008ee20000300a00 */
[----:B------:R-:W-:-:S03]  /*22b50*/  IMAD.WIDE R26, R252, 0x4, R246 ;  /* 0x00000004fc1a7825 */ /* 0x000fc600078e02f6 */
[----:B-1----:R-:W3:Y:S01]  /*22b60*/  LDL.LU.64 R4, [R1+0x8e0] ;  /* 0x0008e00001047983 */ /* 0x002ee20000300a00 */
[----:B------:R-:W-:-:S03]  /*22b70*/  IMAD.WIDE R24, R252, 0x4, R248 ;  /* 0x00000004fc187825 */ /* 0x000fc600078e02f8 */
[----:B------:R-:W3:Y:S01]  /*22b80*/  LDL.LU.64 R6, [R1+0x8d8] ;  /* 0x0008d80001067983 */ /* 0x000ee20000300a00 */
[----:B------:R-:W-:-:S03]  /*22b90*/  IMAD.WIDE R22, R252, 0x4, R250 ;  /* 0x00000004fc167825 */ /* 0x000fc600078e02fa */
[----:B------:R-:W-:Y:S04]  /*22ba0*/  STL.64 [R1+0x3480], R36 ;  /* 0x0034802401007387 */ /* 0x000fe80000100a00 */
[----:B------:R-:W-:Y:S04]  /*22bb0*/  STL.64 [R1+0x3478], R34 ;  /* 0x0034782201007387 */ /* 0x000fe80000100a00 */
[----:B------:R-:W-:Y:S04]  /*22bc0*/  STL.64 [R1+0x3470], R32 ;  /* 0x0034702001007387 */ /* 0x000fe80000100a00 */
[----:B------:R-:W-:Y:S04]  /*22bd0*/  STL.64 [R1+0x3468], R30 ;  /* 0x0034681e01007387 */ /* 0x000fe80000100a00 */
[----:B------:R-:W-:Y:S04]  /*22be0*/  STL.64 [R1+0x3460], R28 ;  /* 0x0034601c01007387 */ /* 0x000fe80000100a00 */
[----:B------:R-:W-:Y:S04]  /*22bf0*/  STL.64 [R1+0x3458], R26 ;  /* 0x0034581a01007387 */ /* 0x000fe80000100a00 */
[----:B------:R1:W-:Y:S04]  /*22c00*/  STL.64 [R1+0x3450], R24 ;  /* 0x0034501801007387 */ /* 0x0003e80000100a00 */
[----:B------:R1:W-:Y:S01]  /*22c10*/  STL.64 [R1+0x3448], R22 ;  /* 0x0034481601007387 */ /* 0x0003e20000100a00 */
[----:B--2---:R-:W-:-:S03]  /*22c20*/  IMAD.WIDE R120, R252, 0x4, R8 ;  /* 0x00000004fc787825 */ /* 0x004fc600078e0208 */
[----:B------:R-:W2:Y:S01]  /*22c30*/  LDL.LU.64 R8, [R1+0x850] ;  /* 0x0008500001087983 */ /* 0x000ea20000300a00 */
[----:B------:R-:W-:-:S03]  /*22c40*/  IMAD.WIDE R118, R252, 0x4, R14 ;  /* 0x00000004fc767825 */ /* 0x000fc600078e020e */
[----:B------:R-:W2:Y:S01]  /*22c50*/  LDL.LU.64 R14, [R1+0x848] ;  /* 0x00084800010e7983 */ /* 0x000ea20000300a00 */
[----:B------:R-:W-:-:S03]  /*22c60*/  IMAD.WIDE R116, R252, 0x4, R16 ;  /* 0x00000004fc747825 */ /* 0x000fc600078e0210 */
[----:B------:R-:W2:Y:S01]  /*22c70*/  LDL.LU.64 R16, [R1+0x840] ;  /* 0x0008400001107983 */ /* 0x000ea20000300a00 */
[----:B------:R-:W-:-:S04]  /*22c80*/  IADD3 R2, R161, -0x7f, RZ ;  /* 0xffffff81a1027810 */ /* 0x000fc80007ffe0ff */
[----:B------:R-:W-:Y:S01]  /*22c90*/  ISETP.GE.U32.AND P6, PT, R2, 0x7fffff42, PT ;  /* 0x7fffff420200780c */ /* 0x000fe20003fc6070 */
[C---:B----4-:R-:W-:Y:S01]  /*22ca0*/  IMAD.WIDE R114, R252.reuse, 0x4, R18 ;  /* 0x00000004fc727825 */ /* 0x050fe200078e0212 */
[----:B------:R-:W-:Y:S01]  /*22cb0*/  LOP3.LUT R160, R11, 0x60, RZ, 0x3c, !PT ;  /* 0x000000600ba07812 */ /* 0x000fe200078e3cff */
[----:B------:R-:W4:Y:S02]  /*22cc0*/  LDL.LU.64 R18, [R1+0x838] ;  /* 0x0008380001127983 */ /* 0x000f240000300a00 */
[----:B------:R-:W-:-:S08]  /*22cd0*/  IMAD.WIDE R122, R252, 0x4, R20 ;  /* 0x00000004fc7a7825 */ /* 0x000fd000078e0214 */
[----:B------:R1:W-:Y:S04]  /*22ce0*/  LDGSTS.E [R10+0x3f000], [R36.64], !P6 ;  /* 0x3f000000240a7fae */ /* 0x0003e8000f121844 */
[----:B------:R1:W-:Y:S04]  /*22cf0*/  LDGSTS.E [R10+0x3f100], [R34.64], !P6 ;  /* 0x3f100000220a7fae */ /* 0x0003e8000f121844 */
[----:B------:R1:W-:Y:S04]  /*22d00*/  LDGSTS.E [R10+0x3f200], [R32.64], !P6 ;  /* 0x3f200000200a7fae */ /* 0x0003e8000f121844 */
[----:B------:R1:W-:Y:S04]  /*22d10*/  LDGSTS.E [R10+0x3f300], [R30.64], !P6 ;  /* 0x3f3000001e0a7fae */ /* 0x0003e8000f121844 */
[----:B------:R1:W-:Y:S01]  /*22d20*/  LDGSTS.E [R10+0x3f400], [R28.64], !P6 ;  /* 0x3f4000001c0a7fae */ /* 0x0003e2000f121844 */
[----:B---3--:R-:W-:-:S03]  /*22d30*/  IMAD.WIDE R112, R252, 0x4, R12 ;  /* 0x00000004fc707825 */ /* 0x008fc600078e020c */
[----:B------:R1:W-:Y:S01]  /*22d40*/  LDGSTS.E [R10+0x3f500], [R26.64], !P6 ;  /* 0x3f5000001a0a7fae */ /* 0x0003e2000f121844 */
[----:B------:R-:W-:-:S03]  /*22d50*/  IMAD.WIDE R110, R252, 0x4, R4 ;  /* 0x00000004fc6e7825 */ /* 0x000fc600078e0204 */
[----:B------:R1:W-:Y:S01]  /*22d60*/  LDGSTS.E [R10+0x3f600], [R24.64], !P6 ;  /* 0x3f600000180a7fae */ /* 0x0003e2000f121844 */
[----:B------:R-:W-:-:S03]  /*22d70*/  IMAD.WIDE R108, R252, 0x4, R6 ;  /* 0x00000004fc6c7825 */ /* 0x000fc600078e0206 */
[----:B------:R1:W-:Y:S04]  /*22d80*/  LDGSTS.E [R10+0x3f700], [R22.64], !P6 ;  /* 0x3f700000160a7fae */ /* 0x0003e8000f121844 */
[----:B-1----:R-:W3:Y:S04]  /*22d90*/  LDL.LU.64 R10, [R1+0x830] ;  /* 0x00083000010a7983 */ /* 0x002ee80000300a00 */
[----:B------:R-:W3:Y:S04]  /*22da0*/  LDL.LU.64 R12, [R1+0x828] ;  /* 0x00082800010c7983 */ /* 0x000ee80000300a00 */
[----:B------:R-:W3:Y:S04]  /*22db0*/  LDL.LU.64 R4, [R1+0x820] ;  /* 0x0008200001047983 */ /* 0x000ee80000300a00 */
[----:B------:R-:W3:Y:S04]  /*22dc0*/  LDL.LU.64 R6, [R1+0x818] ;  /* 0x0008180001067983 */ /* 0x000ee80000300a00 */
[----:B------:R-:W-:Y:S04]  /*22dd0*/  STL.64 [R1+0x50e8], R122 ;  /* 0x0050e87a01007387 */ /* 0x000fe80000100a00 */
[----:B------:R-:W-:Y:S04]  /*22de0*/  STL.64 [R1+0x50f0], R120 ;  /* 0x0050f07801007387 */ /* 0x000fe80000100a00 */
[----:B------:R-:W-:Y:S04]  /*22df0*/  STL.64 [R1+0x50f8], R118 ;  /* 0x0050f87601007387 */ /* 0x000fe80000100a00 */
[----:B------:R-:W-:Y:S04]  /*22e00*/  STL.64 [R1+0x5100], R116 ;  /* 0x0051007401007387 */ /* 0x000fe80000100a00 */
[----:B------:R-:W-:Y:S04]  /*22e10*/  STL.64 [R1+0x5108], R114 ;  /* 0x0051087201007387 */ /* 0x000fe80000100a00 */
[----:B------:R-:W-:Y:S04]  /*22e20*/  STL.64 [R1+0x5110], R112 ;  /* 0x0051107001007387 */ /* 0x000fe80000100a00 */
[----:B------:R-:W-:Y:S04]  /*22e30*/  STL.64 [R1+0x5118], R110 ;  /* 0x0051186e01007387 */ /* 0x000fe80000100a00 */
[----:B------:R-:W-:Y:S01]  /*22e40*/  STL.64 [R1+0x5120], R108 ;  /* 0x0051206c01007387 */ /* 0x000fe20000100a00 */
[----:B--2---:R-:W-:-:S03]  /*22e50*/  IMAD.WIDE R106, R252, 0x4, R8 ;  /* 0x00000004fc6a7825 */ /* 0x004fc600078e0208 */
[----:B------:R-:W2:Y:S01]  /*22e60*/  LDL.LU.64 R8, [R1+0x790] ;  /* 0x0007900001087983 */ /* 0x000ea20000300a00 */
[----:B------:R-:W-:-:S03]  /*22e70*/  IMAD.WIDE R104, R252, 0x4, R14 ;  /* 0x00000004fc687825 */ /* 0x000fc600078e020e */
[----:B------:R-:W2:Y:S01]  /*22e80*/  LDL.LU.64 R14, [R1+0x788] ;  /* 0x00078800010e7983 */ /* 0x000ea20000300a00 */
[----:B------:R-:W-:-:S03]  /*22e90*/  IMAD.WIDE R102, R252, 0x4, R16 ;  /* 0x00000004fc667825 */ /* 0x000fc600078e0210 */
[----:B------:R-:W2:Y:S01]  /*22ea0*/  LDL.LU.64 R16, [R1+0x780] ;  /* 0x0007800001107983 */ /* 0x000ea20000300a00 */
[----:B----4-:R-:W-:-:S03]  /*22eb0*/  IMAD.WIDE R100, R252, 0x4, R18 ;  /* 0x00000004fc647825 */ /* 0x010fc600078e0212 */
[----:B------:R-:W4:Y:S01]  /*22ec0*/  LDL.LU.64 R18, [R1+0x778] ;  /* 0x0007780001127983 */ /* 0x000f220000300a00 */
[----:B---3--:R-:W-:-:S03]  /*22ed0*/  IMAD.WIDE R98, R252, 0x4, R10 ;  /* 0x00000004fc627825 */ /* 0x008fc600078e020a */
[----:B------:R-:W3:Y:S01]  /*22ee0*/  LDL.LU.64 R10, [R1+0x770] ;  /* 0x00077000010a7983 */ /* 0x000ee20000300a00 */
[----:B------:R-:W-:-:S03]  /*22ef0*/  IMAD.WIDE R96, R252, 0x4, R12 ;  /* 0x00000004fc607825 */ /* 0x000fc600078e020c */
[----:B------:R-:W3:Y:S01]  /*22f00*/  LDL.LU.64 R12, [R1+0x768] ;  /* 0x00076800010c7983 */ /* 0x000ee20000300a00 */
[----:B------:R-:W-:-:S03]  /*22f10*/  IMAD.WIDE R94, R252, 0x4, R4 ;  /* 0x00000004fc5e7825 */ /* 0x000fc600078e0204 */
[----:B------:R-:W3:Y:S01]  /*22f20*/  LDL.LU.64 R4, [R1+0x760] ;  /* 0x0007600001047983 */ /* 0x000ee20000300a00 */
[----:B------:R-:W-:-:S03]  /*22f30*/  IMAD.WIDE R92, R252, 0x4, R6 ;  /* 0x00000004fc5c7825 */ /* 0x000fc600078e0206 */
        /* <DEDUP_REMOVED lines=63> */
[----:B----4-:R-:W-:-:S04]  /*23330*/  IMAD.WIDE R52, R252, 0x4, R18 ;  /* 0x00000004fc347825 */ /* 0x010fc800078e0212 */
[C---:B---3--:R-:W-:Y:S02]  /*23340*/  IMAD.WIDE R50, R252.reuse, 0x4, R10 ;  /* 0x00000004fc327825 */ /* 0x048fe400078e020a */
[----:B------:R-:W3:Y:S02]  /*23350*/  LDL.LU.64 R10, [R1+0x4b8] ;  /* 0x0004b800010a7983 */ /* 0x000ee40000300a00 */
[C---:B------:R-:W-:Y:S02]  /*23360*/  IMAD.WIDE R48, R252.reuse, 0x4, R12 ;  /* 0x00000004fc307825 */ /* 0x040fe400078e020c */
[----:B------:R-:W4:Y:S02]  /*23370*/  LDL.LU.64 R12, [R1+0x4b0] ;  /* 0x0004b000010c7983 */ /* 0x000f240000300a00 */
[C---:B------:R-:W-:Y:S02]  /*23380*/  IMAD.WIDE R46, R252.reuse, 0x4, R4 ;  /* 0x00000004fc2e7825 */ /* 0x040fe400078e0204 */
[----:B------:R-:W4:Y:S02]  /*23390*/  LDL.LU.64 R24, [R1+0x4a8] ;  /* 0x0004a80001187983 */ /* 0x000f240000300a00 */
[----:B------:R-:W-:-:S02]  /*233a0*/  IMAD.WIDE R44, R252, 0x4, R6 ;  /* 0x00000004fc2c7825 */ /* 0x000fc400078e0206 */
[----:B------:R-:W4:Y:S04]  /*233b0*/  LDL.LU.64 R6, [R1+0x4a0] ;  /* 0x0004a00001067983 */ /* 0x000f280000300a00 */
[----:B------:R-:W4:Y:S04]  /*233c0*/  LDL.LU.64 R4, [R1+0x498] ;  /* 0x0004980001047983 */ /* 0x000f280000300a00 */
        /* <DEDUP_REMOVED lines=8> */
[----:B------:R-:W4:Y:S01]  /*23450*/  LDL.LU.64 R22, [R1+0x3d0] ;  /* 0x0003d00001167983 */ /* 0x000f220000300a00 */
[----:B--2---:R-:W-:-:S03]  /*23460*/  IMAD.WIDE R40, R252, 0x4, R14 ;  /* 0x00000004fc287825 */ /* 0x004fc600078e020e */
[----:B------:R-:W2:Y:S01]  /*23470*/  LDL.LU.64 R14, [R1+0x3c8] ;  /* 0x0003c800010e7983 */ /* 0x000ea20000300a00 */
[----:B------:R-:W-:-:S03]  /*23480*/  IMAD.WIDE R38, R252, 0x4, R16 ;  /* 0x00000004fc267825 */ /* 0x000fc600078e0210 */
[----:B------:R-:W2:Y:S01]  /*23490*/  LDL.LU.64 R16, [R1+0x3c0] ;  /* 0x0003c00001107983 */ /* 0x000ea20000300a00 */
[----:B------:R-:W-:-:S03]  /*234a0*/  IMAD.WIDE R42, R252, 0x4, R8 ;  /* 0x00000004fc2a7825 */ /* 0x000fc600078e0208 */
[----:B------:R-:W2:Y:S04]  /*234b0*/  LDL.LU.64 R20, [R1+0x3b8] ;  /* 0x0003b80001147983 */ /* 0x000ea80000300a00 */
[----:B------:R-:W2:Y:S04]  /*234c0*/  LDL.LU.64 R18, [R1+0x3b0] ;  /* 0x0003b00001127983 */ /* 0x000ea80000300a00 */
[----:B------:R-:W2:Y:S01]  /*234d0*/  LDL.LU.64 R8, [R1+0x3a8] ;  /* 0x0003a80001087983 */ /* 0x000ea20000300a00 */
[----:B---3--:R-:W-:-:S03]  /*234e0*/  IMAD.WIDE R36, R252, 0x4, R10 ;  /* 0x00000004fc247825 */ /* 0x008fc600078e020a */
[----:B------:R-:W3:Y:S01]  /*234f0*/  LDL.LU.64 R10, [R1+0x3a0] ;  /* 0x0003a000010a7983 */ /* 0x000ee20000300a00 */
[----:B----4-:R-:W-:-:S03]  /*23500*/  IMAD.WIDE R34, R252, 0x4, R12 ;  /* 0x00000004fc227825 */ /* 0x010fc600078e020c */
[----:B------:R-:W4:Y:S01]  /*23510*/  LDL.LU.64 R12, [R1+0x398] ;  /* 0x00039800010c7983 */ /* 0x000f220000300a00 */
[----:B------:R-:W-:-:S03]  /*23520*/  IMAD.WIDE R32, R252, 0x4, R24 ;  /* 0x00000004fc207825 */ /* 0x000fc600078e0218 */
[----:B------:R-:W-:Y:S01]  /*23530*/  STL.64 [R1+0x5228], R42 ;  /* 0x0052282a01007387 */ /* 0x000fe20000100a00 */
[----:B------:R-:W-:-:S03]  /*23540*/  IMAD.WIDE R6, R252, 0x4, R6 ;  /* 0x00000004fc067825 */ /* 0x000fc600078e0206 */
[----:B------:R-:W-:Y:S01]  /*23550*/  STL.64 [R1+0x5230], R40 ;  /* 0x0052302801007387 */ /* 0x000fe20000100a00 */
[----:B------:R-:W-:-:S03]  /*23560*/  IMAD.WIDE R4, R252, 0x4, R4 ;  /* 0x00000004fc047825 */ /* 0x000fc600078e0204 */
        /* <DEDUP_REMOVED lines=11> */
[----:B------:R-:W2:Y:S04]  /*23620*/  LDL.LU.64 R168, [R1+0x2c0] ;  /* 0x0002c00001a87983 */ /* 0x000ea80000300a00 */
[----:B------:R-:W2:Y:S01]  /*23630*/  LDL.LU.64 R170, [R1+0x2b8] ;  /* 0x0002b80001aa7983 */ /* 0x000ea20000300a00 */
[----:B------:R-:W-:-:S03]  /*23640*/  IMAD.WIDE R178, R252, 0x4, R20 ;  /* 0x00000004fcb27825 */ /* 0x000fc600078e0214 */
[----:B------:R-:W2:Y:S01]  /*23650*/  LDL.LU.64 R30, [R1+0x2b0] ;  /* 0x0002b000011e7983 */ /* 0x000ea20000300a00 */
[----:B------:R-:W-:-:S03]  /*23660*/  IMAD.WIDE R180, R252, 0x4, R18 ;  /* 0x00000004fcb47825 */ /* 0x000fc600078e0212 */
[----:B------:R-:W2:Y:S01]  /*23670*/  LDL.LU.64 R28, [R1+0x2a8] ;  /* 0x0002a800011c7983 */ /* 0x000ea20000300a00 */
[----:B------:R-:W-:-:S03]  /*23680*/  IMAD.WIDE R182, R252, 0x4, R8 ;  /* 0x00000004fcb67825 */ /* 0x000fc600078e0208 */
[----:B------:R-:W2:Y:S04]  /*23690*/  LDL.LU.64 R26, [R1+0x2a0] ;  /* 0x0002a000011a7983 */ /* 0x000ea80000300a00 */
[----:B------:R-:W2:Y:S04]  /*236a0*/  LDL.LU.64 R24, [R1+0x298] ;  /* 0x0002980001187983 */ /* 0x000ea80000300a00 */
[----:B------:R-:W-:Y:S04]  /*236b0*/  STL.64 [R1+0x5268], R172 ;  /* 0x005268ac01007387 */ /* 0x000fe80000100a00 */
[----:B------:R-:W-:Y:S04]  /*236c0*/  STL.64 [R1+0x5270], R174 ;  /* 0x005270ae01007387 */ /* 0x000fe80000100a00 */
[----:B------:R-:W-:Y:S04]  /*236d0*/  STL.64 [R1+0x5278], R176 ;  /* 0x005278b001007387 */ /* 0x000fe80000100a00 */
[----:B------:R-:W-:Y:S04]  /*236e0*/  STL.64 [R1+0x5280], R178 ;  /* 0x005280b201007387 */ /* 0x000fe80000100a00 */
[----:B------:R-:W-:Y:S04]  /*236f0*/  STL.64 [R1+0x5288], R180 ;  /* 0x005288b401007387 */ /* 0x000fe80000100a00 */
[----:B------:R-:W-:Y:S01]  /*23700*/  STL.64 [R1+0x5290], R182 ;  /* 0x005290b601007387 */ /* 0x000fe20000100a00 */
[----:B---3--:R-:W-:-:S04]  /*23710*/  IMAD.WIDE R184, R252, 0x4, R10 ;  /* 0x00000004fcb87825 */ /* 0x008fc800078e020a */
[C---:B----4-:R-:W-:Y:S01]  /*23720*/  IMAD.WIDE R186, R252.reuse, 0x4, R12 ;  /* 0x00000004fcba7825 */ /* 0x050fe200078e020c */
[----:B------:R-:W-:Y:S04]  /*23730*/  STL.64 [R1+0x5298], R184 ;  /* 0x005298b801007387 */ /* 0x000fe80000100a00 */
[----:B------:R-:W-:Y:S04]  /*23740*/  STL.64 [R1+0x52a0], R186 ;  /* 0x0052a0ba01007387 */ /* 0x000fe80000100a00 */
[----:B------:R-:W3:Y:S04]  /*23750*/  LDL.LU.64 R22, [R1+0x1d0] ;  /* 0x0001d00001167983 */ /* 0x000ee80000300a00 */
[----:B------:R-:W4:Y:S04]  /*23760*/  LDL.LU.64 R20, [R1+0x1c8] ;  /* 0x0001c80001147983 */ /* 0x000f280000300a00 */
[----:B------:R-:W4:Y:S04]  /*23770*/  LDL.LU.64 R18, [R1+0x1c0] ;  /* 0x0001c00001127983 */ /* 0x000f280000300a00 */
[----:B------:R-:W4:Y:S04]  /*23780*/  LDL.LU.64 R8, [R1+0x1b8] ;  /* 0x0001b80001087983 */ /* 0x000f280000300a00 */
[----:B------:R-:W4:Y:S04]  /*23790*/  LDL.LU.64 R10, [R1+0x1b0] ;  /* 0x0001b000010a7983 */ /* 0x000f280000300a00 */
[----:B------:R-:W4:Y:S01]  /*237a0*/  LDL.LU.64 R12, [R1+0x1a8] ;  /* 0x0001a800010c7983 */ /* 0x000f220000300a00 */
[----:B--2---:R-:W-:-:S03]  /*237b0*/  IMAD.WIDE R188, R252, 0x4, R14 ;  /* 0x00000004fcbc7825 */ /* 0x004fc600078e020e */
[----:B------:R-:W2:Y:S01]  /*237c0*/  LDL.LU.64 R14, [R1+0x1a0] ;  /* 0x0001a000010e7983 */ /* 0x000ea20000300a00 */
[----:B------:R-:W-:-:S03]  /*237d0*/  IMAD.WIDE R190, R252, 0x4, R16 ;  /* 0x00000004fcbe7825 */ /* 0x000fc600078e0210 */
[----:B------:R-:W2:Y:S01]  /*237e0*/  LDL.LU.64 R16, [R1+0x198] ;  /* 0x0001980001107983 */ /* 0x000ea20000300a00 */
[----:B------:R-:W-:-:S03]  /*237f0*/  IMAD.WIDE R192, R252, 0x4, R168 ;  /* 0x00000004fcc07825 */ /* 0x000fc600078e02a8 */
[----:B------:R-:W-:Y:S01]  /*23800*/  STL.64 [R1+0x52a8], R188 ;  /* 0x0052a8bc01007387 */ /* 0x000fe20000100a00 */
        /* <DEDUP_REMOVED lines=9> */
[----:B------:R-:W-:Y:S04]  /*238a0*/  STL.64 [R1+0x52d0], R198 ;  /* 0x0052d0c601007387 */ /* 0x000fe80000100a00 */
[----:B------:R-:W-:Y:S04]  /*238b0*/  STL.64 [R1+0x52d8], R200 ;  /* 0x0052d8c801007387 */ /* 0x000fe80000100a00 */
[----:B------:R-:W-:Y:S01]  /*238c0*/  STL.64 [R1+0x52e0], R202 ;  /* 0x0052e0ca01007387 */ /* 0x000fe20000100a00 */
[----:B------:R-:W-:Y:S01]  /*238d0*/  CS2R R28, SRZ ;  /* 0x00000000001c7805 */ /* 0x000fe2000001ff00 */
[----:B------:R-:W-:Y:S01]  /*238e0*/  CS2R R30, SRZ ;  /* 0x00000000001e7805 */ /* 0x000fe2000001ff00 */
[----:B------:R-:W-:Y:S01]  /*238f0*/  CS2R R24, SRZ ;  /* 0x0000000000187805 */ /* 0x000fe2000001ff00 */
[----:B------:R-:W-:Y:S01]  /*23900*/  CS2R R26, SRZ ;  /* 0x00000000001a7805 */ /* 0x000fe2000001ff00 */
[----:B---3--:R-:W-:-:S04]  /*23910*/  IMAD.WIDE R204, R252, 0x4, R22 ;  /* 0x00000004fccc7825 */ /* 0x008fc800078e0216 */
[C---:B----4-:R-:W-:Y:S01]  /*23920*/  IMAD.WIDE R206, R252.reuse, 0x4, R20 ;  /* 0x00000004fcce7825 */ /* 0x050fe200078e0214 */
[----:B------:R-:W-:Y:S03]  /*23930*/  STL.64 [R1+0x52e8], R204 ;  /* 0x0052e8cc01007387 */ /* 0x000fe60000100a00 */
[C---:B------:R-:W-:Y:S01]  /*23940*/  IMAD.WIDE R208, R252.reuse, 0x4, R18 ;  /* 0x00000004fcd07825 */ /* 0x040fe200078e0212 */
[----:B------:R-:W-:Y:S03]  /*23950*/  STL.64 [R1+0x52f0], R206 ;  /* 0x0052f0ce01007387 */ /* 0x000fe60000100a00 */
[C---:B------:R-:W-:Y:S01]  /*23960*/  IMAD.WIDE R210, R252.reuse, 0x4, R8 ;  /* 0x00000004fcd27825 */ /* 0x040fe200078e0208 */
[----:B------:R-:W-:Y:S03]  /*23970*/  STL.64 [R1+0x52f8], R208 ;  /* 0x0052f8d001007387 */ /* 0x000fe60000100a00 */
[C---:B------:R-:W-:Y:S01]  /*23980*/  IMAD.WIDE R212, R252.reuse, 0x4, R10 ;  /* 0x00000004fcd47825 */ /* 0x040fe200078e020a */
[----:B------:R-:W-:Y:S03]  /*23990*/  STL.64 [R1+0x5300], R210 ;  /* 0x005300d201007387 */ /* 0x000fe60000100a00 */
[----:B------:R-:W-:Y:S01]  /*239a0*/  IMAD.WIDE R214, R252, 0x4, R12 ;  /* 0x00000004fcd67825 */ /* 0x000fe200078e020c */
[----:B------:R-:W-:Y:S01]  /*239b0*/  STL.64 [R1+0x5308], R212 ;  /* 0x005308d401007387 */ /* 0x000fe20000100a00 */
[----:B------:R-:W-:-:S03]  /*239c0*/  CS2R R20, SRZ ;  /* 0x0000000000147805 */ /* 0x000fc6000001ff00 */
[----:B------:R-:W-:Y:S01]  /*239d0*/  STL.64 [R1+0x5310], R214 ;  /* 0x005310d601007387 */ /* 0x000fe20000100a00 */
[----:B------:R-:W-:Y:S01]  /*239e0*/  CS2R R22, SRZ ;  /* 0x0000000000167805 */ /* 0x000fe2000001ff00 */
[----:B------:R-:W-:Y:S01]  /*239f0*/  CS2R R18, SRZ ;  /* 0x0000000000127805 */ /* 0x000fe2000001ff00 */
[----:B------:R-:W-:Y:S01]  /*23a00*/  CS2R R12, SRZ ;  /* 0x00000000000c7805 */ /* 0x000fe2000001ff00 */
[----:B------:R-:W-:Y:S01]  /*23a10*/  CS2R R8, SRZ ;  /* 0x0000000000087805 */ /* 0x000fe2000001ff00 */
[----:B------:R-:W-:Y:S01]  /*23a20*/  CS2R R10, SRZ ;  /* 0x00000000000a7805 */ /* 0x000fe2000001ff00 */
[----:B--2---:R-:W-:-:S04]  /*23a30*/  IMAD.WIDE R216, R252, 0x4, R14 ;  /* 0x00000004fcd87825 */ /* 0x004fc800078e020e */
[----:B------:R-:W-:Y:S01]  /*23a40*/  IMAD.WIDE R218, R252, 0x4, R16 ;  /* 0x00000004fcda7825 */ /* 0x000fe200078e0210 */
[----:B------:R-:W-:Y:S01]  /*23a50*/  STL.64 [R1+0x5318], R216 ;  /* 0x005318d801007387 */ /* 0x000fe20000100a00 */
[----:B------:R-:W-:-:S03]  /*23a60*/  CS2R R16, SRZ ;  /* 0x0000000000107805 */ /* 0x000fc6000001ff00 */
[----:B------:R-:W-:Y:S04]  /*23a70*/  STL.64 [R1+0x5320], R218 ;  /* 0x005320da01007387 */ /* 0x000fe80000100a00 */
[----:B------:R-:W-:Y:S04]  /*23a80*/  STL [R1+0x5328], R28 ;  /* 0x0053281c01007387 */ /* 0x000fe80000100800 */
[----:B------:R-:W-:Y:S01]  /*23a90*/  STL [R1+0x5430], R29 ;  /* 0x0054301d01007387 */ /* 0x000fe20000100800 */
[----:B------:R-:W-:-:S03]  /*23aa0*/  CS2R R14, SRZ ;  /* 0x00000000000e7805 */ /* 0x000fc6000001ff00 */
[----:B------:R-:W-:Y:S04]  /*23ab0*/  STL.64 [R1+0x5330], R30 ;  /* 0x0053301e01007387 */ /* 0x000fe80000100a00 */
[----:B------:R-:W-:Y:S04]  /*23ac0*/  STL.64 [R1+0x5338], R24 ;  /* 0x0053381801007387 */ /* 0x000fe80000100a00 */
[----:B------:R-:W-:Y:S04]  /*23ad0*/  STL.64 [R1+0x5340], R26 ;  /* 0x0053401a01007387 */ /* 0x000fe80000100a00 */
[----:B------:R-:W-:Y:S04]  /*23ae0*/  STL.64 [R1+0x5348], R20 ;  /* 0x0053481401007387 */ /* 0x000fe80000100a00 */
[----:B------:R-:W-:Y:S04]  /*23af0*/  STL.64 [R1+0x5350], R22 ;  /* 0x0053501601007387 */ /* 0x000fe80000100a00 */
[----:B------:R-:W-:Y:S04]  /*23b00*/  STL.64 [R1+0x5358], R16 ;  /* 0x0053581001007387 */ /* 0x000fe80000100a00 */
[----:B------:R1:W-:Y:S04]  /*23b10*/  STL.64 [R1+0x5360], R18 ;  /* 0x0053601201007387 */ /* 0x0003e80000100a00 */
[----:B------:R-:W-:Y:S04]  /*23b20*/  STL.64 [R1+0x5368], R12 ;  /* 0x0053680c01007387 */ /* 0x000fe80000100a00 */
[----:B------:R2:W-:Y:S04]  /*23b30*/  STL.64 [R1+0x5370], R14 ;  /* 0x0053700e01007387 */ /* 0x0005e80000100a00 */
[----:B------:R-:W-:Y:S04]  /*23b40*/  STL.64 [R1+0x5378], R8 ;  /* 0x0053780801007387 */ /* 0x000fe80000100a00 */
[----:B------:R2:W-:Y:S04]  /*23b50*/  STL.64 [R1+0x5380], R10 ;  /* 0x0053800a01007387 */ /* 0x0005e80000100a00 */
[----:B------:R-:W-:Y:S04]  /*23b60*/  STL [R1+0x1150], RZ ;  /* 0x001150ff01007387 */ /* 0x000fe80000100800 */
        /* <DEDUP_REMOVED lines=1767> */
[----:B------:R-:W1:Y:S04]  /*2a9e0*/  LDL.LU.64 R168, [R1+0x1fd0] ;  /* 0x001fd00001a87983 */ /* 0x000e680000300a00 */
[----:B------:R-:W-:Y:S04]  /*2a9f0*/  STL [R1+0x2030], RZ ;  /* 0x002030ff01007387 */ /* 0x000fe80000100800 */
[----:B------:R-:W-:Y:S04]  /*2aa00*/  STL [R1+0x2034], RZ ;  /* 0x002034ff01007387 */ /* 0x000fe80000100800 */
[----:B------:R-:W-:Y:S04]  /*2aa10*/  STL [R1+0x2038], RZ ;  /* 0x002038ff01007387 */ /* 0x000fe80000100800 */
[----:B------:R-:W-:Y:S04]  /*2aa20*/  STL [R1+0x203c], RZ ;  /* 0x00203cff01007387 */ /* 0x000fe80000100800 */
[----:B------:R-:W4:Y:S04]  /*2aa30*/  LDL.LU.64 R148, [R1+0x1fd8] ;  /* 0x001fd80001947983 */ /* 0x000f280000300a00 */
[----:B------:R-:W2:Y:S04]  /*2aa40*/  LDL.LU.64 R150, [R1+0x2020] ;  /* 0x0020200001967983 */ /* 0x000ea80000300a00 */
[----:B------:R-:W2:Y:S04]  /*2aa50*/  LDL.LU.64 R154, [R1+0x2028] ;  /* 0x00202800019a7983 */ /* 0x000ea80000300a00 */
[----:B------:R-:W2:Y:S04]  /*2aa60*/  LDL.LU.64 R156, [R1+0x2850] ;  /* 0x00285000019c7983 */ /* 0x000ea80000300a00 */
[----:B------:R-:W2:Y:S04]  /*2aa70*/  LDL.LU.64 R162, [R1+0x2858] ;  /* 0x0028580001a27983 */ /* 0x000ea80000300a00 */
[----:B------:R-:W2:Y:S04]  /*2aa80*/  LDL.LU.64 R164, [R1+0x2860] ;  /* 0x0028600001a47983 */ /* 0x000ea80000300a00 */
[----:B------:R-:W-:Y:S04]  /*2aa90*/  STL [R1+0x2a20], RZ ;  /* 0x002a20ff01007387 */ /* 0x000fe80000100800 */
[----:B------:R-:W-:Y:S04]  /*2aaa0*/  STL [R1+0x2a24], RZ ;  /* 0x002a24ff01007387 */ /* 0x000fe80000100800 */
[----:B------:R-:W-:Y:S04]  /*2aab0*/  STL [R1+0x2a28], RZ ;  /* 0x002a28ff01007387 */ /* 0x000fe80000100800 */
[----:B------:R-:W-:Y:S04]  /*2aac0*/  STL [R1+0x2a2c], RZ ;  /* 0x002a2cff01007387 */ /* 0x000fe80000100800 */
[----:B------:R-:W2:Y:S01]  /*2aad0*/  LDL.LU.64 R170, [R1+0x2868] ;  /* 0x0028680001aa7983 */ /* 0x000ea20000300a00 */
[----:B------:R-:W-:-:S04]  /*2aae0*/  IADD3 R2, R161, -0x44, RZ ;  /* 0xffffffbca1027810 */ /* 0x000fc80007ffe0ff */
[----:B------:R-:W-:Y:S02]  /*2aaf0*/  ISETP.GE.U32.AND P5, PT, R2, 0x7fffff7d, PT ;  /* 0x7fffff7d0200780c */ /* 0x000fe40003fa6070 */
[----:B------:R-:W-:-:S04]  /*2ab00*/  IADD3 R2, R161, -0x48, RZ ;  /* 0xffffffb8a1027810 */ /* 0x000fc80007ffe0ff */
[----:B------:R-:W-:Y:S02]  /*2ab10*/  ISETP.GE.U32.AND P0, PT, R2, 0x7fffff79, PT ;  /* 0x7fffff790200780c */ /* 0x000fe40003f06070 */
[----:B------:R-:W-:-:S05]  /*2ab20*/  IADD3 R2, R161, -0x4c, RZ ;  /* 0xffffffb4a1027810 */ /* 0x000fca0007ffe0ff */
[----:B------:R1:W-:Y:S01]  /*2ab30*/  LDGSTS.E [R160+0x21800], [R122.64], !P5 ;  /* 0x218000007aa07fae */ /* 0x0003e2000e921844 */
[----:B------:R-:W-:-:S03]  /*2ab40*/  ISETP.GE.U32.AND P2, PT, R2, 0x7fffff75, PT ;  /* 0x7fffff750200780c */ /* 0x000fc60003f46070 */
[----:B------:R1:W-:Y:S04]  /*2ab50*/  LDGSTS.E [R160+0x21900], [R120.64], !P5 ;  /* 0x2190000078a07fae */ /* 0x0003e8000e921844 */
[----:B------:R1:W-:Y:S04]  /*2ab60*/  LDGSTS.E [R160+0x21a00], [R118.64], !P5 ;  /* 0x21a0000076a07fae */ /* 0x0003e8000e921844 */
[----:B------:R1:W-:Y:S01]  /*2ab70*/  LDGSTS.E [R160+0x21b00], [R116.64], !P5 ;  /* 0x21b0000074a07fae */ /* 0x0003e2000e921844 */
[----:B------:R-:W-:-:S03]  /*2ab80*/  IADD3 R2, R161, -0x50, RZ ;  /* 0xffffffb0a1027810 */ /* 0x000fc60007ffe0ff */
[----:B------:R1:W-:Y:S04]  /*2ab90*/  LDGSTS.E [R160+0x21c00], [R114.64], !P5 ;  /* 0x21c0000072a07fae */ /* 0x0003e8000e921844 */
[----:B------:R1:W-:Y:S04]  /*2aba0*/  LDGSTS.E [R160+0x21d00], [R112.64], !P5 ;  /* 0x21d0000070a07fae */ /* 0x0003e8000e921844 */
[----:B------:R1:W-:Y:S04]  /*2abb0*/  LDGSTS.E [R160+0x21e00], [R110.64], !P5 ;  /* 0x21e000006ea07fae */ /* 0x0003e8000e921844 */
[----:B------:R1:W-:Y:S01]  /*2abc0*/  LDGSTS.E [R160+0x21f00], [R108.64], !P5 ;  /* 0x21f000006ca07fae */ /* 0x0003e2000e921844 */
[----:B------:R-:W-:-:S03]  /*2abd0*/  ISETP.GE.U32.AND P4, PT, R2, 0x7fffff71, PT ;  /* 0x7fffff710200780c */ /* 0x000fc60003f86070 */
[----:B------:R1:W-:Y:S04]  /*2abe0*/  LDGSTS.E [R160+0x23800], [R106.64], !P0 ;  /* 0x238000006aa07fae */ /* 0x0003e8000c121844 */
        /* <DEDUP_REMOVED lines=10> */
[----:B------:R-:W-:Y:S04]  /*2ac90*/  STL [R1+0x2a10], RZ ;  /* 0x002a10ff01007387 */ /* 0x000fe80000100800 */
[----:B------:R1:W-:Y:S04]  /*2aca0*/  LDGSTS.E [R160+0x25900], [R88.64], !P2 ;  /* 0x2590000058a07fae */ /* 0x0003e8000d121844 */
[----:B------:R-:W-:Y:S04]  /*2acb0*/  STL [R1+0x2a14], RZ ;  /* 0x002a14ff01007387 */ /* 0x000fe80000100800 */
[----:B------:R1:W-:Y:S04]  /*2acc0*/  LDGSTS.E [R160+0x25a00], [R86.64], !P2 ;  /* 0x25a0000056a07fae */ /* 0x0003e8000d121844 */
[----:B------:R-:W-:Y:S04]  /*2acd0*/  STL [R1+0x2a18], RZ ;  /* 0x002a18ff01007387 */ /* 0x000fe80000100800 */
[----:B------:R1:W-:Y:S04]  /*2ace0*/  LDGSTS.E [R160+0x25b00], [R84.64], !P2 ;  /* 0x25b0000054a07fae */ /* 0x0003e8000d121844 */
[----:B------:R-:W-:Y:S01]  /*2acf0*/  STL [R1+0x2a1c], RZ ;  /* 0x002a1cff01007387 */ /* 0x000fe20000100800 */
[----:B------:R-:W-:-:S03]  /*2ad00*/  IADD3 R2, R161, -0x58, RZ ;  /* 0xffffffa8a1027810 */ /* 0x000fc60007ffe0ff */
        /* <DEDUP_REMOVED lines=8> */
[----:B------:R-:W-:-:S03]  /*2ad90*/  ISETP.GE.U32.AND P1, PT, R2, 0x7fffff69, PT ;  /* 0x7fffff690200780c */ /* 0x000fc60003f26070 */
[----:B------:R1:W-:Y:S04]  /*2ada0*/  LDGSTS.E [R160+0x27800], [R74.64], !P4 ;  /* 0x278000004aa07fae */ /* 0x0003e8000e121844 */
[----:B------:R-:W3:Y:S04]  /*2adb0*/  LDL.LU.64 R158, [R1+0x2870] ;  /* 0x00287000019e7983 */ /* 0x000ee80000300a00 */
[----:B------:R1:W-:Y:S04]  /*2adc0*/  LDGSTS.E [R160+0x27900], [R72.64], !P4 ;  /* 0x2790000048a07fae */ /* 0x0003e8000e121844 */
[----:B------:R1:W-:Y:S04]  /*2add0*/  LDGSTS.E [R160+0x27a00], [R70.64], !P4 ;  /* 0x27a0000046a07fae */ /* 0x0003e8000e121844 */
[----:B------:R1:W-:Y:S04]  /*2ade0*/  LDGSTS.E [R160+0x27b00], [R68.64], !P4 ;  /* 0x27b0000044a07fae */ /* 0x0003e8000e121844 */
[----:B------:R1:W-:Y:S04]  /*2adf0*/  LDGSTS.E [R160+0x27c00], [R66.64], !P4 ;  /* 0x27c0000042a07fae */ /* 0x0003e8000e121844 */
[----:B------:R1:W-:Y:S04]  /*2ae00*/  LDGSTS.E [R160+0x27d00], [R64.64], !P4 ;  /* 0x27d0000040a07fae */ /* 0x0003e8000e121844 */
[----:B------:R1:W-:Y:S04]  /*2ae10*/  LDGSTS.E [R160+0x27e00], [R62.64], !P4 ;  /* 0x27e000003ea07fae */ /* 0x0003e8000e121844 */
[----:B------:R-:W3:Y:S04]  /*2ae20*/  LDL.LU.64 R152, [R1+0x2878] ;  /* 0x0028780001987983 */ /* 0x000ee80000300a00 */
[----:B------:R1:W-:Y:S04]  /*2ae30*/  LDGSTS.E [R160+0x27f00], [R60.64], !P4 ;  /* 0x27f000003ca07fae */ /* 0x0003e8000e121844 */
[----:B------:R-:W3:Y:S04]  /*2ae40*/  LDL.LU.64 R166, [R1+0x2880] ;  /* 0x0028800001a67983 */ /* 0x000ee80000300a00 */
[----:B------:R1:W-:Y:S04]  /*2ae50*/  LDGSTS.E [R160+0x29800], [R58.64], !P3 ;  /* 0x298000003aa07fae */ /* 0x0003e8000d921844 */
[----:B------:R-:W-:Y:S04]  /*2ae60*/  STL [R1+0x29f0], RZ ;  /* 0x0029f0ff01007387 */ /* 0x000fe80000100800 */
[----:B------:R1:W-:Y:S04]  /*2ae70*/  LDGSTS.E [R160+0x29900], [R56.64], !P3 ;  /* 0x2990000038a07fae */ /* 0x0003e8000d921844 */
[----:B------:R-:W-:Y:S04]  /*2ae80*/  STL [R1+0x29f4], RZ ;  /* 0x0029f4ff01007387 */ /* 0x000fe80000100800 */
[----:B------:R1:W-:Y:S04]  /*2ae90*/  LDGSTS.E [R160+0x29a00], [R54.64], !P3 ;  /* 0x29a0000036a07fae */ /* 0x0003e8000d921844 */
[----:B------:R-:W-:Y:S04]  /*2aea0*/  STL [R1+0x29f8], RZ ;  /* 0x0029f8ff01007387 */ /* 0x000fe80000100800 */
[----:B------:R1:W-:Y:S04]  /*2aeb0*/  LDGSTS.E [R160+0x29b00], [R52.64], !P3 ;  /* 0x29b0000034a07fae */ /* 0x0003e8000d921844 */
[----:B------:R-:W-:Y:S04]  /*2aec0*/  STL [R1+0x29fc], RZ ;  /* 0x0029fcff01007387 */ /* 0x000fe80000100800 */
[----:B------:R1:W-:Y:S04]  /*2aed0*/  LDGSTS.E [R160+0x29c00], [R50.64], !P3 ;  /* 0x29c0000032a07fae */ /* 0x0003e8000d921844 */
[----:B------:R1:W-:Y:S04]  /*2aee0*/  LDGSTS.E [R160+0x29d00], [R48.64], !P3 ;  /* 0x29d0000030a07fae */ /* 0x0003e8000d921844 */
[----:B------:R2:W-:Y:S04]  /*2aef0*/  LDGSTS.E [R160+0x29e00], [R46.64], !P3 ;  /* 0x29e000002ea07fae */ /* 0x0005e8000d921844 */
[----:B------:R2:W-:Y:S04]  /*2af00*/  LDGSTS.E [R160+0x29f00], [R44.64], !P3 ;  /* 0x29f000002ca07fae */ /* 0x0005e8000d921844 */
[----:B------:R2:W-:Y:S01]  /*2af10*/  LDGSTS.E [R160+0x2b800], [R42.64], !P1 ;  /* 0x2b8000002aa07fae */ /* 0x0005e2000c921844 */
[----:B-1----:R-:W-:-:S03]  /*2af20*/  IMAD.WIDE R18, R252, 0x4, R168 ;  /* 0x00000004fc127825 */ /* 0x002fc600078e02a8 */
[----:B------:R-:W3:Y:S04]  /*2af30*/  LDL.LU.64 R168, [R1+0x2888] ;  /* 0x0028880001a87983 */ /* 0x000ee80000300a00 */
[----:B------:R1:W-:Y:S04]  /*2af40*/  LDGSTS.E [R160+0x2b900], [R40.64], !P1 ;  /* 0x2b90000028a07fae */ /* 0x0003e8000c921844 */
[----:B------:R1:W-:Y:S04]  /*2af50*/  LDGSTS.E [R160+0x2ba00], [R38.64], !P1 ;  /* 0x2ba0000026a07fae */ /* 0x0003e8000c921844 */
[----:B------:R1:W-:Y:S01]  /*2af60*/  LDGSTS.E [R160+0x2bb00], [R36.64], !P1 ;  /* 0x2bb0000024a07fae */ /* 0x0003e2000c921844 */
[----:B----4-:R-:W-:-:S03]  /*2af70*/  IMAD.WIDE R16, R252, 0x4, R148 ;  /* 0x00000004fc107825 */ /* 0x010fc600078e0294 */
[----:B------:R3:W-:Y:S01]  /*2af80*/  STL.64 [R1+0x18], R18 ;  /* 0x0000181201007387 */ /* 0x0007e20000100a00 */
[----:B--2---:R-:W-:-:S03]  /*2af90*/  IMAD.WIDE R14, R252, 0x4, R150 ;  /* 0x00000004fc0e7825 */ /* 0x004fc600078e0296 */
[----:B------:R1:W-:Y:S01]  /*2afa0*/  LDGSTS.E [R160+0x2bc00], [R34.64], !P1 ;  /* 0x2bc0000022a07fae */ /* 0x0003e2000c921844 */
[----:B------:R-:W-:-:S03]  /*2afb0*/  IMAD.WIDE R12, R252, 0x4, R154 ;  /* 0x00000004fc0c7825 */ /* 0x000fc600078e029a */
[----:B------:R2:W-:Y:S01]  /*2afc0*/  STL.64 [R1+0x20], R16 ;  /* 0x0000201001007387 */ /* 0x0005e20000100a00 */
[----:B------:R-:W-:-:S03]  /*2afd0*/  IMAD.WIDE R10, R252, 0x4, R156 ;  /* 0x00000004fc0a7825 */ /* 0x000fc600078e029c */
[----:B------:R1:W-:Y:S01]  /*2afe0*/  LDGSTS.E [R160+0x2bd00], [R32.64], !P1 ;  /* 0x2bd0000020a07fae */ /* 0x0003e2000c921844 */
[----:B------:R-:W-:-:S03]  /*2aff0*/  IMAD.WIDE R8, R252, 0x4, R162 ;  /* 0x00000004fc087825 */ /* 0x000fc600078e02a2 */
[----:B------:R4:W-:Y:S04]  /*2b000*/  STL.64 [R1+0x28], R14 ;  /* 0x0000280e01007387 */ /* 0x0009e80000100a00 */
[----:B------:R1:W-:Y:S04]  /*2b010*/  LDGSTS.E [R160+0x2be00], [R6.64], !P1 ;  /* 0x2be0000006a07fae */ /* 0x0003e8000c921844 */
[----:B------:R2:W-:Y:S04]  /*2b020*/  STL.64 [R1+0x30], R12 ;  /* 0x0000300c01007387 */ /* 0x0005e80000100a00 */
[----:B------:R-:W3:Y:S01]  /*2b030*/  LDL.LU.64 R156, [R1+0x2890] ;  /* 0x00289000019c7983 */ /* 0x000ee20000300a00 */
[----:B-1----:R-:W-:-:S03]  /*2b040*/  IMAD.WIDE R6, R252, 0x4, R164 ;  /* 0x00000004fc067825 */ /* 0x002fc600078e02a4 */
[----:B------:R1:W-:Y:S04]  /*2b050*/  STL.64 [R1+0x38], R10 ;  /* 0x0000380a01007387 */ /* 0x0003e80000100a00 */
[----:B------:R-:W-:Y:S04]  /*2b060*/  STL.64 [R1+0x40], R8 ;  /* 0x0000400801007387 */ /* 0x000fe80000100a00 */
[----:B------:R1:W-:Y:S04]  /*2b070*/  LDGSTS.E [R160+0x2bf00], [R4.64], !P1 ;  /* 0x2bf0000004a07fae */ /* 0x0003e8000c921844 */
[----:B------:R-:W3:Y:S04]  /*2b080*/  LDL.LU.64 R154, [R1+0x2898] ;  /* 0x00289800019a7983 */ /* 0x000ee80000300a00 */
[----:B------:R2:W-:Y:S01]  /*2b090*/  STL.64 [R1+0x48], R6 ;  /* 0x0000480601007387 */ /* 0x0005e20000100a00 */
[----:B-1----:R-:W-:-:S03]  /*2b0a0*/  IMAD.WIDE R4, R252, 0x4, R170 ;  /* 0x00000004fc047825 */ /* 0x002fc600078e02aa */
[----:B------:R-:W3:Y:S01]  /*2b0b0*/  LDL.LU.64 R170, [R1+0x28a0] ;  /* 0x0028a00001aa7983 */ /* 0x000ee20000300a00 */
        /* <DEDUP_REMOVED lines=15> */
[----:B------:R-:W1:Y:S04]  /*2b1b0*/  LDL.LU.64 R162, [R1+0x28a8] ;  /* 0x0028a80001a27983 */ /* 0x000e680000300a00 */
        /* <DEDUP_REMOVED lines=17> */
[----:B------:R1:W-:Y:S01]  /*2b2d0*/  LDGSTS.E [R160+0x31f00], [R218.64], !P0 ;  /* 0x31f00000daa07fae */ /* 0x0003e2000c121844 */
[----:B------:R-:W-:Y:S01]  /*2b2e0*/  ISETP.NE.U32.AND P0, PT, R0, RZ, PT ;  /* 0x000000ff0000720c */ /* 0x000fe20003f05070 */
[----:B------:R-:W-:-:S02]  /*2b2f0*/  IMAD.MOV.U32 R0, RZ, RZ, c[0x0][0x180] ;  /* 0x00006000ff007624 */ /* 0x000fc400078e00ff */
[----:B------:R-:W3:Y:S04]  /*2b300*/  LDL.LU.64 R164, [R1+0x1fc0] ;  /* 0x001fc00001a47983 */ /* 0x000ee80000300a00 */
[----:B------:R3:W-:Y:S04]  /*2b310*/  LDGSTS.E [R160+0x33800], [R18.64], !P2 ;  /* 0x3380000012a07fae */ /* 0x0007e8000d121844 */
[----:B------:R-:W-:Y:S04]  /*2b320*/  STL [R1+0x55c0], R0 ;  /* 0x0055c00001007387 */ /* 0x000fe80000100800 */
[----:B------:R2:W-:Y:S01]  /*2b330*/  LDGSTS.E [R160+0x33900], [R16.64], !P2 ;  /* 0x3390000010a07fae */ /* 0x0005e2000d121844 */
[----:B---3--:R-:W-:-:S03]  /*2b340*/  IMAD.WIDE R18, R252, 0x4, R158 ;  /* 0x00000004fc127825 */ /* 0x008fc600078e029e */
[----:B------:R4:W-:Y:S04]  /*2b350*/  LDGSTS.E [R160+0x33a00], [R14.64], !P2 ;  /* 0x33a000000ea07fae */ /* 0x0009e8000d121844 */
[----:B------:R-:W3:Y:S04]  /*2b360*/  LDL.LU.64 R158, [R1+0x1fb8] ;  /* 0x001fb800019e7983 */ /* 0x000ee80000300a00 */
[----:B------:R-:W-:Y:S04]  /*2b370*/  STL.64 [R1+0x198], R18 ;  /* 0x0001981201007387 */ /* 0x000fe80000100a00 */
[----:B------:R-:W3:Y:S04]  /*2b380*/  LDL.LU.64 R142, [R1+0x1fb0] ;  /* 0x001fb000018e7983 */ /* 0x000ee80000300a00 */
[----:B------:R4:W-:Y:S04]  /*2b390*/  LDGSTS.E [R160+0x33b00], [R12.64], !P2 ;  /* 0x33b000000ca07fae */ /* 0x0009e8000d121844 */
[----:B------:R4:W-:Y:S01]  /*2b3a0*/  LDGSTS.E [R160+0x33c00], [R10.64], !P2 ;  /* 0x33c000000aa07fae */ /* 0x0009e2000d121844 */
[----:B--2---:R-:W-:-:S03]  /*2b3b0*/  IMAD.WIDE R16, R252, 0x4, R152 ;  /* 0x00000004fc107825 */ /* 0x004fc600078e0298 */
[----:B------:R2:W-:Y:S04]  /*2b3c0*/  LDGSTS.E [R160+0x33d00], [R8.64], !P2 ;  /* 0x33d0000008a07fae */ /* 0x0005e8000d121844 */
[----:B------:R2:W-:Y:S01]  /*2b3d0*/  LDGSTS.E [R160+0x33e00], [R6.64], !P2 ;  /* 0x33e0000006a07fae */ /* 0x0005e2000d121844 */
[C---:B----4-:R-:W-:Y:S01]  /*2b3e0*/  IMAD.WIDE R14, R252.reuse, 0x4, R166 ;  /* 0x00000004fc0e7825 */ /* 0x050fe200078e02a6 */
[----:B------:R-:W-:Y:S02]  /*2b3f0*/  IADD3 R2, R161, -0x6c, RZ ;  /* 0xffffff94a1027810 */ /* 0x000fe40007ffe0ff */
[----:B------:R-:W4:Y:S04]  /*2b400*/  LDL.LU.64 R166, [R1+0x1fa8] ;  /* 0x001fa80001a67983 */ /* 0x000f280000300a00 */
[----:B------:R-:W-:Y:S04]  /*2b410*/  STL.64 [R1+0x1a0], R16 ;  /* 0x0001a01001007387 */ /* 0x000fe80000100a00 */
[----:B------:R-:W-:Y:S04]  /*2b420*/  STL.64 [R1+0x1a8], R14 ;  /* 0x0001a80e01007387 */ /* 0x000fe80000100a00 */
[----:B------:R-:W4:Y:S04]  /*2b430*/  LDL.LU.64 R144, [R1+0x1fa0] ;  /* 0x001fa00001907983 */ /* 0x000f280000300a00 */
[----:B------:R-:W4:Y:S04]  /*2b440*/  LDL.LU.64 R150, [R1+0x1f98] ;  /* 0x001f980001967983 */ /* 0x000f280000300a00 */
[----:B------:R-:W4:Y:S01]  /*2b450*/  LDL.LU.64 R152, [R1+0x1f90] ;  /* 0x001f900001987983 */ /* 0x000f220000300a00 */
[----:B------:R-:W-:-:S03]  /*2b460*/  IMAD.WIDE R12, R252, 0x4, R168 ;  /* 0x00000004fc0c7825 */ /* 0x000fc600078e02a8 */
[----:B------:R1:W-:Y:S04]  /*2b470*/  LDGSTS.E [R160+0x33f00], [R4.64], !P2 ;  /* 0x33f0000004a07fae */ /* 0x0003e8000d121844 */
[----:B------:R-:W-:Y:S04]  /*2b480*/  STL.64 [R1+0x1b0], R12 ;  /* 0x0001b00c01007387 */ /* 0x000fe80000100a00 */
[----:B------:R-:W4:Y:S01]  /*2b490*/  LDL.LU.64 R168, [R1+0x1f88] ;  /* 0x001f880001a87983 */ /* 0x000f220000300a00 */
[----:B------:R-:W-:-:S03]  /*2b4a0*/  IMAD.WIDE R10, R252, 0x4, R156 ;  /* 0x00000004fc0a7825 */ /* 0x000fc600078e029c */
[----:B------:R-:W4:Y:S04]  /*2b4b0*/  LDL.LU.64 R156, [R1+0x1f80] ;  /* 0x001f8000019c7983 */ /* 0x000f280000300a00 */
[----:B------:R-:W-:Y:S01]  /*2b4c0*/  STL.64 [R1+0x1b8], R10 ;  /* 0x0001b80a01007387 */ /* 0x000fe20000100a00 */
[----:B--2---:R-:W-:-:S03]  /*2b4d0*/  IMAD.WIDE R6, R252, 0x4, R170 ;  /* 0x00000004fc067825 */ /* 0x004fc600078e02aa */
[----:B------:R-:W2:Y:S01]  /*2b4e0*/  LDL.LU.64 R170, [R1+0x1f78] ;  /* 0x001f780001aa7983 */ /* 0x000ea20000300a00 */
[----:B------:R-:W-:Y:S01]  /*2b4f0*/  ISETP.GE.U32.AND P4, PT, R2, 0x7fffff55, PT ;  /* 0x7fffff550200780c */ /* 0x000fe20003f86070 */
[----:B------:R-:W-:Y:S01]  /*2b500*/  IMAD.WIDE R8, R252, 0x4, R154 ;  /* 0x00000004fc087825 */ /* 0x000fe200078e029a */
[----:B------:R-:W-:-:S04]  /*2b510*/  IADD3 R2, R161, -0x70, RZ ;  /* 0xffffff90a1027810 */ /* 0x000fc80007ffe0ff */
[----:B------:R-:W-:Y:S01]  /*2b520*/  ISETP.GE.U32.AND P3, PT, R2, 0x7fffff51, PT ;  /* 0x7fffff510200780c */ /* 0x000fe20003f66070 */
[----:B------:R-:W-:Y:S01]  /*2b530*/  STL.64 [R1+0x1c0], R8 ;  /* 0x0001c00801007387 */ /* 0x000fe20000100a00 */
[----:B------:R-:W-:-:S03]  /*2b540*/  IADD3 R2, R161, -0x74, RZ ;  /* 0xffffff8ca1027810 */ /* 0x000fc60007ffe0ff */
[----:B------:R-:W-:Y:S01]  /*2b550*/  STL.64 [R1+0x1c8], R6 ;  /* 0x0001c80601007387 */ /* 0x000fe20000100a00 */
[----:B------:R-:W-:Y:S02]  /*2b560*/  ISETP.GE.U32.AND P1, PT, R2, 0x7fffff4d, PT ;  /* 0x7fffff4d0200780c */ /* 0x000fe40003f26070 */
[C---:B------:R-:W-:Y:S01]  /*2b570*/  IADD3 R2, R161.reuse, -0x78, RZ ;  /* 0xffffff88a1027810 */ /* 0x040fe20007ffe0ff */
[----:B------:R-:W-:Y:S01]  /*2b580*/  IMAD.MOV.U32 R3, RZ, RZ, c[0x0][0x18c] ;  /* 0x00006300ff037624 */ /* 0x000fe200078e00ff */
[----:B------:R1:W-:Y:S02]  /*2b590*/  LDGSTS.E [R160+0x35800], [R18.64], !P4 ;  /* 0x3580000012a07fae */ /* 0x0003e4000e121844 */
[----:B------:R-:W-:Y:S02]  /*2b5a0*/  ISETP.GE.U32.AND P6, PT, R2, 0x7fffff49, PT ;  /* 0x7fffff490200780c */ /* 0x000fe40003fc6070 */
[----:B------:R1:W-:Y:S01]  /*2b5b0*/  LDGSTS.E [R160+0x35900], [R16.64], !P4 ;  /* 0x3590000010a07fae */ /* 0x0003e2000e121844 */
[----:B------:R-:W-:-:S02]  /*2b5c0*/  IADD3 R2, R161, -0x7c, RZ ;  /* 0xffffff84a1027810 */ /* 0x000fc40007ffe0ff */
[----:B------:R-:W-:Y:S01]  /*2b5d0*/  IADD3 R161, R161, 0x3f, RZ ;  /* 0x0000003fa1a17810 */ /* 0x000fe20007ffe0ff */
[----:B------:R1:W-:Y:S01]  /*2b5e0*/  LDGSTS.E [R160+0x35a00], [R14.64], !P4 ;  /* 0x35a000000ea07fae */ /* 0x0003e2000e121844 */
[----:B------:R-:W-:-:S03]  /*2b5f0*/  SHF.L.U32 R3, R3, 0x6, RZ ;  /* 0x0000000603037819 */ /* 0x000fc600000006ff */
[----:B------:R1:W-:Y:S04]  /*2b600*/  LDGSTS.E [R160+0x35b00], [R12.64], !P4 ;  /* 0x35b000000ca07fae */ /* 0x0003e8000e121844 */
[----:B------:R1:W-:Y:S04]  /*2b610*/  LDGSTS.E [R160+0x35c00], [R10.64], !P4 ;  /* 0x35c000000aa07fae */ /* 0x0003e8000e121844 */
[----:B------:R1:W-:Y:S04]  /*2b620*/  LDGSTS.E [R160+0x35d00], [R8.64], !P4 ;  /* 0x35d0000008a07fae */ /* 0x0003e8000e121844 */
[----:B------:R1:W-:Y:S02]  /*2b630*/  LDGSTS.E [R160+0x35e00], [R6.64], !P4 ;  /* 0x35e0000006a07fae */ /* 0x0003e4000e121844 */
[----:B-1----:R-:W-:-:S02]  /*2b640*/  IMAD.WIDE R4, R252, 0x4, R162 ;  /* 0x00000004fc047825 */ /* 0x002fc400078e02a2 */
[----:B------:R-:W2:Y:S04]  /*2b650*/  LDL.LU.64 R162, [R1+0x1f70] ;  /* 0x001f700001a27983 */ /* 0x000ea80000300a00 */
[----:B------:R1:W-:Y:S01]  /*2b660*/  LDGSTS.E [R160+0x35f00], [R4.64], !P4 ;  /* 0x35f0000004a07fae */ /* 0x0003e2000e121844 */
[----:B------:R-:W-:-:S03]  /*2b670*/  ISETP.GE.AND P4, PT, R161, 0x40, PT ;  /* 0x00000040a100780c */ /* 0x000fc60003f86270 */
[----:B------:R1:W-:Y:S04]  /*2b680*/  STL.64 [R1+0x1d0], R4 ;  /* 0x0001d00401007387 */ /* 0x0003e80000100a00 */
[----:B-1----:R-:W2:Y:S04]  /*2b690*/  LDL.LU.64 R160, [R1+0x1f58] ;  /* 0x001f580001a07983 */ /* 0x002ea80000300a00 */
[----:B------:R-:W2:Y:S04]  /*2b6a0*/  LDL.LU.64 R146, [R1+0x1f50] ;  /* 0x001f500001927983 */ /* 0x000ea80000300a00 */
[----:B------:R-:W2:Y:S01]  /*2b6b0*/  LDL.LU.64 R148, [R1+0x1f28] ;  /* 0x001f280001947983 */ /* 0x000ea20000300a00 */
[----:B------:R-:W-:-:S05]  /*2b6c0*/  IMAD.WIDE R4, R3, 0x4, R164 ;  /* 0x0000000403047825 */ /* 0x000fca00078e02a4 */
[----:B------:R3:W-:Y:S04]  /*2b6d0*/  STL.64 [R1+0x3400], R4 ;  /* 0x0034000401007387 */ /* 0x0007e80000100a00 */
[----:B------:R-:W2:Y:S04]  /*2b6e0*/  LDL.LU.64 R164, [R1+0x1f20] ;  /* 0x001f200001a47983 */ /* 0x000ea80000300a00 */
[----:B------:R-:W2:Y:S01]  /*2b6f0*/  LDL.LU.64 R154, [R1+0x1f18] ;  /* 0x001f1800019a7983 */ /* 0x000ea20000300a00 */
[----:B---3--:R-:W-:-:S03]  /*2b700*/  IMAD.WIDE R4, R3, 0x4, R158 ;  /* 0x0000000403047825 */ /* 0x008fc600078e029e */
[----:B------:R-:W3:Y:S04]  /*2b710*/  LDL.LU.64 R158, [R1+0x1f10] ;  /* 0x001f1000019e7983 */ /* 0x000ee80000300a00 */
[----:B------:R1:W-:Y:S02]  /*2b720*/  STL.64 [R1+0x33f8], R4 ;  /* 0x0033f80401007387 */ /* 0x0003e40000100a00 */
[----:B-1----:R-:W-:-:S04]  /*2b730*/  IMAD.WIDE R4, R3, 0x4, R142 ;  /* 0x0000000403047825 */ /* 0x002fc800078e028e */
[C---:B----4-:R-:W-:Y:S02]  /*2b740*/  IMAD.WIDE R6, R3.reuse, 0x4, R166 ;  /* 0x0000000403067825 */ /* 0x050fe400078e02a6 */
[----:B------:R-:W4:Y:S04]  /*2b750*/  LDL.LU.64 R166, [R1+0x1f08] ;  /* 0x001f080001a67983 */ /* 0x000f280000300a00 */
[----:B------:R1:W-:Y:S04]  /*2b760*/  STL.64 [R1+0x33c0], R4 ;  /* 0x0033c00401007387 */ /* 0x0003e80000100a00 */
[----:B------:R-:W-:Y:S01]  /*2b770*/  STL.64 [R1+0x33b8], R6 ;  /* 0x0033b80601007387 */ /* 0x000fe20000100a00 */
[----:B-1----:R-:W-:-:S05]  /*2b780*/  IMAD.WIDE R4, R3, 0x4, R144 ;  /* 0x0000000403047825 */ /* 0x002fca00078e0290 */
[----:B------:R1:W-:Y:S01]  /*2b790*/  STL.64 [R1+0x33b0], R4 ;  /* 0x0033b00401007387 */ /* 0x0003e20000100a00 */
[----:B------:R-:W-:-:S04]  /*2b7a0*/  IMAD.WIDE R218, R3, 0x4, R150 ;  /* 0x0000000403da7825 */ /* 0x000fc800078e0296 */
[C---:B------:R-:W-:Y:S02]  /*2b7b0*/  IMAD.WIDE R108, R3.reuse, 0x4, R168 ;  /* 0x00000004036c7825 */ /* 0x040fe400078e02a8 */
[----:B------:R-:W4:Y:S04]  /*2b7c0*/  LDL.LU.64 R168, [R1+0x1f00] ;  /* 0x001f000001a87983 */ /* 0x000f280000300a00 */
[----:B------:R-:W-:Y:S04]  /*2b7d0*/  STL.64 [R1+0x33a8], R218 ;  /* 0x0033a8da01007387 */ /* 0x000fe80000100a00 */
[----:B------:R-:W-:Y:S01]  /*2b7e0*/  STL.64 [R1+0x5388], R218 ;  /* 0x005388da01007387 */ /* 0x000fe20000100a00 */
[----:B-1----:R-:W-:-:S05]  /*2b7f0*/  IMAD.WIDE R4, R3, 0x4, R156 ;  /* 0x0000000403047825 */ /* 0x002fca00078e029c */
[----:B------:R2:W-:Y:S02]  /*2b800*/  STL.64 [R1+0x3390], R4 ;  /* 0x0033900401007387 */ /* 0x0005e40000100a00 */
[C---:B--2---:R-:W-:Y:S02]  /*2b810*/  IMAD.WIDE R4, R3.reuse, 0x4, R170 ;  /* 0x0000000403047825 */ /* 0x044fe400078e02aa */
[----:B------:R-:W2:Y:S02]  /*2b820*/  LDL.LU.64 R170, [R1+0x1ef8] ;  /* 0x001ef80001aa7983 */ /* 0x000ea40000300a00 */
[----:B------:R-:W-:-:S05]  /*2b830*/  IMAD.WIDE R44, R3, 0x4, R152 ;  /* 0x00000004032c7825 */ /* 0x000fca00078e0298 */
[----:B------:R-:W-:Y:S04]  /*2b840*/  STL.64 [R1+0x33a0], R44 ;  /* 0x0033a02c01007387 */ /* 0x000fe80000100a00 */
[----:B------:R1:W-:Y:S04]  /*2b850*/  STL.64 [R1+0x3388], R4 ;  /* 0x0033880401007387 */ /* 0x0003e80000100a00 */
[----:B------:R-:W-:Y:S04]  /*2b860*/  STL.64 [R1+0x5390], R44 ;  /* 0x0053902c01007387 */ /* 0x000fe80000100a00 */
[----:B------:R-:W2:Y:S04]  /*2b870*/  LDL.LU.64 R144, [R1+0x1ef0] ;  /* 0x001ef00001907983 */ /* 0x000ea80000300a00 */
[----:B------:R-:W2:Y:S01]  /*2b880*/  LDL.LU.64 R150, [R1+0x1ee8] ;  /* 0x001ee80001967983 */ /* 0x000ea20000300a00 */
[----:B-1----:R-:W-:-:S05]  /*2b890*/  IMAD.WIDE R4, R3, 0x4, R162 ;  /* 0x0000000403047825 */ /* 0x002fca00078e02a2 */
[----:B------:R1:W-:Y:S04]  /*2b8a0*/  STL.64 [R1+0x3380], R4 ;  /* 0x0033800401007387 */ /* 0x0003e80000100a00 */
[----:B------:R-:W2:Y:S04]  /*2b8b0*/  LDL.LU.64 R152, [R1+0x1ee0] ;  /* 0x001ee00001987983 */ /* 0x000ea80000300a00 */
[----:B------:R-:W2:Y:S04]  /*2b8c0*/  LDL.LU.64 R156, [R1+0x1ed8] ;  /* 0x001ed800019c7983 */ /* 0x000ea80000300a00 */
[----:B------:R-:W2:Y:S01]  /*2b8d0*/  LDL.LU.64 R162, [R1+0x1ed0] ;  /* 0x001ed00001a27983 */ /* 0x000ea20000300a00 */
[----:B------:R-:W-:-:S03]  /*2b8e0*/  IMAD.WIDE R6, R3, 0x4, R160 ;  /* 0x0000000403067825 */ /* 0x000fc600078e02a0 */
[----:B------:R-:W-:Y:S01]  /*2b8f0*/  STL.64 [R1+0x3398], R108 ;  /* 0x0033986c01007387 */ /* 0x000fe20000100a00 */
[----:B-1----:R-:W-:-:S03]  /*2b900*/  IMAD.WIDE R4, R3, 0x4, R146 ;  /* 0x0000000403047825 */ /* 0x002fc600078e0292 */
[----:B------:R-:W-:Y:S04]  /*2b910*/  STL.64 [R1+0x5398], R108 ;  /* 0x0053986c01007387 */ /* 0x000fe80000100a00 */
[----:B------:R-:W2:Y:S04]  /*2b920*/  LDL.LU.64 R160, [R1+0x1ec8] ;  /* 0x001ec80001a07983 */ /* 0x000ea80000300a00 */
[----:B------:R-:W-:Y:S04]  /*2b930*/  STL.64 [R1+0x3378], R6 ;  /* 0x0033780601007387 */ /* 0x000fe80000100a00 */
[----:B------:R3:W-:Y:S01]  /*2b940*/  STL.64 [R1+0x3370], R4 ;  /* 0x0033700401007387 */ /* 0x0007e20000100a00 */
[----:B------:R-:W-:-:S04]  /*2b950*/  IMAD.WIDE R216, R3, 0x4, R148 ;  /* 0x0000000403d87825 */ /* 0x000fc800078e0294 */
[C---:B------:R-:W-:Y:S02]  /*2b960*/  IMAD.WIDE R46, R3.reuse, 0x4, R164 ;  /* 0x00000004032e7825 */ /* 0x040fe400078e02a4 */
[----:B------:R-:W2:Y:S04]  /*2b970*/  LDL.LU.64 R164, [R1+0x1ec0] ;  /* 0x001ec00001a47983 */ /* 0x000ea80000300a00 */
[----:B------:R-:W-:Y:S04]  /*2b980*/  STL.64 [R1+0x3368], R216 ;  /* 0x003368d801007387 */ /* 0x000fe80000100a00 */
[----:B------:R-:W-:Y:S01]  /*2b990*/  STL.64 [R1+0x53a0], R216 ;  /* 0x0053a0d801007387 */ /* 0x000fe20000100a00 */
[----:B---3--:R-:W-:-:S05]  /*2b9a0*/  IMAD.WIDE R4, R3, 0x4, R158 ;  /* 0x0000000403047825 */ /* 0x008fca00078e029e */
[----:B------:R4:W-:Y:S04]  /*2b9b0*/  STL.64 [R1+0x3350], R4 ;  /* 0x0033500401007387 */ /* 0x0009e80000100a00 */
[----:B------:R-:W3:Y:S01]  /*2b9c0*/  LDL.LU.64 R146, [R1+0x1eb8] ;  /* 0x001eb80001927983 */ /* 0x000ee20000300a00 */
[----:B------:R-:W-:-:S04]  /*2b9d0*/  IMAD.WIDE R110, R3, 0x4, R154 ;  /* 0x00000004036e7825 */ /* 0x000fc800078e029a */
[C---:B----4-:R-:W-:Y:S02]  /*2b9e0*/  IMAD.WIDE R4, R3.reuse, 0x4, R166 ;  /* 0x0000000403047825 */ /* 0x050fe400078e02a6 */
[----:B------:R-:W4:Y:S04]  /*2b9f0*/  LDL.LU.64 R166, [R1+0x1eb0] ;  /* 0x001eb00001a67983 */ /* 0x000f280000300a00 */
[----:B------:R1:W-:Y:S04]  /*2ba00*/  STL.64 [R1+0x3348], R4 ;  /* 0x0033480401007387 */ /* 0x0003e80000100a00 */
[----:B------:R-:W-:Y:S04]  /*2ba10*/  STL.64 [R1+0x3360], R46 ;  /* 0x0033602e01007387 */ /* 0x000fe80000100a00 */
[----:B------:R-:W-:Y:S04]  /*2ba20*/  STL.64 [R1+0x53a8], R46 ;  /* 0x0053a82e01007387 */ /* 0x000fe80000100a00 */
[----:B------:R-:W4:Y:S04]  /*2ba30*/  LDL.LU.64 R148, [R1+0x1ea8] ;  /* 0x001ea80001947983 */ /* 0x000f280000300a00 */
[----:B------:R-:W4:Y:S01]  /*2ba40*/  LDL.LU.64 R154, [R1+0x1ea0] ;  /* 0x001ea000019a7983 */ /* 0x000f220000300a00 */
[----:B-1----:R-:W-:-:S05]  /*2ba50*/  IMAD.WIDE R4, R3, 0x4, R168 ;  /* 0x0000000403047825 */ /* 0x002fca00078e02a8 */
[----:B------:R1:W-:Y:S04]  /*2ba60*/  STL.64 [R1+0x3340], R4 ;  /* 0x0033400401007387 */ /* 0x0003e80000100a00 */
[----:B------:R-:W4:Y:S04]  /*2ba70*/  LDL.LU.64 R158, [R1+0x1e98] ;  /* 0x001e9800019e7983 */ /* 0x000f280000300a00 */
[----:B------:R-:W4:Y:S04]  /*2ba80*/  LDL.LU.64 R168, [R1+0x1e90] ;  /* 0x001e900001a87983 */ /* 0x000f280000300a00 */
[----:B------:R-:W-:Y:S04]  /*2ba90*/  STL.64 [R1+0x3358], R110 ;  /* 0x0033586e01007387 */ /* 0x000fe80000100a00 */
[----:B------:R-:W-:Y:S01]  /*2baa0*/  STL.64 [R1+0x53b0], R110 ;  /* 0x0053b06e01007387 */ /* 0x000fe20000100a00 */
[----:B--2---:R-:W-:-:S03]  /*2bab0*/  IMAD.WIDE R6, R3, 0x4, R170 ;  /* 0x0000000403067825 */ /* 0x004fc600078e02aa */
[----:B------:R-:W2:Y:S04]  /*2bac0*/  LDL.LU.64 R170, [R1+0x1e88] ;  /* 0x001e880001aa7983 */ /* 0x000ea80000300a00 */
[----:B------:R-:W-:Y:S01]  /*2bad0*/  STL.64 [R1+0x3338], R6 ;  /* 0x0033380601007387 */ /* 0x000fe20000100a00 */
[----:B-1----:R-:W-:-:S05]  /*2bae0*/  IMAD.WIDE R4, R3, 0x4, R144 ;  /* 0x0000000403047825 */ /* 0x002fca00078e0290 */
[----:B------:R1:W-:Y:S01]  /*2baf0*/  STL.64 [R1+0x3330], R4 ;  /* 0x0033300401007387 */ /* 0x0003e20000100a00 */
[----:B------:R-:W-:-:S04]  /*2bb00*/  IMAD.WIDE R214, R3, 0x4, R150 ;  /* 0x0000000403d67825 */ /* 0x000fc800078e0296 */
[----:B------:R-:W-:-:S04]  /*2bb10*/  IMAD.WIDE R48, R3, 0x4, R152 ;  /* 0x0000000403307825 */ /* 0x000fc800078e0298 */
[C---:B-1----:R-:W-:Y:S02]  /*2bb20*/  IMAD.WIDE R4, R3.reuse, 0x4, R162 ;  /* 0x0000000403047825 */ /* 0x042fe400078e02a2 */
[----:B------:R-:W2:Y:S04]  /*2bb30*/  LDL.LU.64 R162, [R1+0x1e80] ;  /* 0x001e800001a27983 */ /* 0x000ea80000300a00 */
[----:B------:R-:W-:Y:S04]  /*2bb40*/  STL.64 [R1+0x3328], R214 ;  /* 0x003328d601007387 */ /* 0x000fe80000100a00 */
[----:B------:R1:W-:Y:S04]  /*2bb50*/  STL.64 [R1+0x3310], R4 ;  /* 0x0033100401007387 */ /* 0x0003e80000100a00 */
[----:B------:R-:W-:Y:S01]  /*2bb60*/  STL.64 [R1+0x53b8], R214 ;  /* 0x0053b8d601007387 */ /* 0x000fe20000100a00 */
[----:B-1----:R-:W-:-:S03]  /*2bb70*/  IMAD.WIDE R4, R3, 0x4, R160 ;  /* 0x0000000403047825 */ /* 0x002fc600078e02a0 */
[----:B------:R-:W2:Y:S04]  /*2bb80*/  LDL.LU.64 R160, [R1+0x1e78] ;  /* 0x001e780001a07983 */ /* 0x000ea80000300a00 */
[----:B------:R-:W-:Y:S04]  /*2bb90*/  STL.64 [R1+0x3320], R48 ;  /* 0x0033203001007387 */ /* 0x000fe80000100a00 */
[----:B------:R1:W-:Y:S04]  /*2bba0*/  STL.64 [R1+0x3308], R4 ;  /* 0x0033080401007387 */ /* 0x0003e80000100a00 */
[----:B------:R-:W-:Y:S01]  /*2bbb0*/  STL.64 [R1+0x53c0], R48 ;  /* 0x0053c03001007387 */ /* 0x000fe20000100a00 */
[----:B------:R-:W-:-:S03]  /*2bbc0*/  IMAD.WIDE R112, R3, 0x4, R156 ;  /* 0x0000000403707825 */ /* 0x000fc600078e029c */
[----:B------:R-:W2:Y:S04]  /*2bbd0*/  LDL.LU.64 R144, [R1+0x1e70] ;  /* 0x001e700001907983 */ /* 0x000ea80000300a00 */
[----:B------:R-:W2:Y:S01]  /*2bbe0*/  LDL.LU.64 R150, [R1+0x1e68] ;  /* 0x001e680001967983 */ /* 0x000ea20000300a00 */
[----:B-1----:R-:W-:-:S05]  /*2bbf0*/  IMAD.WIDE R4, R3, 0x4, R164 ;  /* 0x0000000403047825 */ /* 0x002fca00078e02a4 */
[----:B------:R4:W-:Y:S04]  /*2bc00*/  STL.64 [R1+0x3300], R4 ;  /* 0x0033000401007387 */ /* 0x0009e80000100a00 */
[----:B------:R-:W2:Y:S04]  /*2bc10*/  LDL.LU.64 R156, [R1+0x1e60] ;  /* 0x001e6000019c7983 */ /* 0x000ea80000300a00 */
[----:B------:R-:W2:Y:S04]  /*2bc20*/  LDL.LU.64 R152, [R1+0x1e58] ;  /* 0x001e580001987983 */ /* 0x000ea80000300a00 */
[----:B------:R-:W2:Y:S04]  /*2bc30*/  LDL.LU.64 R164, [R1+0x1e50] ;  /* 0x001e500001a47983 */ /* 0x000ea80000300a00 */
[----:B------:R-:W-:Y:S04]  /*2bc40*/  STL.64 [R1+0x3318], R112 ;  /* 0x0033187001007387 */ /* 0x000fe80000100a00 */
[----:B------:R-:W-:Y:S01]  /*2bc50*/  STL.64 [R1+0x53c8], R112 ;  /* 0x0053c87001007387 */ /* 0x000fe20000100a00 */
[----:B---3--:R-:W-:-:S04]  /*2bc60*/  IMAD.WIDE R6, R3, 0x4, R146 ;  /* 0x0000000403067825 */ /* 0x008fc800078e0292 */
[C---:B----4-:R-:W-:Y:S02]  /*2bc70*/  IMAD.WIDE R4, R3.reuse, 0x4, R166 ;  /* 0x0000000403047825 */ /* 0x050fe400078e02a6 */
[----:B------:R-:W3:Y:S04]  /*2bc80*/  LDL.LU.64 R166, [R1+0x1e48] ;  /* 0x001e480001a67983 */ /* 0x000ee80000300a00 */
[----:B------:R-:W-:Y:S04]  /*2bc90*/  STL.64 [R1+0x32f8], R6 ;  /* 0x0032f80601007387 */ /* 0x000fe80000100a00 */
[----:B------:R1:W-:Y:S01]  /*2bca0*/  STL.64 [R1+0x32f0], R4 ;  /* 0x0032f00401007387 */ /* 0x0003e20000100a00 */
[----:B------:R-:W-:-:S04]  /*2bcb0*/  IMAD.WIDE R212, R3, 0x4, R148 ;  /* 0x0000000403d47825 */ /* 0x000fc800078e0294 */
[C---:B-1----:R-:W-:Y:S02]  /*2bcc0*/  IMAD.WIDE R4, R3.reuse, 0x4, R168 ;  /* 0x0000000403047825 */ /* 0x042fe400078e02a8 */
[----:B------:R-:W4:Y:S04]  /*2bcd0*/  LDL.LU.64 R168, [R1+0x1e40] ;  /* 0x001e400001a87983 */ /* 0x000f280000300a00 */
[----:B------:R-:W-:Y:S04]  /*2bce0*/  STL.64 [R1+0x32e8], R212 ;  /* 0x0032e8d401007387 */ /* 0x000fe80000100a00 */
[----:B------:R2:W-:Y:S04]  /*2bcf0*/  STL.64 [R1+0x32d0], R4 ;  /* 0x0032d00401007387 */ /* 0x0005e80000100a00 */
[----:B------:R-:W-:Y:S01]  /*2bd00*/  STL.64 [R1+0x53d0], R212 ;  /* 0x0053d0d401007387 */ /* 0x000fe20000100a00 */
[----:B--2---:R-:W-:-:S03]  /*2bd10*/  IMAD.WIDE R4, R3, 0x4, R170 ;  /* 0x0000000403047825 */ /* 0x004fc600078e02aa */
[----:B------:R-:W2:Y:S04]  /*2bd20*/  LDL.LU.64 R170, [R1+0x1e38] ;  /* 0x001e380001aa7983 */ /* 0x000ea80000300a00 */
[----:B------:R-:W2:Y:S01]  /*2bd30*/  LDL.LU.64 R146, [R1+0x1e30] ;  /* 0x001e300001927983 */ /* 0x000ea20000300a00 */
[----:B------:R-:W-:-:S03]  /*2bd40*/  IMAD.WIDE R50, R3, 0x4, R154 ;  /* 0x0000000403327825 */ /* 0x000fc600078e029a */
[----:B------:R1:W-:Y:S01]  /*2bd50*/  STL.64 [R1+0x32c8], R4 ;  /* 0x0032c80401007387 */ /* 0x0003e20000100a00 */
[----:B------:R-:W-:-:S03]  /*2bd60*/  IMAD.WIDE R114, R3, 0x4, R158 ;  /* 0x0000000403727825 */ /* 0x000fc600078e029e */
[----:B------:R-:W2:Y:S04]  /*2bd70*/  LDL.LU.64 R148, [R1+0x1e28] ;  /* 0x001e280001947983 */ /* 0x000ea80000300a00 */
[----:B------:R-:W2:Y:S04]  /*2bd80*/  LDL.LU.64 R158, [R1+0x1e20] ;  /* 0x001e2000019e7983 */ /* 0x000ea80000300a00 */
[----:B------:R-:W-:Y:S04]  /*2bd90*/  STL.64 [R1+0x32e0], R50 ;  /* 0x0032e03201007387 */ /* 0x000fe80000100a00 */
[----:B------:R-:W-:Y:S04]  /*2bda0*/  STL.64 [R1+0x53d8], R50 ;  /* 0x0053d83201007387 */ /* 0x000fe80000100a00 */
[----:B------:R-:W2:Y:S01]  /*2bdb0*/  LDL.LU.64 R154, [R1+0x1e18] ;  /* 0x001e1800019a7983 */ /* 0x000ea20000300a00 */
[----:B-1----:R-:W-:-:S03]  /*2bdc0*/  IMAD.WIDE R4, R3, 0x4, R162 ;  /* 0x0000000403047825 */ /* 0x002fc600078e02a2 */
[----:B------:R-:W2:Y:S04]  /*2bdd0*/  LDL.LU.64 R162, [R1+0x1e10] ;  /* 0x001e100001a27983 */ /* 0x000ea80000300a00 */
[----:B------:R1:W-:Y:S04]  /*2bde0*/  STL.64 [R1+0x32c0], R4 ;  /* 0x0032c00401007387 */ /* 0x0003e80000100a00 */
[----:B------:R-:W-:Y:S04]  /*2bdf0*/  STL.64 [R1+0x32d8], R114 ;  /* 0x0032d87201007387 */ /* 0x000fe80000100a00 */
[----:B------:R-:W-:Y:S01]  /*2be00*/  STL.64 [R1+0x53e0], R114 ;  /* 0x0053e07201007387 */ /* 0x000fe20000100a00 */
[----:B------:R-:W-:-:S03]  /*2be10*/  IMAD.WIDE R6, R3, 0x4, R160 ;  /* 0x0000000403067825 */ /* 0x000fc600078e02a0 */
[----:B------:R-:W2:Y:S04]  /*2be20*/  LDL.LU.64 R160, [R1+0x1e08] ;  /* 0x001e080001a07983 */ /* 0x000ea80000300a00 */
[----:B------:R-:W-:Y:S01]  /*2be30*/  STL.64 [R1+0x32b8], R6 ;  /* 0x0032b80601007387 */ /* 0x000fe20000100a00 */
[----:B-1----:R-:W-:-:S04]  /*2be40*/  IMAD.WIDE R4, R3, 0x4, R144 ;  /* 0x0000000403047825 */ /* 0x002fc800078e0290 */
[C---:B------:R-:W-:Y:S01]  /*2be50*/  IMAD.WIDE R210, R3.reuse, 0x4, R150 ;  /* 0x0000000403d27825 */ /* 0x040fe200078e0296 */
[----:B------:R1:W-:Y:S03]  /*2be60*/  STL.64 [R1+0x32b0], R4 ;  /* 0x0032b00401007387 */ /* 0x0003e60000100a00 */
[C---:B------:R-:W-:Y:S02]  /*2be70*/  IMAD.WIDE R52, R3.reuse, 0x4, R156 ;  /* 0x0000000403347825 */ /* 0x040fe400078e029c */
[----:B------:R-:W2:Y:S02]  /*2be80*/  LDL.LU.64 R156, [R1+0x1e00] ;  /* 0x001e0000019c7983 */ /* 0x000ea40000300a00 */
[C---:B-1----:R-:W-:Y:S02]  /*2be90*/  IMAD.WIDE R4, R3.reuse, 0x4, R164 ;  /* 0x0000000403047825 */ /* 0x042fe400078e02a4 */
[----:B------:R-:W2:Y:S04]  /*2bea0*/  LDL.LU.64 R164, [R1+0x1df8] ;  /* 0x001df80001a47983 */ /* 0x000ea80000300a00 */
[----:B------:R-:W-:Y:S04]  /*2beb0*/  STL.64 [R1+0x32a8], R210 ;  /* 0x0032a8d201007387 */ /* 0x000fe80000100a00 */
[----:B------:R3:W-:Y:S01]  /*2bec0*/  STL.64 [R1+0x3290], R4 ;  /* 0x0032900401007387 */ /* 0x0007e20000100a00 */
[----:B------:R-:W-:-:S03]  /*2bed0*/  IMAD.WIDE R116, R3, 0x4, R152 ;  /* 0x0000000403747825 */ /* 0x000fc600078e0298 */
[----:B------:R-:W-:Y:S04]  /*2bee0*/  STL.64 [R1+0x53e8], R210 ;  /* 0x0053e8d201007387 */ /* 0x000fe80000100a00 */
[----:B------:R-:W2:Y:S04]  /*2bef0*/  LDL.LU.64 R150, [R1+0x1df0] ;  /* 0x001df00001967983 */ /* 0x000ea80000300a00 */
[----:B------:R-:W2:Y:S01]  /*2bf00*/  LDL.LU.64 R152, [R1+0x1de8] ;  /* 0x001de80001987983 */ /* 0x000ea20000300a00 */
[----:B---3--:R-:W-:-:S05]  /*2bf10*/  IMAD.WIDE R4, R3, 0x4, R166 ;  /* 0x0000000403047825 */ /* 0x008fca00078e02a6 */
[----:B------:R4:W-:Y:S04]  /*2bf20*/  STL.64 [R1+0x3288], R4 ;  /* 0x0032880401007387 */ /* 0x0009e80000100a00 */
[----:B------:R-:W3:Y:S04]  /*2bf30*/  LDL.LU.64 R166, [R1+0x1de0] ;  /* 0x001de00001a67983 */ /* 0x000ee80000300a00 */
[----:B------:R-:W-:Y:S04]  /*2bf40*/  STL.64 [R1+0x32a0], R52 ;  /* 0x0032a03401007387 */ /* 0x000fe80000100a00 */
[----:B------:R-:W-:Y:S01]  /*2bf50*/  STL.64 [R1+0x53f0], R52 ;  /* 0x0053f03401007387 */ /* 0x000fe20000100a00 */
[----:B----4-:R-:W-:-:S03]  /*2bf60*/  IMAD.WIDE R4, R3, 0x4, R168 ;  /* 0x0000000403047825 */ /* 0x010fc600078e02a8 */
[----:B------:R-:W4:Y:S04]  /*2bf70*/  LDL.LU.64 R168, [R1+0x1dd8] ;  /* 0x001dd80001a87983 */ /* 0x000f280000300a00 */
[----:B------:R-:W-:Y:S04]  /*2bf80*/  STL.64 [R1+0x3298], R116 ;  /* 0x0032987401007387 */ /* 0x000fe80000100a00 */
[----:B------:R1:W-:Y:S04]  /*2bf90*/  STL.64 [R1+0x3280], R4 ;  /* 0x0032800401007387 */ /* 0x0003e80000100a00 */
[----:B------:R-:W-:Y:S01]  /*2bfa0*/  STL.64 [R1+0x53f8], R116 ;  /* 0x0053f87401007387 */ /* 0x000fe20000100a00 */
[----:B--2---:R-:W-:-:S03]  /*2bfb0*/  IMAD.WIDE R6, R3, 0x4, R170 ;  /* 0x0000000403067825 */ /* 0x004fc600078e02aa */
[----:B------:R-:W2:Y:S01]  /*2bfc0*/  LDL.LU.64 R170, [R1+0x1dd0] ;  /* 0x001dd00001aa7983 */ /* 0x000ea20000300a00 */
[----:B-1----:R-:W-:-:S03]  /*2bfd0*/  IMAD.WIDE R4, R3, 0x4, R146 ;  /* 0x0000000403047825 */ /* 0x002fc600078e0292 */
[----:B------:R-:W-:Y:S04]  /*2bfe0*/  STL.64 [R1+0x3278], R6 ;  /* 0x0032780601007387 */ /* 0x000fe80000100a00 */
[----:B------:R1:W-:Y:S01]  /*2bff0*/  STL.64 [R1+0x3270], R4 ;  /* 0x0032700401007387 */ /* 0x0003e20000100a00 */
[----:B------:R-:W-:-:S03]  /*2c000*/  IMAD.WIDE R54, R3, 0x4, R158 ;  /* 0x0000000403367825 */ /* 0x000fc600078e029e */
[----:B------:R-:W2:Y:S01]  /*2c010*/  LDL.LU.64 R158, [R1+0x1dc8] ;  /* 0x001dc800019e7983 */ /* 0x000ea20000300a00 */
        /* <DEDUP_REMOVED lines=11> */
[----:B------:R-:W-:Y:S04]  /*2c0d0*/  STL.64 [R1+0x5408], R54 ;  /* 0x0054083601007387 */ /* 0x000fe80000100a00 */
[----:B------:R-:W-:Y:S04]  /*2c0e0*/  STL.64 [R1+0x3258], R118 ;  /* 0x0032587601007387 */ /* 0x000fe80000100a00 */
[----:B------:R-:W-:Y:S01]  /*2c0f0*/  STL.64 [R1+0x5410], R118 ;  /* 0x0054107601007387 */ /* 0x000fe20000100a00 */
[----:B-1----:R-:W-:-:S05]  /*2c100*/  IMAD.WIDE R4, R3, 0x4, R156 ;  /* 0x0000000403047825 */ /* 0x002fca00078e029c */
[----:B------:R2:W-:Y:S01]  /*2c110*/  STL.64 [R1+0x3240], R4 ;  /* 0x0032400401007387 */ /* 0x0005e20000100a00 */
[----:B------:R-:W-:-:S03]  /*2c120*/  IMAD.WIDE R208, R3, 0x4, R164 ;  /* 0x0000000403d07825 */ /* 0x000fc600078e02a4 */
[----:B------:R-:W2:Y:S04]  /*2c130*/  LDL.LU.64 R154, [R1+0x1db0] ;  /* 0x001db000019a7983 */ /* 0x000ea80000300a00 */
[----:B------:R-:W2:Y:S04]  /*2c140*/  LDL.LU.64 R156, [R1+0x1da8] ;  /* 0x001da800019c7983 */ /* 0x000ea80000300a00 */
[----:B------:R-:W2:Y:S01]  /*2c150*/  LDL.LU.64 R164, [R1+0x1da0] ;  /* 0x001da00001a47983 */ /* 0x000ea20000300a00 */
[----:B------:R-:W-:-:S04]  /*2c160*/  IMAD.WIDE R116, R3, 0x4, R150 ;  /* 0x0000000403747825 */ /* 0x000fc800078e0296 */
[C---:B---3--:R-:W-:Y:S02]  /*2c170*/  IMAD.WIDE R56, R3.reuse, 0x4, R166 ;  /* 0x0000000403387825 */ /* 0x048fe400078e02a6 */
[----:B------:R-:W3:Y:S04]  /*2c180*/  LDL.LU.64 R166, [R1+0x1d98] ;  /* 0x001d980001a67983 */ /* 0x000ee80000300a00 */
[----:B------:R-:W-:Y:S04]  /*2c190*/  STL.64 [R1+0x3238], R208 ;  /* 0x003238d001007387 */ /* 0x000fe80000100a00 */
[----:B------:R-:W-:Y:S01]  /*2c1a0*/  STL.64 [R1+0x54f0], R208 ;  /* 0x0054f0d001007387 */ /* 0x000fe20000100a00 */
[----:B----4-:R-:W-:-:S03]  /*2c1b0*/  IMAD.WIDE R120, R3, 0x4, R168 ;  /* 0x0000000403787825 */ /* 0x010fc600078e02a8 */
[----:B------:R-:W4:Y:S04]  /*2c1c0*/  LDL.LU.64 R168, [R1+0x1d90] ;  /* 0x001d900001a87983 */ /* 0x000f280000300a00 */
[----:B------:R-:W-:Y:S04]  /*2c1d0*/  STL.64 [R1+0x3230], R116 ;  /* 0x0032307401007387 */ /* 0x000fe80000100a00 */
[----:B------:R-:W-:Y:S01]  /*2c1e0*/  STL.64 [R1+0x5418], R116 ;  /* 0x0054187401007387 */ /* 0x000fe20000100a00 */
[----:B--2---:R-:W-:-:S03]  /*2c1f0*/  IMAD.WIDE R4, R3, 0x4, R170 ;  /* 0x0000000403047825 */ /* 0x004fc600078e02aa */
[----:B------:R-:W2:Y:S01]  /*2c200*/  LDL.LU.64 R170, [R1+0x1d88] ;  /* 0x001d880001aa7983 */ /* 0x000ea20000300a00 */
[----:B------:R-:W-:-:S05]  /*2c210*/  IMAD.WIDE R206, R3, 0x4, R152 ;  /* 0x0000000403ce7825 */ /* 0x000fca00078e0298 */
[----:B------:R-:W-:Y:S04]  /*2c220*/  STL.64 [R1+0x3228], R206 ;  /* 0x003228ce01007387 */ /* 0x000fe80000100a00 */
[----:B------:R1:W-:Y:S04]  /*2c230*/  STL.64 [R1+0x3210], R4 ;  /* 0x0032100401007387 */ /* 0x0003e80000100a00 */
[----:B------:R-:W-:Y:S01]  /*2c240*/  STL.64 [R1+0x5420], R206 ;  /* 0x005420ce01007387 */ /* 0x000fe20000100a00 */
[----:B-1----:R-:W-:-:S03]  /*2c250*/  IMAD.WIDE R4, R3, 0x4, R158 ;  /* 0x0000000403047825 */ /* 0x002fc600078e029e */
[----:B------:R-:W2:Y:S04]  /*2c260*/  LDL.LU.64 R158, [R1+0x1d80] ;  /* 0x001d8000019e7983 */ /* 0x000ea80000300a00 */
[----:B------:R-:W-:Y:S04]  /*2c270*/  STL.64 [R1+0x3220], R56 ;  /* 0x0032203801007387 */ /* 0x000fe80000100a00 */
[----:B------:R-:W-:Y:S04]  /*2c280*/  STL.64 [R1+0x3208], R4 ;  /* 0x0032080401007387 */ /* 0x000fe80000100a00 */
[----:B------:R1:W-:Y:S01]  /*2c290*/  STL.64 [R1+0x5428], R56 ;  /* 0x0054283801007387 */ /* 0x0003e20000100a00 */
[----:B------:R-:W-:-:S03]  /*2c2a0*/  IMAD.WIDE R118, R3, 0x4, R162 ;  /* 0x0000000403767825 */ /* 0x000fc600078e02a2 */
[----:B------:R-:W2:Y:S04]  /*2c2b0*/  LDL.LU.64 R162, [R1+0x1d78] ;  /* 0x001d780001a27983 */ /* 0x000ea80000300a00 */
[----:B------:R-:W-:Y:S04]  /*2c2c0*/  STL.64 [R1+0x3218], R120 ;  /* 0x0032187801007387 */ /* 0x000fe80000100a00 */
[----:B------:R-:W-:Y:S04]  /*2c2d0*/  STL.64 [R1+0x5438], R120 ;  /* 0x0054387801007387 */ /* 0x000fe80000100a00 */
[----:B------:R-:W2:Y:S04]  /*2c2e0*/  LDL.LU.64 R150, [R1+0x1d70] ;  /* 0x001d700001967983 */ /* 0x000ea80000300a00 */
[----:B------:R-:W2:Y:S01]  /*2c2f0*/  LDL.LU.64 R152, [R1+0x1d48] ;  /* 0x001d480001987983 */ /* 0x000ea20000300a00 */
[----:B-1----:R-:W-:-:S03]  /*2c300*/  IMAD.WIDE R56, R3, 0x4, R160 ;  /* 0x0000000403387825 */ /* 0x002fc600078e02a0 */
[----:B------:R-:W2:Y:S04]  /*2c310*/  LDL.LU.64 R160, [R1+0x1d40] ;  /* 0x001d400001a07983 */ /* 0x000ea80000300a00 */
[----:B------:R-:W-:Y:S04]  /*2c320*/  STL.64 [R1+0x3200], R118 ;  /* 0x0032007601007387 */ /* 0x000fe80000100a00 */
[----:B------:R-:W-:Y:S01]  /*2c330*/  STL.64 [R1+0x5598], R118 ;  /* 0x0055987601007387 */ /* 0x000fe20000100a00 */
[----:B------:R-:W-:-:S04]  /*2c340*/  IMAD.WIDE R52, R3, 0x4, R154 ;  /* 0x0000000403347825 */ /* 0x000fc800078e029a */
[C---:B------:R-:W-:Y:S02]  /*2c350*/  IMAD.WIDE R58, R3.reuse, 0x4, R164 ;  /* 0x00000004033a7825 */ /* 0x040fe400078e02a4 */
[----:B------:R-:W2:Y:S04]  /*2c360*/  LDL.LU.64 R164, [R1+0x1d38] ;  /* 0x001d380001a47983 */ /* 0x000ea80000300a00 */
[----:B------:R-:W-:Y:S04]  /*2c370*/  STL.64 [R1+0x31f8], R56 ;  /* 0x0031f83801007387 */ /* 0x000fe80000100a00 */
[----:B------:R-:W-:Y:S01]  /*2c380*/  STL.64 [R1+0x54f8], R56 ;  /* 0x0054f83801007387 */ /* 0x000fe20000100a00 */
        /* <DEDUP_REMOVED lines=11> */
[----:B------:R-:W2:Y:S04]  /*2c440*/  LDL.LU.64 R170, [R1+0x1d20] ;  /* 0x001d200001aa7983 */ /* 0x000ea80000300a00 */
[----:B------:R-:W-:Y:S04]  /*2c450*/  STL.64 [R1+0x31e0], R58 ;  /* 0x0031e03a01007387 */ /* 0x000fe80000100a00 */
[----:B------:R3:W-:Y:S04]  /*2c460*/  STL.64 [R1+0x31c8], R4 ;  /* 0x0031c80401007387 */ /* 0x0007e80000100a00 */
[----:B------:R-:W-:Y:S04]  /*2c470*/  STL.64 [R1+0x5450], R58 ;  /* 0x0054503a01007387 */ /* 0x000fe80000100a00 */
[----:B------:R-:W2:Y:S04]  /*2c480*/  LDL.LU.64 R154, [R1+0x1d18] ;  /* 0x001d1800019a7983 */ /* 0x000ea80000300a00 */
[----:B------:R-:W-:Y:S04]  /*2c490*/  STL.64 [R1+0x31d8], R122 ;  /* 0x0031d87a01007387 */ /* 0x000fe80000100a00 */
[----:B------:R-:W-:Y:S01]  /*2c4a0*/  STL.64 [R1+0x5458], R122 ;  /* 0x0054587a01007387 */ /* 0x000fe20000100a00 */
[----:B------:R-:W-:-:S03]  /*2c4b0*/  IMAD.WIDE R116, R3, 0x4, R158 ;  /* 0x0000000403747825 */ /* 0x000fc600078e029e */
[----:B------:R-:W2:Y:S04]  /*2c4c0*/  LDL.LU.64 R156, [R1+0x1d10] ;  /* 0x001d1000019c7983 */ /* 0x000ea80000300a00 */
[----:B------:R-:W2:Y:S01]  /*2c4d0*/  LDL.LU.64 R158, [R1+0x1d08] ;  /* 0x001d0800019e7983 */ /* 0x000ea20000300a00 */
[----:B------:R-:W-:-:S03]  /*2c4e0*/  IMAD.WIDE R54, R3, 0x4, R162 ;  /* 0x0000000403367825 */ /* 0x000fc600078e02a2 */
        /* <DEDUP_REMOVED lines=13> */
[----:B---3--:R-:W-:-:S03]  /*2c5c0*/  IMAD.WIDE R4, R3, 0x4, R166 ;  /* 0x0000000403047825 */ /* 0x008fc600078e02a6 */
[----:B------:R-:W3:Y:S04]  /*2c5d0*/  LDL.LU.64 R166, [R1+0x1cc0] ;  /* 0x001cc00001a67983 */ /* 0x000ee80000300a00 */
[----:B------:R-:W-:Y:S04]  /*2c5e0*/  STL.64 [R1+0x1d90], R202 ;  /* 0x001d90ca01007387 */ /* 0x000fe80000100a00 */
[----:B------:R1:W-:Y:S04]  /*2c5f0*/  STL.64 [R1+0x1d78], R4 ;  /* 0x001d780401007387 */ /* 0x0003e80000100a00 */
[----:B------:R-:W-:Y:S01]  /*2c600*/  STL.64 [R1+0x5468], R202 ;  /* 0x005468ca01007387 */ /* 0x000fe20000100a00 */
[----:B----4-:R-:W-:-:S03]  /*2c610*/  IMAD.WIDE R208, R3, 0x4, R168 ;  /* 0x0000000403d07825 */ /* 0x010fc600078e02a8 */
[----:B------:R-:W4:Y:S04]  /*2c620*/  LDL.LU.64 R168, [R1+0x1cb0] ;  /* 0x001cb00001a87983 */ /* 0x000f280000300a00 */
[----:B------:R-:W-:Y:S04]  /*2c630*/  STL.64 [R1+0x1d88], R60 ;  /* 0x001d883c01007387 */ /* 0x000fe80000100a00 */
[----:B------:R-:W-:Y:S01]  /*2c640*/  STL.64 [R1+0x5470], R60 ;  /* 0x0054703c01007387 */ /* 0x000fe20000100a00 */
[----:B--2---:R-:W-:-:S03]  /*2c650*/  IMAD.WIDE R56, R3, 0x4, R170 ;  /* 0x0000000403387825 */ /* 0x004fc600078e02aa */
[----:B------:R-:W2:Y:S04]  /*2c660*/  LDL.LU.64 R170, [R1+0x1c98] ;  /* 0x001c980001aa7983 */ /* 0x000ea80000300a00 */
[----:B------:R-:W-:Y:S04]  /*2c670*/  STL.64 [R1+0x1d70], R208 ;  /* 0x001d70d001007387 */ /* 0x000fe80000100a00 */
[----:B------:R1:W-:Y:S04]  /*2c680*/  STL.64 [R1+0x5628], R208 ;  /* 0x005628d001007387 */ /* 0x0003e80000100a00 */
[----:B------:R-:W-:Y:S01]  /*2c690*/  STL.64 [R1+0x1d80], R124 ;  /* 0x001d807c01007387 */ /* 0x000fe20000100a00 */
[----:B-1----:R-:W-:-:S03]  /*2c6a0*/  IMAD.WIDE R4, R3, 0x4, R154 ;  /* 0x0000000403047825 */ /* 0x002fc600078e029a */
[----:B------:R-:W-:Y:S04]  /*2c6b0*/  STL.64 [R1+0x5478], R124 ;  /* 0x0054787c01007387 */ /* 0x000fe80000100a00 */
[----:B------:R-:W-:Y:S04]  /*2c6c0*/  STL.64 [R1+0x1d48], R56 ;  /* 0x001d483801007387 */ /* 0x000fe80000100a00 */
[----:B------:R-:W-:Y:S01]  /*2c6d0*/  STL.64 [R1+0x55a8], R56 ;  /* 0x0055a83801007387 */ /* 0x000fe20000100a00 */
[----:B------:R-:W-:-:S03]  /*2c6e0*/  IMAD.WIDE R114, R3, 0x4, R156 ;  /* 0x0000000403727825 */ /* 0x000fc600078e029c */
[----:B------:R2:W-:Y:S01]  /*2c6f0*/  STL.64 [R1+0x1d40], R4 ;  /* 0x001d400401007387 */ /* 0x0005e20000100a00 */
[----:B------:R-:W-:-:S03]  /*2c700*/  IMAD.WIDE R200, R3, 0x4, R158 ;  /* 0x0000000403c87825 */ /* 0x000fc600078e029e */
[----:B------:R-:W2:Y:S04]  /*2c710*/  LDL.LU.64 R156, [R1+0x1c90] ;  /* 0x001c9000019c7983 */ /* 0x000ea80000300a00 */
[----:B------:R-:W2:Y:S04]  /*2c720*/  LDL.LU.64 R154, [R1+0x1c88] ;  /* 0x001c8800019a7983 */ /* 0x000ea80000300a00 */
[----:B------:R-:W2:Y:S01]  /*2c730*/  LDL.LU.64 R158, [R1+0x1c80] ;  /* 0x001c8000019e7983 */ /* 0x000ea20000300a00 */
[----:B------:R-:W-:-:S03]  /*2c740*/  IMAD.WIDE R62, R3, 0x4, R162 ;  /* 0x00000004033e7825 */ /* 0x000fc600078e02a2 */
[----:B------:R-:W2:Y:S01]  /*2c750*/  LDL.LU.64 R162, [R1+0x1c58] ;  /* 0x001c580001a27983 */ /* 0x000ea20000300a00 */
[----:B------:R-:W-:-:S03]  /*2c760*/  IMAD.WIDE R126, R3, 0x4, R160 ;  /* 0x00000004037e7825 */ /* 0x000fc600078e02a0 */
[----:B------:R-:W2:Y:S04]  /*2c770*/  LDL.LU.64 R160, [R1+0x1c50] ;  /* 0x001c500001a07983 */ /* 0x000ea80000300a00 */
[----:B------:R-:W-:Y:S04]  /*2c780*/  STL.64 [R1+0x1d38], R114 ;  /* 0x001d387201007387 */ /* 0x000fe80000100a00 */
[----:B------:R-:W-:Y:S01]  /*2c790*/  STL.64 [R1+0x5480], R114 ;  /* 0x0054807201007387 */ /* 0x000fe20000100a00 */
[----:B------:R-:W-:-:S03]  /*2c7a0*/  IMAD.WIDE R208, R3, 0x4, R164 ;  /* 0x0000000403d07825 */ /* 0x000fc600078e02a4 */
[----:B------:R-:W2:Y:S04]  /*2c7b0*/  LDL.LU.64 R164, [R1+0x1c48] ;  /* 0x001c480001a47983 */ /* 0x000ea80000300a00 */
[----:B------:R-:W-:Y:S04]  /*2c7c0*/  STL.64 [R1+0x1d30], R200 ;  /* 0x001d30c801007387 */ /* 0x000fe80000100a00 */
[----:B------:R-:W-:Y:S01]  /*2c7d0*/  STL.64 [R1+0x5488], R200 ;  /* 0x005488c801007387 */ /* 0x000fe20000100a00 */
[----:B---3--:R-:W-:-:S03]  /*2c7e0*/  IMAD.WIDE R206, R3, 0x4, R166 ;  /* 0x0000000403ce7825 */ /* 0x008fc600078e02a6 */
[----:B------:R-:W3:Y:S04]  /*2c7f0*/  LDL.LU.64 R166, [R1+0x1c40] ;  /* 0x001c400001a67983 */ /* 0x000ee80000300a00 */
[----:B------:R-:W-:Y:S04]  /*2c800*/  STL.64 [R1+0x1d18], R208 ;  /* 0x001d18d001007387 */ /* 0x000fe80000100a00 */
[----:B------:R-:W-:Y:S04]  /*2c810*/  STL.64 [R1+0x56e0], R208 ;  /* 0x0056e0d001007387 */ /* 0x000fe80000100a00 */
[----:B------:R-:W-:Y:S04]  /*2c820*/  STL.64 [R1+0x1d28], R62 ;  /* 0x001d283e01007387 */ /* 0x000fe80000100a00 */
[----:B------:R-:W-:Y:S04]  /*2c830*/  STL.64 [R1+0x5490], R62 ;  /* 0x0054903e01007387 */ /* 0x000fe80000100a00 */
[----:B------:R-:W-:Y:S04]  /*2c840*/  STL.64 [R1+0x1d10], R206 ;  /* 0x001d10ce01007387 */ /* 0x000fe80000100a00 */
[----:B------:R1:W-:Y:S04]  /*2c850*/  STL.64 [R1+0x5630], R206 ;  /* 0x005630ce01007387 */ /* 0x0003e80000100a00 */
[----:B------:R-:W-:Y:S04]  /*2c860*/  STL.64 [R1+0x1d20], R126 ;  /* 0x001d207e01007387 */ /* 0x000fe80000100a00 */
[----:B------:R-:W-:Y:S01]  /*2c870*/  STL.64 [R1+0x5498], R126 ;  /* 0x0054987e01007387 */ /* 0x000fe20000100a00 */
[----:B----4-:R-:W-:-:S03]  /*2c880*/  IMAD.WIDE R54, R3, 0x4, R168 ;  /* 0x0000000403367825 */ /* 0x010fc600078e02a8 */
[----:B------:R-:W4:Y:S04]  /*2c890*/  LDL.LU.64 R168, [R1+0x1bf8] ;  /* 0x001bf80001a87983 */ /* 0x000f280000300a00 */
[----:B------:R-:W4:Y:S01]  /*2c8a0*/  LDL.LU.64 R150, [R1+0x1bf0] ;  /* 0x001bf00001967983 */ /* 0x000f220000300a00 */
[----:B--2---:R-:W-:-:S05]  /*2c8b0*/  IMAD.WIDE R4, R3, 0x4, R170 ;  /* 0x0000000403047825 */ /* 0x004fca00078e02aa */
[----:B------:R3:W-:Y:S04]  /*2c8c0*/  STL.64 [R1+0x1d00], R4 ;  /* 0x001d000401007387 */ /* 0x0007e80000100a00 */
[----:B------:R-:W2:Y:S04]  /*2c8d0*/  LDL.LU.64 R152, [R1+0x1be8] ;  /* 0x001be80001987983 */ /* 0x000ea80000300a00 */
[----:B------:R-:W2:Y:S04]  /*2c8e0*/  LDL.LU.64 R170, [R1+0x1be0] ;  /* 0x001be00001aa7983 */ /* 0x000ea80000300a00 */
[----:B------:R-:W-:Y:S04]  /*2c8f0*/  STL.64 [R1+0x1d08], R54 ;  /* 0x001d083601007387 */ /* 0x000fe80000100a00 */
[----:B------:R-:W-:Y:S01]  /*2c900*/  STL.64 [R1+0x55b0], R54 ;  /* 0x0055b03601007387 */ /* 0x000fe20000100a00 */
[----:B------:R-:W-:-:S03]  /*2c910*/  IMAD.WIDE R50, R3, 0x4, R156 ;  /* 0x0000000403327825 */ /* 0x000fc600078e029c */
[----:B------:R-:W2:Y:S01]  /*2c920*/  LDL.LU.64 R156, [R1+0x1b58] ;  /* 0x001b5800019c7983 */ /* 0x000ea20000300a00 */
[----:B------:R-:W-:-:S04]  /*2c930*/  IMAD.WIDE R198, R3, 0x4, R154 ;  /* 0x0000000403c67825 */ /* 0x000fc800078e029a */
[----:B------:R-:W-:-:S04]  /*2c940*/  IMAD.WIDE R64, R3, 0x4, R158 ;  /* 0x0000000403407825 */ /* 0x000fc800078e029e */
[C---:B------:R-:W-:Y:S02]  /*2c950*/  IMAD.WIDE R128, R3.reuse, 0x4, R162 ;  /* 0x0000000403807825 */ /* 0x040fe400078e02a2 */
[----:B------:R-:W2:Y:S04]  /*2c960*/  LDL.LU.64 R162, [R1+0x1b50] ;  /* 0x001b500001a27983 */ /* 0x000ea80000300a00 */
[----:B------:R-:W-:Y:S04]  /*2c970*/  STL.64 [R1+0x1ce8], R50 ;  /* 0x001ce83201007387 */ /* 0x000fe80000100a00 */
[----:B------:R-:W-:Y:S04]  /*2c980*/  STL.64 [R1+0x54a0], R50 ;  /* 0x0054a03201007387 */ /* 0x000fe80000100a00 */
[----:B------:R-:W2:Y:S04]  /*2c990*/  LDL.LU.64 R158, [R1+0x1b48] ;  /* 0x001b4800019e7983 */ /* 0x000ea80000300a00 */
[----:B------:R-:W-:Y:S01]  /*2c9a0*/  STL.64 [R1+0x1cd8], R198 ;  /* 0x001cd8c601007387 */ /* 0x000fe20000100a00 */
[----:B-1----:R-:W-:-:S03]  /*2c9b0*/  IMAD.WIDE R206, R3, 0x4, R160 ;  /* 0x0000000403ce7825 */ /* 0x002fc600078e02a0 */
[----:B------:R-:W-:Y:S04]  /*2c9c0*/  STL.64 [R1+0x54a8], R198 ;  /* 0x0054a8c601007387 */ /* 0x000fe80000100a00 */
[----:B------:R-:W2:Y:S04]  /*2c9d0*/  LDL.LU.64 R160, [R1+0x1b40] ;  /* 0x001b400001a07983 */ /* 0x000ea80000300a00 */
[----:B------:R-:W-:Y:S04]  /*2c9e0*/  STL.64 [R1+0x1c98], R206 ;  /* 0x001c98ce01007387 */ /* 0x000fe80000100a00 */
[----:B------:R-:W-:Y:S04]  /*2c9f0*/  STL.64 [R1+0x56e8], R206 ;  /* 0x0056e8ce01007387 */ /* 0x000fe80000100a00 */
[----:B------:R-:W-:Y:S04]  /*2ca00*/  STL.64 [R1+0x1cc0], R64 ;  /* 0x001cc04001007387 */ /* 0x000fe80000100a00 */
[----:B------:R-:W-:Y:S01]  /*2ca10*/  STL.64 [R1+0x54b0], R64 ;  /* 0x0054b04001007387 */ /* 0x000fe20000100a00 */
[----:B------:R-:W-:-:S03]  /*2ca20*/  IMAD.WIDE R118, R3, 0x4, R164 ;  /* 0x0000000403767825 */ /* 0x000fc600078e02a4 */
[----:B------:R-:W2:Y:S04]  /*2ca30*/  LDL.LU.64 R164, [R1+0x1b38] ;  /* 0x001b380001a47983 */ /* 0x000ea80000300a00 */
[----:B------:R-:W2:Y:S01]  /*2ca40*/  LDL.LU.64 R154, [R1+0x1b30] ;  /* 0x001b3000019a7983 */ /* 0x000ea20000300a00 */
[----:B---3--:R-:W-:-:S05]  /*2ca50*/  IMAD.WIDE R4, R3, 0x4, R166 ;  /* 0x0000000403047825 */ /* 0x008fca00078e02a6 */
[----:B------:R4:W-:Y:S04]  /*2ca60*/  STL.64 [R1+0x1c88], R4 ;  /* 0x001c880401007387 */ /* 0x0009e80000100a00 */
[----:B------:R-:W3:Y:S04]  /*2ca70*/  LDL.LU.64 R166, [R1+0x1ab8] ;  /* 0x001ab80001a67983 */ /* 0x000ee80000300a00 */
[----:B------:R-:W-:Y:S04]  /*2ca80*/  STL.64 [R1+0x1c90], R118 ;  /* 0x001c907601007387 */ /* 0x000fe80000100a00 */
[----:B------:R1:W-:Y:S04]  /*2ca90*/  STL.64 [R1+0x5638], R118 ;  /* 0x0056387601007387 */ /* 0x0003e80000100a00 */
[----:B------:R-:W-:Y:S04]  /*2caa0*/  STL.64 [R1+0x1cb0], R128 ;  /* 0x001cb08001007387 */ /* 0x000fe80000100a00 */
[----:B------:R-:W-:Y:S01]  /*2cab0*/  STL.64 [R1+0x54b8], R128 ;  /* 0x0054b88001007387 */ /* 0x000fe20000100a00 */
[----:B----4-:R-:W-:-:S03]  /*2cac0*/  IMAD.WIDE R4, R3, 0x4, R168 ;  /* 0x0000000403047825 */ /* 0x010fc600078e02a8 */
[----:B------:R-:W4:Y:S04]  /*2cad0*/  LDL.LU.64 R168, [R1+0x1ab0] ;  /* 0x001ab00001a87983 */ /* 0x000f280000300a00 */
[----:B------:R1:W-:Y:S01]  /*2cae0*/  STL.64 [R1+0x1c80], R4 ;  /* 0x001c800401007387 */ /* 0x0003e20000100a00 */
[----:B--2---:R-:W-:-:S03]  /*2caf0*/  IMAD.WIDE R66, R3, 0x4, R170 ;  /* 0x0000000403427825 */ /* 0x004fc600078e02aa */
[----:B------:R-:W2:Y:S01]  /*2cb00*/  LDL.LU.64 R170, [R1+0x1a88] ;  /* 0x001a880001aa7983 */ /* 0x000ea20000300a00 */
[----:B------:R-:W-:-:S04]  /*2cb10*/  IMAD.WIDE R212, R3, 0x4, R150 ;  /* 0x0000000403d47825 */ /* 0x000fc800078e0296 */
[C---:B------:R-:W-:Y:S02]  /*2cb20*/  IMAD.WIDE R130, R3.reuse, 0x4, R156 ;  /* 0x0000000403827825 */ /* 0x040fe400078e029c */
[----:B------:R-:W2:Y:S04]  /*2cb30*/  LDL.LU.64 R156, [R1+0x1a80] ;  /* 0x001a8000019c7983 */ /* 0x000ea80000300a00 */
[----:B------:R-:W-:Y:S04]  /*2cb40*/  STL.64 [R1+0x1c58], R212 ;  /* 0x001c58d401007387 */ /* 0x000fe80000100a00 */
[----:B------:R-:W-:Y:S01]  /*2cb50*/  STL.64 [R1+0x54c0], R212 ;  /* 0x0054c0d401007387 */ /* 0x000fe20000100a00 */
[----:B------:R-:W-:-:S04]  /*2cb60*/  IMAD.WIDE R196, R3, 0x4, R152 ;  /* 0x0000000403c47825 */ /* 0x000fc800078e0298 */
[C---:B-1----:R-:W-:Y:S02]  /*2cb70*/  IMAD.WIDE R118, R3.reuse, 0x4, R162 ;  /* 0x0000000403767825 */ /* 0x042fe400078e02a2 */
[----:B------:R-:W2:Y:S04]  /*2cb80*/  LDL.LU.64 R162, [R1+0x1a78] ;  /* 0x001a780001a27983 */ /* 0x000ea80000300a00 */
[----:B------:R-:W-:Y:S04]  /*2cb90*/  STL.64 [R1+0x1c50], R196 ;  /* 0x001c50c401007387 */ /* 0x000fe80000100a00 */
[----:B------:R-:W-:Y:S01]  /*2cba0*/  STL.64 [R1+0x54c8], R196 ;  /* 0x0054c8c401007387 */ /* 0x000fe20000100a00 */
[----:B------:R-:W-:-:S03]  /*2cbb0*/  IMAD.WIDE R116, R3, 0x4, R158 ;  /* 0x0000000403747825 */ /* 0x000fc600078e029e */
[----:B------:R-:W2:Y:S04]  /*2cbc0*/  LDL.LU.64 R158, [R1+0x1a70] ;  /* 0x001a7000019e7983 */ /* 0x000ea80000300a00 */
[----:B------:R-:W-:Y:S04]  /*2cbd0*/  STL.64 [R1+0x1bf8], R118 ;  /* 0x001bf87601007387 */ /* 0x000fe80000100a00 */
[----:B------:R-:W-:Y:S01]  /*2cbe0*/  STL.64 [R1+0x56f0], R118 ;  /* 0x0056f07601007387 */ /* 0x000fe20000100a00 */
[----:B------:R-:W-:-:S03]  /*2cbf0*/  IMAD.WIDE R4, R3, 0x4, R160 ;  /* 0x0000000403047825 */ /* 0x000fc600078e02a0 */
[----:B------:R-:W-:Y:S04]  /*2cc00*/  STL.64 [R1+0x1c48], R66 ;  /* 0x001c484201007387 */ /* 0x000fe80000100a00 */
[----:B------:R1:W-:Y:S04]  /*2cc10*/  STL.64 [R1+0x54d0], R66 ;  /* 0x0054d04201007387 */ /* 0x0003e80000100a00 */
[----:B------:R-:W2:Y:S04]  /*2cc20*/  LDL.LU.64 R160, [R1+0x1a48] ;  /* 0x001a480001a07983 */ /* 0x000ea80000300a00 */
[----:B------:R-:W-:Y:S04]  /*2cc30*/  STL.64 [R1+0x1bf0], R116 ;  /* 0x001bf07401007387 */ /* 0x000fe80000100a00 */
[----:B------:R-:W-:Y:S04]  /*2cc40*/  STL.64 [R1+0x1be8], R4 ;  /* 0x001be80401007387 */ /* 0x000fe80000100a00 */
[----:B------:R1:W-:Y:S04]  /*2cc50*/  STL.64 [R1+0x5640], R116 ;  /* 0x0056407401007387 */ /* 0x0003e80000100a00 */
[----:B------:R-:W-:Y:S04]  /*2cc60*/  STL.64 [R1+0x1c40], R130 ;  /* 0x001c408201007387 */ /* 0x000fe80000100a00 */
[----:B------:R-:W-:Y:S01]  /*2cc70*/  STL.64 [R1+0x54d8], R130 ;  /* 0x0054d88201007387 */ /* 0x000fe20000100a00 */
[----:B-1----:R-:W-:-:S03]  /*2cc80*/  IMAD.WIDE R66, R3, 0x4, R164 ;  /* 0x0000000403427825 */ /* 0x002fc600078e02a4 */
[----:B------:R-:W2:Y:S01]  /*2cc90*/  LDL.LU.64 R164, [R1+0x1a40] ;  /* 0x001a400001a47983 */ /* 0x000ea20000300a00 */
[----:B------:R-:W-:-:S03]  /*2cca0*/  IMAD.WIDE R112, R3, 0x4, R154 ;  /* 0x0000000403707825 */ /* 0x000fc600078e029a */
[----:B------:R-:W2:Y:S01]  /*2ccb0*/  LDL.LU.64 R154, [R1+0x1a38] ;  /* 0x001a3800019a7983 */ /* 0x000ea20000300a00 */
[----:B---3--:R-:W-:-:S03]  /*2ccc0*/  IMAD.WIDE R194, R3, 0x4, R166 ;  /* 0x0000000403c27825 */ /* 0x008fc600078e02a6 */
[----:B------:R-:W3:Y:S01]  /*2ccd0*/  LDL.LU.64 R166, [R1+0x1a30] ;  /* 0x001a300001a67983 */ /* 0x000ee20000300a00 */
[----:B----4-:R-:W-:-:S03]  /*2cce0*/  IMAD.WIDE R68, R3, 0x4, R168 ;  /* 0x0000000403447825 */ /* 0x010fc600078e02a8 */
[----:B------:R-:W4:Y:S04]  /*2ccf0*/  LDL.LU.64 R168, [R1+0x1a08] ;  /* 0x001a080001a87983 */ /* 0x000f280000300a00 */
[----:B------:R-:W-:Y:S04]  /*2cd00*/  STL.64 [R1+0x1be0], R66 ;  /* 0x001be04201007387 */ /* 0x000fe80000100a00 */
[----:B------:R-:W-:Y:S01]  /*2cd10*/  STL.64 [R1+0x54e0], R66 ;  /* 0x0054e04201007387 */ /* 0x000fe20000100a00 */
[----:B--2---:R-:W-:-:S03]  /*2cd20*/  IMAD.WIDE R132, R3, 0x4, R170 ;  /* 0x0000000403847825 */ /* 0x004fc600078e02aa */
        /* <DEDUP_REMOVED lines=13> */
[----:B------:R-:W-:Y:S04]  /*2ce00*/  STL.64 [R1+0x5510], R68 ;  /* 0x0055104401007387 */ /* 0x000fe80000100a00 */
[----:B------:R-:W-:Y:S04]  /*2ce10*/  STL.64 [R1+0x1b30], R56 ;  /* 0x001b303801007387 */ /* 0x000fe80000100a00 */
[----:B------:R-:W-:Y:S04]  /*2ce20*/  STL.64 [R1+0x5648], R56 ;  /* 0x0056483801007387 */ /* 0x000fe80000100a00 */
[----:B------:R2:W-:Y:S04]  /*2ce30*/  STL.64 [R1+0x1ab8], R4 ;  /* 0x001ab80401007387 */ /* 0x0005e80000100a00 */
[----:B------:R-:W-:Y:S04]  /*2ce40*/  STL.64 [R1+0x1b40], R132 ;  /* 0x001b408401007387 */ /* 0x000fe80000100a00 */
[----:B------:R-:W-:Y:S04]  /*2ce50*/  STL.64 [R1+0x5518], R132 ;  /* 0x0055188401007387 */ /* 0x000fe80000100a00 */
[----:B------:R-:W2:Y:S04]  /*2ce60*/  LDL.LU.64 R148, [R1+0x19a8] ;  /* 0x0019a80001947983 */ /* 0x000ea80000300a00 */
[----:B------:R-:W2:Y:S01]  /*2ce70*/  LDL.LU.64 R158, [R1+0x1998] ;  /* 0x00199800019e7983 */ /* 0x000ea20000300a00 */
[----:B------:R-:W-:-:S03]  /*2ce80*/  IMAD.WIDE R196, R3, 0x4, R160 ;  /* 0x0000000403c47825 */ /* 0x000fc600078e02a0 */
[----:B------:R-:W2:Y:S01]  /*2ce90*/  LDL.LU.64 R160, [R1+0x1960] ;  /* 0x0019600001a07983 */ /* 0x000ea20000300a00 */
[----:B------:R-:W-:-:S03]  /*2cea0*/  IMAD.WIDE R48, R3, 0x4, R164 ;  /* 0x0000000403307825 */ /* 0x000fc600078e02a4 */
[----:B------:R-:W2:Y:S01]  /*2ceb0*/  LDL.LU.64 R164, [R1+0x1950] ;  /* 0x0019500001a47983 */ /* 0x000ea20000300a00 */
[----:B---3--:R-:W-:-:S03]  /*2cec0*/  IMAD.WIDE R70, R3, 0x4, R166 ;  /* 0x0000000403467825 */ /* 0x008fc600078e02a6 */
        /* <DEDUP_REMOVED lines=12> */
[----:B------:R-:W-:Y:S04]  /*2cf90*/  STL.64 [R1+0x5530], R192 ;  /* 0x005530c001007387 */ /* 0x000fe80000100a00 */
[----:B------:R-:W2:Y:S01]  /*2cfa0*/  LDL.LU.64 R152, [R1+0x18a0] ;  /* 0x0018a00001987983 */ /* 0x000ea20000300a00 */
[----:B------:R-:W-:-:S03]  /*2cfb0*/  IMAD.WIDE R54, R3, 0x4, R156 ;  /* 0x0000000403367825 */ /* 0x000fc600078e029c */
[----:B------:R-:W-:Y:S04]  /*2cfc0*/  STL.64 [R1+0x1a78], R70 ;  /* 0x001a784601007387 */ /* 0x000fe80000100a00 */
[----:B------:R-:W-:Y:S04]  /*2cfd0*/  STL.64 [R1+0x5538], R70 ;  /* 0x0055384601007387 */ /* 0x000fe80000100a00 */
[----:B------:R-:W2:Y:S04]  /*2cfe0*/  LDL.LU.64 R156, [R1+0x1898] ;  /* 0x00189800019c7983 */ /* 0x000ea80000300a00 */
[----:B------:R-:W2:Y:S01]  /*2cff0*/  LDL.LU.64 R150, [R1+0x1890] ;  /* 0x0018900001967983 */ /* 0x000ea20000300a00 */
[----:B-1----:R-:W-:-:S05]  /*2d000*/  IMAD.WIDE R4, R3, 0x4, R162 ;  /* 0x0000000403047825 */ /* 0x002fca00078e02a2 */
[----:B------:R4:W-:Y:S04]  /*2d010*/  STL.64 [R1+0x1a38], R4 ;  /* 0x001a380401007387 */ /* 0x0009e80000100a00 */
[----:B------:R-:W2:Y:S04]  /*2d020*/  LDL.LU.64 R154, [R1+0x1888] ;  /* 0x00188800019a7983 */ /* 0x000ea80000300a00 */
[----:B------:R-:W2:Y:S04]  /*2d030*/  LDL.LU.64 R162, [R1+0x1880] ;  /* 0x0018800001a27983 */ /* 0x000ea80000300a00 */
[----:B------:R-:W-:Y:S04]  /*2d040*/  STL.64 [R1+0x1a40], R54 ;  /* 0x001a403601007387 */ /* 0x000fe80000100a00 */
[----:B------:R-:W-:Y:S04]  /*2d050*/  STL.64 [R1+0x5650], R54 ;  /* 0x0056503601007387 */ /* 0x000fe80000100a00 */
[----:B------:R-:W-:Y:S04]  /*2d060*/  STL.64 [R1+0x1a70], R134 ;  /* 0x001a708601007387 */ /* 0x000fe80000100a00 */
[----:B------:R-:W-:Y:S01]  /*2d070*/  STL.64 [R1+0x5540], R134 ;  /* 0x0055408601007387 */ /* 0x000fe20000100a00 */
[----:B------:R-:W-:-:S03]  /*2d080*/  IMAD.WIDE R214, R3, 0x4, R158 ;  /* 0x0000000403d67825 */ /* 0x000fc600078e029e */
[----:B------:R-:W2:Y:S01]  /*2d090*/  LDL.LU.64 R158, [R1+0x1878] ;  /* 0x00187800019e7983 */ /* 0x000ea20000300a00 */
[----:B------:R-:W-:-:S04]  /*2d0a0*/  IMAD.WIDE R212, R3, 0x4, R148 ;  /* 0x0000000403d47825 */ /* 0x000fc800078e0294 */
[C---:B------:R-:W-:Y:S02]  /*2d0b0*/  IMAD.WIDE R190, R3.reuse, 0x4, R160 ;  /* 0x0000000403be7825 */ /* 0x040fe400078e02a0 */
        /* <DEDUP_REMOVED lines=9> */
[----:B------:R-:W-:Y:S01]  /*2d150*/  STL.64 [R1+0x1a00], R190 ;  /* 0x001a00be01007387 */ /* 0x000fe20000100a00 */
[----:B----4-:R-:W-:-:S05]  /*2d160*/  IMAD.WIDE R4, R3, 0x4, R168 ;  /* 0x0000000403047825 */ /* 0x010fca00078e02a8 */
[----:B------:R2:W-:Y:S04]  /*2d170*/  STL.64 [R1+0x19a8], R4 ;  /* 0x0019a80401007387 */ /* 0x0005e80000100a00 */
[----:B------:R-:W-:Y:S04]  /*2d180*/  STL.64 [R1+0x5558], R190 ;  /* 0x005558be01007387 */ /* 0x000fe80000100a00 */
[----:B------:R-:W4:Y:S01]  /*2d190*/  LDL.LU.64 R168, [R1+0x1828] ;  /* 0x0018280001a87983 */ /* 0x000f220000300a00 */
[----:B--2---:R-:W-:-:S03]  /*2d1a0*/  IMAD.WIDE R4, R3, 0x4, R170 ;  /* 0x0000000403047825 */ /* 0x004fc600078e02aa */
[----:B------:R-:W2:Y:S04]  /*2d1b0*/  LDL.LU.64 R170, [R1+0x1820] ;  /* 0x0018200001aa7983 */ /* 0x000ea80000300a00 */
[----:B------:R1:W-:Y:S04]  /*2d1c0*/  STL.64 [R1+0x1998], R4 ;  /* 0x0019980401007387 */ /* 0x0003e80000100a00 */
[----:B------:R-:W-:Y:S04]  /*2d1d0*/  STL.64 [R1+0x19d8], R72 ;  /* 0x0019d84801007387 */ /* 0x000fe80000100a00 */
[----:B------:R-:W-:Y:S01]  /*2d1e0*/  STL.64 [R1+0x5560], R72 ;  /* 0x0055604801007387 */ /* 0x000fe20000100a00 */
[----:B-1----:R-:W-:-:S03]  /*2d1f0*/  IMAD.WIDE R4, R3, 0x4, R152 ;  /* 0x0000000403047825 */ /* 0x002fc600078e0298 */
[----:B------:R-:W-:Y:S04]  /*2d200*/  STL.64 [R1+0x19d0], R136 ;  /* 0x0019d08801007387 */ /* 0x000fe80000100a00 */
[----:B------:R-:W-:Y:S04]  /*2d210*/  STL.64 [R1+0x5568], R136 ;  /* 0x0055688801007387 */ /* 0x000fe80000100a00 */
[----:B------:R1:W-:Y:S01]  /*2d220*/  STL.64 [R1+0x1960], R4 ;  /* 0x0019600401007387 */ /* 0x0003e20000100a00 */
[----:B------:R-:W-:-:S03]  /*2d230*/  IMAD.WIDE R128, R3, 0x4, R156 ;  /* 0x0000000403807825 */ /* 0x000fc600078e029c */
[----:B------:R-:W2:Y:S04]  /*2d240*/  LDL.LU.64 R152, [R1+0x1818] ;  /* 0x0018180001987983 */ /* 0x000ea80000300a00 */
[----:B------:R-:W2:Y:S01]  /*2d250*/  LDL.LU.64 R156, [R1+0x1810] ;  /* 0x00181000019c7983 */ /* 0x000ea20000300a00 */
        /* <DEDUP_REMOVED lines=8> */
[----:B------:R-:W-:Y:S01]  /*2d2e0*/  STL.64 [R1+0x18c8], R110 ;  /* 0x0018c86e01007387 */ /* 0x000fe20000100a00 */
[----:B-1----:R-:W-:-:S03]  /*2d2f0*/  IMAD.WIDE R4, R3, 0x4, R160 ;  /* 0x0000000403047825 */ /* 0x002fc600078e02a0 */
[----:B------:R-:W-:Y:S04]  /*2d300*/  STL.64 [R1+0x5578], R110 ;  /* 0x0055786e01007387 */ /* 0x000fe80000100a00 */
        /* <DEDUP_REMOVED lines=9> */
[----:B------:R-:W2:Y:S01]  /*2d3a0*/  LDL.LU.64 R154, [R1+0x17e8] ;  /* 0x0017e800019a7983 */ /* 0x000ea20000300a00 */
[----:B---3--:R-:W-:-:S03]  /*2d3b0*/  IMAD.WIDE R136, R3, 0x4, R166 ;  /* 0x0000000403887825 */ /* 0x008fc600078e02a6 */
[----:B------:R-:W3:Y:S04]  /*2d3c0*/  LDL.LU.64 R166, [R1+0x17e0] ;  /* 0x0017e00001a67983 */ /* 0x000ee80000300a00 */
[----:B------:R-:W-:Y:S04]  /*2d3d0*/  STL.64 [R1+0x18a0], R138 ;  /* 0x0018a08a01007387 */ /* 0x000fe80000100a00 */
[----:B------:R-:W-:Y:S01]  /*2d3e0*/  STL.64 [R1+0x5590], R138 ;  /* 0x0055908a01007387 */ /* 0x000fe20000100a00 */
[----:B----4-:R-:W-:-:S03]  /*2d3f0*/  IMAD.WIDE R64, R3, 0x4, R168 ;  /* 0x0000000403407825 */ /* 0x010fc600078e02a8 */
[----:B------:R-:W4:Y:S01]  /*2d400*/  LDL.LU.64 R168, [R1+0x17d8] ;  /* 0x0017d80001a87983 */ /* 0x000f220000300a00 */
        /* <DEDUP_REMOVED lines=13> */
[----:B-1----:R-:W-:-:S03]  /*2d4e0*/  IMAD.WIDE R4, R3, 0x4, R158 ;  /* 0x0000000403047825 */ /* 0x002fc600078e029e */
        /* <DEDUP_REMOVED lines=11> */
[----:B------:R-:W-:Y:S04]  /*2d5a0*/  STL.64 [R1+0x1830], R140 ;  /* 0x0018308c01007387 */ /* 0x000fe80000100a00 */
[----:B------:R-:W-:Y:S01]  /*2d5b0*/  STL.64 [R1+0x55e8], R140 ;  /* 0x0055e88c01007387 */ /* 0x000fe20000100a00 */
[----:B------:R-:W-:-:S03]  /*2d5c0*/  IMAD.WIDE R198, R3, 0x4, R154 ;  /* 0x0000000403c67825 */ /* 0x000fc600078e029a */
        /* <DEDUP_REMOVED lines=15> */
[----:B-1----:R-:W-:-:S03]  /*2d6c0*/  IMAD.WIDE R4, R3, 0x4, R162 ;  /* 0x0000000403047825 */ /* 0x002fc600078e02a2 */
[----:B------:R-:W2:Y:S04]  /*2d6d0*/  LDL.LU.64 R162, [R1+0x1768] ;  /* 0x0017680001a27983 */ /* 0x000ea80000300a00 */
[----:B------:R-:W-:Y:S04]  /*2d6e0*/  STL.64 [R1+0x1800], R184 ;  /* 0x001800b801007387 */ /* 0x000fe80000100a00 */
[----:B------:R-:W-:Y:S04]  /*2d6f0*/  STL.64 [R1+0x17e8], R4 ;  /* 0x0017e80401007387 */ /* 0x000fe80000100a00 */
[----:B------:R1:W-:Y:S02]  /*2d700*/  STL.64 [R1+0x5608], R184 ;  /* 0x005608b801007387 */ /* 0x0003e40000100a00 */
[----:B-1----:R-:W-:-:S02]  /*2d710*/  IMAD.WIDE R184, R3, 0x4, R158 ;  /* 0x0000000403b87825 */ /* 0x002fc400078e029e */
[----:B------:R-:W2:Y:S04]  /*2d720*/  LDL.LU.64 R158, [R1+0x1760] ;  /* 0x00176000019e7983 */ /* 0x000ea80000300a00 */
[----:B------:R-:W-:Y:S04]  /*2d730*/  STL.64 [R1+0x17f8], R78 ;  /* 0x0017f84e01007387 */ /* 0x000fe80000100a00 */
[----:B------:R-:W-:Y:S04]  /*2d740*/  STL.64 [R1+0x5610], R78 ;  /* 0x0056104e01007387 */ /* 0x000fe80000100a00 */
[----:B------:R-:W-:Y:S04]  /*2d750*/  STL.64 [R1+0x17f0], R142 ;  /* 0x0017f08e01007387 */ /* 0x000fe80000100a00 */
[----:B------:R-:W-:Y:S04]  /*2d760*/  STL.64 [R1+0x5618], R142 ;  /* 0x0056188e01007387 */ /* 0x000fe80000100a00 */
[----:B------:R-:W-:Y:S01]  /*2d770*/  STL.64 [R1+0x17e0], R184 ;  /* 0x0017e0b801007387 */ /* 0x000fe20000100a00 */
[----:B------:R-:W-:-:S03]  /*2d780*/  IMAD.WIDE R112, R3, 0x4, R160 ;  /* 0x0000000403707825 */ /* 0x000fc600078e02a0 */
[----:B------:R-:W-:Y:S04]  /*2d790*/  STL.64 [R1+0x5620], R184 ;  /* 0x005620b801007387 */ /* 0x000fe80000100a00 */
[----:B------:R-:W2:Y:S01]  /*2d7a0*/  LDL.LU.64 R160, [R1+0x1748] ;  /* 0x0017480001a07983 */ /* 0x000ea20000300a00 */
[----:B------:R-:W-:-:S03]  /*2d7b0*/  IMAD.WIDE R50, R3, 0x4, R164 ;  /* 0x0000000403327825 */ /* 0x000fc600078e02a4 */
[----:B------:R-:W2:Y:S04]  /*2d7c0*/  LDL.LU.64 R164, [R1+0x1740] ;  /* 0x0017400001a47983 */ /* 0x000ea80000300a00 */
[----:B------:R-:W-:Y:S04]  /*2d7d0*/  STL.64 [R1+0x17d8], R112 ;  /* 0x0017d87001007387 */ /* 0x000fe80000100a00 */
[----:B------:R-:W-:Y:S04]  /*2d7e0*/  STL.64 [R1+0x5658], R112 ;  /* 0x0056587001007387 */ /* 0x000fe80000100a00 */
        /* <DEDUP_REMOVED lines=11> */
[----:B------:R-:W-:Y:S04]  /*2d8a0*/  STL.64 [R1+0x5668], R108 ;  /* 0x0056686c01007387 */ /* 0x000fe80000100a00 */
[----:B------:R-:W2:Y:S04]  /*2d8b0*/  LDL.LU.64 R154, [R1+0x1718] ;  /* 0x00171800019a7983 */ /* 0x000ea80000300a00 */
[----:B------:R-:W-:Y:S01]  /*2d8c0*/  STL.64 [R1+0x17c0], R182 ;  /* 0x0017c0b601007387 */ /* 0x000fe20000100a00 */
[----:B------:R-:W-:-:S05]  /*2d8d0*/  IMAD.WIDE R4, R3, 0x4, R156 ;  /* 0x0000000403047825 */ /* 0x000fca00078e029c */
[----:B------:R2:W-:Y:S04]  /*2d8e0*/  STL.64 [R1+0x1798], R4 ;  /* 0x0017980401007387 */ /* 0x0005e80000100a00 */
[----:B------:R-:W-:Y:S01]  /*2d8f0*/  STL.64 [R1+0x5670], R182 ;  /* 0x005670b601007387 */ /* 0x000fe20000100a00 */
[----:B------:R-:W-:-:S03]  /*2d900*/  IMAD.WIDE R216, R3, 0x4, R162 ;  /* 0x0000000403d87825 */ /* 0x000fc600078e02a2 */
[----:B------:R-:W2:Y:S04]  /*2d910*/  LDL.LU.64 R162, [R1+0x1710] ;  /* 0x0017100001a27983 */ /* 0x000ea80000300a00 */
[----:B------:R-:W-:Y:S04]  /*2d920*/  STL.64 [R1+0x17b8], R80 ;  /* 0x0017b85001007387 */ /* 0x000fe80000100a00 */
[----:B------:R-:W-:Y:S04]  /*2d930*/  STL.64 [R1+0x5678], R80 ;  /* 0x0056785001007387 */ /* 0x000fe80000100a00 */
[----:B------:R-:W2:Y:S01]  /*2d940*/  LDL.LU.64 R156, [R1+0x1708] ;  /* 0x00170800019c7983 */ /* 0x000ea20000300a00 */
[----:B------:R-:W-:-:S03]  /*2d950*/  IMAD.WIDE R66, R3, 0x4, R158 ;  /* 0x0000000403427825 */ /* 0x000fc600078e029e */
[----:B------:R-:W2:Y:S04]  /*2d960*/  LDL.LU.64 R158, [R1+0x1700] ;  /* 0x00170000019e7983 */ /* 0x000ea80000300a00 */
[----:B------:R-:W-:Y:S04]  /*2d970*/  STL.64 [R1+0x17b0], R144 ;  /* 0x0017b09001007387 */ /* 0x000fe80000100a00 */
[----:B------:R-:W-:Y:S04]  /*2d980*/  STL.64 [R1+0x5680], R144 ;  /* 0x0056809001007387 */ /* 0x000fe80000100a00 */
[----:B------:R-:W-:Y:S04]  /*2d990*/  STL.64 [R1+0x1790], R216 ;  /* 0x001790d801007387 */ /* 0x000fe80000100a00 */
[----:B------:R-:W-:Y:S01]  /*2d9a0*/  STL.64 [R1+0x5688], R216 ;  /* 0x005688d801007387 */ /* 0x000fe20000100a00 */
[----:B------:R-:W-:-:S03]  /*2d9b0*/  IMAD.WIDE R126, R3, 0x4, R160 ;  /* 0x00000004037e7825 */ /* 0x000fc600078e02a0 */
[----:B------:R-:W2:Y:S01]  /*2d9c0*/  LDL.LU.64 R160, [R1+0x16e8] ;  /* 0x0016e80001a07983 */ /* 0x000ea20000300a00 */
[----:B------:R-:W-:-:S03]  /*2d9d0*/  IMAD.WIDE R44, R3, 0x4, R164 ;  /* 0x00000004032c7825 */ /* 0x000fc600078e02a4 */
[----:B------:R-:W2:Y:S04]  /*2d9e0*/  LDL.LU.64 R164, [R1+0x16e0] ;  /* 0x0016e00001a47983 */ /* 0x000ea80000300a00 */
[----:B------:R-:W-:Y:S04]  /*2d9f0*/  STL.64 [R1+0x1788], R66 ;  /* 0x0017884201007387 */ /* 0x000fe80000100a00 */
[----:B------:R-:W-:Y:S01]  /*2da00*/  STL.64 [R1+0x5690], R66 ;  /* 0x0056904201007387 */ /* 0x000fe20000100a00 */
[----:B---3--:R-:W-:-:S03]  /*2da10*/  IMAD.WIDE R82, R3, 0x4, R166 ;  /* 0x0000000403527825 */ /* 0x008fc600078e02a6 */
[----:B------:R-:W3:Y:S04]  /*2da20*/  LDL.LU.64 R166, [R1+0x16d8] ;  /* 0x0016d80001a67983 */ /* 0x000ee80000300a00 */
[----:B------:R-:W-:Y:S04]  /*2da30*/  STL.64 [R1+0x1780], R126 ;  /* 0x0017807e01007387 */ /* 0x000fe80000100a00 */
[----:B------:R-:W-:Y:S01]  /*2da40*/  STL.64 [R1+0x5698], R126 ;  /* 0x0056987e01007387 */ /* 0x000fe20000100a00 */
[----:B----4-:R-:W-:-:S03]  /*2da50*/  IMAD.WIDE R146, R3, 0x4, R168 ;  /* 0x0000000403927825 */ /* 0x010fc600078e02a8 */
[----:B------:R-:W4:Y:S04]  /*2da60*/  LDL.LU.64 R168, [R1+0x16d0] ;  /* 0x0016d00001a87983 */ /* 0x000f280000300a00 */
[----:B------:R-:W-:Y:S04]  /*2da70*/  STL.64 [R1+0x1778], R44 ;  /* 0x0017782c01007387 */ /* 0x000fe80000100a00 */
[----:B------:R4:W-:Y:S01]  /*2da80*/  STL.64 [R1+0x56a0], R44 ;  /* 0x0056a02c01007387 */ /* 0x0009e20000100a00 */
[----:B--2---:R-:W-:-:S03]  /*2da90*/  IMAD.WIDE R4, R3, 0x4, R170 ;  /* 0x0000000403047825 */ /* 0x004fc600078e02aa */
[----:B------:R-:W2:Y:S01]  /*2daa0*/  LDL.LU.64 R170, [R1+0x16c8] ;  /* 0x0016c80001aa7983 */ /* 0x000ea20000300a00 */
[----:B------:R-:W-:-:S05]  /*2dab0*/  IMAD.WIDE R180, R3, 0x4, R152 ;  /* 0x0000000403b47825 */ /* 0x000fca00078e0298 */
[----:B------:R-:W-:Y:S04]  /*2dac0*/  STL.64 [R1+0x1770], R180 ;  /* 0x001770b401007387 */ /* 0x000fe80000100a00 */
[----:B------:R1:W-:Y:S04]  /*2dad0*/  STL.64 [R1+0x1748], R4 ;  /* 0x0017480401007387 */ /* 0x0003e80000100a00 */
[----:B------:R-:W-:Y:S04]  /*2dae0*/  STL.64 [R1+0x56a8], R180 ;  /* 0x0056a8b401007387 */ /* 0x000fe80000100a00 */
[----:B------:R-:W-:Y:S04]  /*2daf0*/  STL.64 [R1+0x1768], R82 ;  /* 0x0017685201007387 */ /* 0x000fe80000100a00 */
[----:B------:R-:W-:Y:S01]  /*2db00*/  STL.64 [R1+0x56b0], R82 ;  /* 0x0056b05201007387 */ /* 0x000fe20000100a00 */
[----:B------:R-:W-:-:S04]  /*2db10*/  IMAD.WIDE R188, R3, 0x4, R154 ;  /* 0x0000000403bc7825 */ /* 0x000fc800078e029a */
[C---:B------:R-:W-:Y:S02]  /*2db20*/  IMAD.WIDE R72, R3.reuse, 0x4, R162 ;  /* 0x0000000403487825 */ /* 0x040fe400078e02a2 */
[----:B------:R-:W2:Y:S04]  /*2db30*/  LDL.LU.64 R162, [R1+0x16c0] ;  /* 0x0016c00001a27983 */ /* 0x000ea80000300a00 */
[----:B------:R-:W-:Y:S04]  /*2db40*/  STL.64 [R1+0x1760], R146 ;  /* 0x0017609201007387 */ /* 0x000fe80000100a00 */
[----:B------:R-:W-:Y:S01]  /*2db50*/  STL.64 [R1+0x56b8], R146 ;  /* 0x0056b89201007387 */ /* 0x000fe20000100a00 */
[----:B------:R-:W-:-:S03]  /*2db60*/  IMAD.WIDE R62, R3, 0x4, R156 ;  /* 0x00000004033e7825 */ /* 0x000fc600078e029c */
[----:B------:R-:W-:Y:S04]  /*2db70*/  STL.64 [R1+0x1740], R188 ;  /* 0x001740bc01007387 */ /* 0x000fe80000100a00 */
[----:B------:R-:W-:Y:S04]  /*2db80*/  STL.64 [R1+0x56c0], R188 ;  /* 0x0056c0bc01007387 */ /* 0x000fe80000100a00 */
[----:B------:R-:W2:Y:S04]  /*2db90*/  LDL.LU.64 R152, [R1+0x16b8] ;  /* 0x0016b80001987983 */ /* 0x000ea80000300a00 */
[----:B------:R-:W2:Y:S04]  /*2dba0*/  LDL.LU.64 R156, [R1+0x16b0] ;  /* 0x0016b000019c7983 */ /* 0x000ea80000300a00 */
[----:B------:R-:W-:Y:S01]  /*2dbb0*/  STL.64 [R1+0x1738], R72 ;  /* 0x0017384801007387 */ /* 0x000fe20000100a00 */
[----:B------:R-:W-:-:S03]  /*2dbc0*/  IMAD.WIDE R218, R3, 0x4, R158 ;  /* 0x0000000403da7825 */ /* 0x000fc600078e029e */
[----:B------:R-:W-:Y:S04]  /*2dbd0*/  STL.64 [R1+0x56c8], R72 ;  /* 0x0056c84801007387 */ /* 0x000fe80000100a00 */
[----:B------:R-:W2:Y:S01]  /*2dbe0*/  LDL.LU.64 R158, [R1+0x16a8] ;  /* 0x0016a800019e7983 */ /* 0x000ea20000300a00 */
[----:B------:R-:W-:-:S04]  /*2dbf0*/  IMAD.WIDE R178, R3, 0x4, R160 ;  /* 0x0000000403b27825 */ /* 0x000fc800078e02a0 */
[C---:B------:R-:W-:Y:S02]  /*2dc00*/  IMAD.WIDE R84, R3.reuse, 0x4, R164 ;  /* 0x0000000403547825 */ /* 0x040fe400078e02a4 */
[----:B------:R-:W2:Y:S04]  /*2dc10*/  LDL.LU.64 R164, [R1+0x16a0] ;  /* 0x0016a00001a47983 */ /* 0x000ea80000300a00 */
[----:B------:R-:W-:Y:S04]  /*2dc20*/  STL.64 [R1+0x1730], R62 ;  /* 0x0017303e01007387 */ /* 0x000fe80000100a00 */
[----:B------:R-:W-:Y:S04]  /*2dc30*/  STL.64 [R1+0x56d0], R62 ;  /* 0x0056d03e01007387 */ /* 0x000fe80000100a00 */
[----:B------:R-:W-:Y:S04]  /*2dc40*/  STL.64 [R1+0x1728], R218 ;  /* 0x001728da01007387 */ /* 0x000fe80000100a00 */
        /* <DEDUP_REMOVED lines=11> */
[----:B------:R-:W-:Y:S04]  /*2dd00*/  STL.64 [R1+0x5708], R84 ;  /* 0x0057085401007387 */ /* 0x000fe80000100a00 */
        /* <DEDUP_REMOVED lines=21> */
[----:B------:R-:W-:Y:S04]  /*2de60*/  STL.64 [R1+0x5730], R200 ;  /* 0x005730c801007387 */ /* 0x000fe80000100a00 */
[----:B------:R-:W-:Y:S04]  /*2de70*/  STL.64 [R1+0x16d8], R10 ;  /* 0x0016d80a01007387 */ /* 0x000fe80000100a00 */
[----:B------:R1:W-:Y:S01]  /*2de80*/  STL.64 [R1+0x5738], R10 ;  /* 0x0057380a01007387 */ /* 0x0003e20000100a00 */
[----:B------:R-:W-:-:S04]  /*2de90*/  IMAD.WIDE R150, R3, 0x4, R160 ;  /* 0x0000000403967825 */ /* 0x000fc800078e02a0 */
[C---:B---3--:R-:W-:Y:S02]  /*2dea0*/  IMAD.WIDE R126, R3.reuse, 0x4, R166 ;  /* 0x00000004037e7825 */ /* 0x048fe400078e02a6 */
[----:B------:R-:W3:Y:S04]  /*2deb0*/  LDL.LU.64 R166, [R1+0x15e0] ;  /* 0x0015e00001a67983 */ /* 0x000ee80000300a00 */
[----:B------:R-:W-:Y:S01]  /*2dec0*/  STL.64 [R1+0x16d0], R176 ;  /* 0x0016d0b001007387 */ /* 0x000fe20000100a00 */
[----:B----4-:R-:W-:-:S03]  /*2ded0*/  IMAD.WIDE R128, R3, 0x4, R168 ;  /* 0x0000000403807825 */ /* 0x010fc600078e02a8 */
[----:B------:R-:W4:Y:S04]  /*2dee0*/  LDL.LU.64 R168, [R1+0x15d8] ;  /* 0x0015d80001a87983 */ /* 0x000f280000300a00 */
[----:B------:R-:W-:Y:S04]  /*2def0*/  STL.64 [R1+0x16c8], R86 ;  /* 0x0016c85601007387 */ /* 0x000fe80000100a00 */
[----:B------:R-:W-:Y:S04]  /*2df00*/  STL.64 [R1+0x16b8], R126 ;  /* 0x0016b87e01007387 */ /* 0x000fe80000100a00 */
[----:B------:R-:W4:Y:S01]  /*2df10*/  LDL.LU.64 R224, [R1+0x15d0] ;  /* 0x0015d00001e07983 */ /* 0x000f220000300a00 */
[----:B--2---:R-:W-:-:S03]  /*2df20*/  IMAD.WIDE R214, R3, 0x4, R170 ;  /* 0x0000000403d67825 */ /* 0x004fc600078e02aa */
[----:B------:R-:W2:Y:S04]  /*2df30*/  LDL.LU.64 R170, [R1+0x15c8] ;  /* 0x0015c80001aa7983 */ /* 0x000ea80000300a00 */
[----:B------:R-:W2:Y:S04]  /*2df40*/  LDL.LU.64 R160, [R1+0x15c0] ;  /* 0x0015c00001a07983 */ /* 0x000ea80000300a00 */
[----:B------:R-:W-:Y:S04]  /*2df50*/  STL.64 [R1+0x16c0], R150 ;  /* 0x0016c09601007387 */ /* 0x000fe80000100a00 */
[----:B------:R-:W-:Y:S01]  /*2df60*/  STL.64 [R1+0x16b0], R128 ;  /* 0x0016b08001007387 */ /* 0x000fe20000100a00 */
[----:B------:R-:W-:-:S03]  /*2df70*/  IMAD.WIDE R114, R3, 0x4, R154 ;  /* 0x0000000403727825 */ /* 0x000fc600078e029a */
[----:B------:R-:W2:Y:S01]  /*2df80*/  LDL.LU.64 R154, [R1+0x15b8] ;  /* 0x0015b800019a7983 */ /* 0x000ea20000300a00 */
[----:B------:R-:W-:-:S03]  /*2df90*/  IMAD.WIDE R8, R3, 0x4, R162 ;  /* 0x0000000403087825 */ /* 0x000fc600078e02a2 */
[----:B------:R-:W2:Y:S04]  /*2dfa0*/  LDL.LU.64 R162, [R1+0x15b0] ;  /* 0x0015b00001a27983 */ /* 0x000ea80000300a00 */
[----:B------:R-:W-:Y:S04]  /*2dfb0*/  STL.64 [R1+0x16a8], R214 ;  /* 0x0016a8d601007387 */ /* 0x000fe80000100a00 */
[----:B------:R-:W2:Y:S04]  /*2dfc0*/  LDL.LU.64 R222, [R1+0x1538] ;  /* 0x0015380001de7983 */ /* 0x000ea80000300a00 */
[----:B------:R-:W-:Y:S01]  /*2dfd0*/  STL.64 [R1+0x16a0], R114 ;  /* 0x0016a07201007387 */ /* 0x000fe20000100a00 */
[----:B------:R-:W-:-:S03]  /*2dfe0*/  IMAD.WIDE R174, R3, 0x4, R220 ;  /* 0x0000000403ae7825 */ /* 0x000fc600078e02dc */
[----:B------:R-:W-:Y:S01]  /*2dff0*/  STL.64 [R1+0x1668], R8 ;  /* 0x0016680801007387 */ /* 0x000fe20000100a00 */
[----:B------:R-:W-:-:S03]  /*2e000*/  IMAD.WIDE R88, R3, 0x4, R152 ;  /* 0x0000000403587825 */ /* 0x000fc600078e0298 */
[----:B------:R-:W2:Y:S04]  /*2e010*/  LDL.LU.64 R220, [R1+0x1530] ;  /* 0x0015300001dc7983 */ /* 0x000ea80000300a00 */
        /* <DEDUP_REMOVED lines=8> */
[----:B------:R-:W1:Y:S01]  /*2e0a0*/  LDL.LU.64 R164, [R1+0x14d8] ;  /* 0x0014d80001a47983 */ /* 0x000e620000300a00 */
[----:B---3--:R-:W-:-:S03]  /*2e0b0*/  IMAD.WIDE R212, R3, 0x4, R166 ;  /* 0x0000000403d47825 */ /* 0x008fc600078e02a6 */
[----:B------:R-:W3:Y:S04]  /*2e0c0*/  LDL.LU.64 R166, [R1+0x14d0] ;  /* 0x0014d00001a67983 */ /* 0x000ee80000300a00 */
[----:B------:R-:W-:Y:S04]  /*2e0d0*/  STL.64 [R1+0x1650], R152 ;  /* 0x0016509801007387 */ /* 0x000fe80000100a00 */
[----:B------:R-:W-:Y:S01]  /*2e0e0*/  STL.64 [R1+0x1640], R110 ;  /* 0x0016406e01007387 */ /* 0x000fe20000100a00 */
[----:B----4-:R-:W-:-:S03]  /*2e0f0*/  IMAD.WIDE R124, R3, 0x4, R168 ;  /* 0x00000004037c7825 */ /* 0x010fc600078e02a8 */
[----:B------:R-:W4:Y:S04]  /*2e100*/  LDL.LU.64 R168, [R1+0x14b8] ;  /* 0x0014b80001a87983 */ /* 0x000f280000300a00 */
[----:B------:R-:W-:Y:S01]  /*2e110*/  STL.64 [R1+0x1628], R212 ;  /* 0x001628d401007387 */ /* 0x000fe20000100a00 */
[----:B--2---:R-:W-:-:S03]  /*2e120*/  IMAD.WIDE R172, R3, 0x4, R170 ;  /* 0x0000000403ac7825 */ /* 0x004fc600078e02aa */
[----:B------:R-:W2:Y:S01]  /*2e130*/  LDL.LU.64 R170, [R1+0x14b0] ;  /* 0x0014b00001aa7983 */ /* 0x000ea20000300a00 */
[----:B------:R-:W-:-:S03]  /*2e140*/  IMAD.WIDE R90, R3, 0x4, R160 ;  /* 0x00000004035a7825 */ /* 0x000fc600078e02a0 */
[----:B------:R-:W2:Y:S01]  /*2e150*/  LDL.LU.64 R160, [R1+0x1468] ;  /* 0x0014680001a07983 */ /* 0x000ea20000300a00 */
[----:B------:R-:W-:-:S03]  /*2e160*/  IMAD.WIDE R14, R3, 0x4, R224 ;  /* 0x00000004030e7825 */ /* 0x000fc600078e02e0 */
[----:B------:R-:W-:Y:S04]  /*2e170*/  STL.64 [R1+0x1620], R124 ;  /* 0x0016207c01007387 */ /* 0x000fe80000100a00 */
[----:B------:R-:W-:Y:S01]  /*2e180*/  STL.64 [R1+0x15f8], R14 ;  /* 0x0015f80e01007387 */ /* 0x000fe20000100a00 */
[----:B------:R-:W-:-:S04]  /*2e190*/  IMAD.WIDE R154, R3, 0x4, R154 ;  /* 0x00000004039a7825 */ /* 0x000fc800078e029a */
[C---:B------:R-:W-:Y:S02]  /*2e1a0*/  IMAD.WIDE R184, R3.reuse, 0x4, R162 ;  /* 0x0000000403b87825 */ /* 0x040fe400078e02a2 */
[----:B------:R-:W2:Y:S04]  /*2e1b0*/  LDL.LU.64 R162, [R1+0x1460] ;  /* 0x0014600001a27983 */ /* 0x000ea80000300a00 */
[----:B------:R-:W-:Y:S01]  /*2e1c0*/  STL.64 [R1+0x15f0], R172 ;  /* 0x0015f0ac01007387 */ /* 0x000fe20000100a00 */
[----:B------:R-:W-:-:S03]  /*2e1d0*/  IMAD.WIDE R74, R3, 0x4, R222 ;  /* 0x00000004034a7825 */ /* 0x000fc600078e02de */
[----:B------:R-:W2:Y:S04]  /*2e1e0*/  LDL.LU.64 R228, [R1+0x1458] ;  /* 0x0014580001e47983 */ /* 0x000ea80000300a00 */
[----:B------:R-:W2:Y:S04]  /*2e1f0*/  LDL.LU.64 R224, [R1+0x1390] ;  /* 0x0013900001e07983 */ /* 0x000ea80000300a00 */
[----:B------:R-:W-:Y:S04]  /*2e200*/  STL.64 [R1+0x15e8], R90 ;  /* 0x0015e85a01007387 */ /* 0x000fe80000100a00 */
[----:B------:R-:W-:Y:S01]  /*2e210*/  STL.64 [R1+0x15d8], R184 ;  /* 0x0015d8b801007387 */ /* 0x000fe20000100a00 */
[----:B------:R-:W-:-:S03]  /*2e220*/  IMAD.WIDE R134, R3, 0x4, R220 ;  /* 0x0000000403867825 */ /* 0x000fc600078e02dc */
[----:B------:R-:W2:Y:S04]  /*2e230*/  LDL.LU.64 R222, [R1+0x1350] ;  /* 0x0013500001de7983 */ /* 0x000ea80000300a00 */
[----:B------:R-:W2:Y:S04]  /*2e240*/  LDL.LU.64 R226, [R1+0x1300] ;  /* 0x0013000001e27983 */ /* 0x000ea80000300a00 */
[----:B------:R-:W-:Y:S01]  /*2e250*/  STL.64 [R1+0x15e0], R154 ;  /* 0x0015e09a01007387 */ /* 0x000fe20000100a00 */
[----:B------:R-:W-:-:S03]  /*2e260*/  IMAD.WIDE R60, R3, 0x4, R156 ;  /* 0x00000004033c7825 */ /* 0x000fc600078e029c */
[----:B------:R-:W-:Y:S01]  /*2e270*/  STL.64 [R1+0x15d0], R74 ;  /* 0x0015d04a01007387 */ /* 0x000fe20000100a00 */
[----:B------:R-:W-:-:S03]  /*2e280*/  IMAD.WIDE R12, R3, 0x4, R158 ;  /* 0x00000004030c7825 */ /* 0x000fc600078e029e */
[----:B------:R-:W2:Y:S04]  /*2e290*/  LDL.LU.64 R158, [R1+0x1260] ;  /* 0x00126000019e7983 */ /* 0x000ea80000300a00 */
[----:B------:R-:W-:Y:S01]  /*2e2a0*/  STL.64 [R1+0x15c8], R134 ;  /* 0x0015c88601007387 */ /* 0x000fe20000100a00 */
[----:B-1----:R-:W-:-:S03]  /*2e2b0*/  IMAD.WIDE R4, R3, 0x4, R164 ;  /* 0x0000000403047825 */ /* 0x002fc600078e02a4 */
[----:B------:R-:W2:Y:S04]  /*2e2c0*/  LDL.LU.64 R164, [R1+0x1220] ;  /* 0x0012200001a47983 */ /* 0x000ea80000300a00 */
[----:B------:R-:W-:Y:S01]  /*2e2d0*/  STL.64 [R1+0x15c0], R60 ;  /* 0x0015c03c01007387 */ /* 0x000fe20000100a00 */
[----:B---3--:R-:W-:-:S03]  /*2e2e0*/  IMAD.WIDE R92, R3, 0x4, R166 ;  /* 0x00000004035c7825 */ /* 0x008fc600078e02a6 */
[----:B------:R-:W3:Y:S01]  /*2e2f0*/  LDL.LU.64 R166, [R1+0x1190] ;  /* 0x0011900001a67983 */ /* 0x000ee20000300a00 */
[----:B----4-:R-:W-:-:S03]  /*2e300*/  IMAD.WIDE R156, R3, 0x4, R168 ;  /* 0x00000004039c7825 */ /* 0x010fc600078e02a8 */
[----:B------:R-:W4:Y:S04]  /*2e310*/  LDL.LU.64 R168, [R1+0x1388] ;  /* 0x0013880001a87983 */ /* 0x000f280000300a00 */
[----:B------:R-:W-:Y:S01]  /*2e320*/  STL.64 [R1+0x15b8], R12 ;  /* 0x0015b80c01007387 */ /* 0x000fe20000100a00 */
[----:B--2---:R-:W-:-:S03]  /*2e330*/  IMAD.WIDE R142, R3, 0x4, R170 ;  /* 0x00000004038e7825 */ /* 0x004fc600078e02aa */
[----:B------:R-:W2:Y:S04]  /*2e340*/  LDL.LU.64 R170, [R1+0x1348] ;  /* 0x0013480001aa7983 */ /* 0x000ea80000300a00 */
        /* <DEDUP_REMOVED lines=22> */
[----:B------:R-:W-:Y:S01]  /*2e4b0*/  STL.64 [R1+0x14b0], R216 ;  /* 0x0014b0d801007387 */ /* 0x000fe20000100a00 */
[----:B------:R-:W-:-:S03]  /*2e4c0*/  IMAD.WIDE R182, R3, 0x4, R164 ;  /* 0x0000000403b67825 */ /* 0x000fc600078e02a4 */
        /* <DEDUP_REMOVED lines=35> */
[----:B------:R-:W3:Y:S04]  /*2e700*/  LDL.LU.64 R166, [R1+0x12b0] ;  /* 0x0012b00001a67983 */ /* 0x000ee80000300a00 */
[----:B------:R-:W-:Y:S01]  /*2e710*/  STL.64 [R1+0x1220], R48 ;  /* 0x0012203001007387 */ /* 0x000fe20000100a00 */
        /* <DEDUP_REMOVED lines=43> */
[----:B------:R-:W2:Y:S04]  /*2e9d0*/  LDL.LU.64 R230, [R1+0x1310] ;  /* 0x0013100001e67983 */ /* 0x000ea80000300a00 */
[----:B------:R-:W-:Y:S01]  /*2e9e0*/  STL.64 [R1+0x790], R26 ;  /* 0x0007901a01007387 */ /* 0x000fe20000100a00 */
[----:B------:R-:W-:-:S03]  /*2e9f0*/  IMAD.WIDE R32, R3, 0x4, R162 ;  /* 0x0000000403207825 */ /* 0x000fc600078e02a2 */
[----:B------:R-:W2:Y:S04]  /*2ea00*/  LDL.LU.64 R162, [R1+0x1308] ;  /* 0x0013080001a27983 */ /* 0x000ea80000300a00 */
[----:B------:R-:W-:Y:S04]  /*2ea10*/  STL.64 [R1+0x788], R24 ;  /* 0x0007881801007387 */ /* 0x000fe80000100a00 */
[----:B------:R-:W2:Y:S04]  /*2ea20*/  LDL.LU.64 R228, [R1+0x12a0] ;  /* 0x0012a00001e47983 */ /* 0x000ea80000300a00 */
[----:B------:R-:W-:Y:S04]  /*2ea30*/  STL.64 [R1+0x780], R30 ;  /* 0x0007801e01007387 */ /* 0x000fe80000100a00 */
[----:B------:R-:W2:Y:S01]  /*2ea40*/  LDL.LU.64 R226, [R1+0x1230] ;  /* 0x0012300001e27983 */ /* 0x000ea20000300a00 */
[----:B------:R-:W-:-:S03]  /*2ea50*/  IMAD.WIDE R34, R3, 0x4, R224 ;  /* 0x0000000403227825 */ /* 0x000fc600078e02e0 */
[----:B------:R-:W2:Y:S01]  /*2ea60*/  LDL.LU.64 R224, [R1+0x11f0] ;  /* 0x0011f00001e07983 */ /* 0x000ea20000300a00 */
[----:B------:R-:W-:-:S03]  /*2ea70*/  IMAD.WIDE R36, R3, 0x4, R222 ;  /* 0x0000000403247825 */ /* 0x000fc600078e02de */
[----:B------:R-:W-:Y:S04]  /*2ea80*/  STL.64 [R1+0x778], R6 ;  /* 0x0007780601007387 */ /* 0x000fe80000100a00 */
[----:B------:R-:W2:Y:S04]  /*2ea90*/  LDL.LU.64 R222, [R1+0x1160] ;  /* 0x0011600001de7983 */ /* 0x000ea80000300a00 */
[----:B------:R-:W-:Y:S01]  /*2eaa0*/  STL.64 [R1+0x770], R32 ;  /* 0x0007702001007387 */ /* 0x000fe20000100a00 */
[----:B------:R-:W-:-:S04]  /*2eab0*/  IMAD.WIDE R38, R3, 0x4, R158 ;  /* 0x0000000403267825 */ /* 0x000fc800078e029e */
[C---:B------:R-:W-:Y:S02]  /*2eac0*/  IMAD.WIDE R40, R3.reuse, 0x4, R164 ;  /* 0x0000000403287825 */ /* 0x040fe400078e02a4 */
        /* <DEDUP_REMOVED lines=14> */
[----:B------:R-:W-:Y:S01]  /*2ebb0*/  STL.64 [R1+0x6c0], R94 ;  /* 0x0006c05e01007387 */ /* 0x000fe20000100a00 */
[----:B------:R-:W-:-:S03]  /*2ebc0*/  IMAD.WIDE R160, R3, 0x4, R160 ;  /* 0x0000000403a07825 */ /* 0x000fc600078e02a0 */
[----:B------:R-:W-:Y:S01]  /*2ebd0*/  STL.64 [R1+0x6b8], R158 ;  /* 0x0006b89e01007387 */ /* 0x000fe20000100a00 */
[----:B------:R-:W-:-:S03]  /*2ebe0*/  IMAD.WIDE R98, R3, 0x4, R230 ;  /* 0x0000000403627825 */ /* 0x000fc600078e02e6 */
[----:B------:R-:W-:Y:S04]  /*2ebf0*/  STL.64 [R1+0x6b0], R96 ;  /* 0x0006b06001007387 */ /* 0x000fe80000100a00 */
[----:B------:R-:W2:Y:S04]  /*2ec00*/  LDL.LU.64 R236, [R1+0x28b8] ;  /* 0x0028b80001ec7983 */ /* 0x000ea80000300a00 */
[----:B------:R-:W-:Y:S04]  /*2ec10*/  STL.64 [R1+0x6a0], R98 ;  /* 0x0006a06201007387 */ /* 0x000fe80000100a00 */
[----:B------:R-:W-:Y:S04]  /*2ec20*/  STL.64 [R1+0x6a8], R160 ;  /* 0x0006a8a001007387 */ /* 0x000fe80000100a00 */
[----:B------:R-:W2:Y:S01]  /*2ec30*/  LDL.LU.64 R250, [R1+0x28c0] ;  /* 0x0028c00001fa7983 */ /* 0x000ea20000300a00 */
[----:B------:R-:W-:-:S04]  /*2ec40*/  IMAD.WIDE R162, R3, 0x4, R162 ;  /* 0x0000000403a27825 */ /* 0x000fc800078e02a2 */
[----:B------:R-:W-:-:S05]  /*2ec50*/  IMAD.WIDE R100, R3, 0x4, R228 ;  /* 0x0000000403647825 */ /* 0x000fca00078e02e4 */
[----:B------:R-:W-:Y:S01]  /*2ec60*/  STL.64 [R1+0x5d0], R100 ;  /* 0x0005d06401007387 */ /* 0x000fe20000100a00 */
[----:B------:R-:W-:-:S03]  /*2ec70*/  IMAD.WIDE R102, R3, 0x4, R226 ;  /* 0x0000000403667825 */ /* 0x000fc600078e02e2 */
[----:B------:R-:W-:Y:S04]  /*2ec80*/  STL.64 [R1+0x698], R162 ;  /* 0x000698a201007387 */ /* 0x000fe80000100a00 */
[----:B------:R-:W2:Y:S04]  /*2ec90*/  LDL.LU.64 R118, [R1+0x28d0] ;  /* 0x0028d00001767983 */ /* 0x000ea80000300a00 */
[----:B------:R-:W-:Y:S04]  /*2eca0*/  STL.64 [R1+0x5c8], R102 ;  /* 0x0005c86601007387 */ /* 0x000fe80000100a00 */
[----:B------:R-:W2:Y:S01]  /*2ecb0*/  LDL.LU.64 R28, [R1+0x28c8] ;  /* 0x0028c800011c7983 */ /* 0x000ea20000300a00 */
[----:B------:R-:W-:-:S04]  /*2ecc0*/  IMAD.WIDE R104, R3, 0x4, R224 ;  /* 0x0000000403687825 */ /* 0x000fc800078e02e0 */
[C---:B------:R-:W-:Y:S01]  /*2ecd0*/  IMAD.WIDE R106, R3.reuse, 0x4, R222 ;  /* 0x00000004036a7825 */ /* 0x040fe200078e02de */
[----:B------:R-:W-:Y:S04]  /*2ece0*/  STL.64 [R1+0x5c0], R104 ;  /* 0x0005c06801007387 */ /* 0x000fe80000100a00 */
[----:B------:R-:W2:Y:S04]  /*2ecf0*/  LDL.LU.64 R222, [R1+0x28d8] ;  /* 0x0028d80001de7983 */ /* 0x000ea80000300a00 */
[----:B------:R-:W2:Y:S04]  /*2ed00*/  LDL.LU.64 R224, [R1+0x28e0] ;  /* 0x0028e00001e07983 */ /* 0x000ea80000300a00 */
[----:B------:R-:W2:Y:S04]  /*2ed10*/  LDL.LU.64 R226, [R1+0x28e8] ;  /* 0x0028e80001e27983 */ /* 0x000ea80000300a00 */
[----:B------:R-:W-:Y:S04]  /*2ed20*/  STL.64 [R1+0x5b8], R106 ;  /* 0x0005b86a01007387 */ /* 0x000fe80000100a00 */
[----:B------:R-:W2:Y:S01]  /*2ed30*/  LDL.LU.64 R228, [R1+0x28f0] ;  /* 0x0028f00001e47983 */ /* 0x000ea20000300a00 */
[----:B------:R-:W-:-:S05]  /*2ed40*/  IMAD.WIDE R164, R3, 0x4, R164 ;  /* 0x0000000403a47825 */ /* 0x000fca00078e02a4 */
[----:B------:R-:W-:Y:S04]  /*2ed50*/  STL.64 [R1+0x5b0], R164 ;  /* 0x0005b0a401007387 */ /* 0x000fe80000100a00 */
[----:B------:R-:W2:Y:S04]  /*2ed60*/  LDL.LU.64 R230, [R1+0x28f8] ;  /* 0x0028f80001e67983 */ /* 0x000ea80000300a00 */
[----:B------:R-:W2:Y:S04]  /*2ed70*/  LDL.LU.64 R232, [R1+0x2900] ;  /* 0x0029000001e87983 */ /* 0x000ea80000300a00 */
[----:B------:R-:W2:Y:S04]  /*2ed80*/  LDL.LU.64 R234, [R1+0x2908] ;  /* 0x0029080001ea7983 */ /* 0x000ea80000300a00 */
[----:B------:R-:W2:Y:S04]  /*2ed90*/  LDL.LU.64 R238, [R1+0x2910] ;  /* 0x0029100001ee7983 */ /* 0x000ea80000300a00 */
[----:B------:R-:W2:Y:S01]  /*2eda0*/  LDL.LU.64 R240, [R1+0x2918] ;  /* 0x0029180001f07983 */ /* 0x000ea20000300a00 */
[----:B---3--:R-:W-:-:S05]  /*2edb0*/  IMAD.WIDE R166, R3, 0x4, R166 ;  /* 0x0000000403a67825 */ /* 0x008fca00078e02a6 */
[----:B------:R-:W-:Y:S04]  /*2edc0*/  STL.64 [R1+0x5a8], R166 ;  /* 0x0005a8a601007387 */ /* 0x000fe80000100a00 */
[----:B------:R-:W3:Y:S04]  /*2edd0*/  LDL.LU.64 R242, [R1+0x2920] ;  /* 0x0029200001f27983 */ /* 0x000ee80000300a00 */
[----:B------:R-:W3:Y:S04]  /*2ede0*/  LDL.LU.64 R244, [R1+0x2928] ;  /* 0x0029280001f47983 */ /* 0x000ee80000300a00 */
[----:B------:R-:W3:Y:S04]  /*2edf0*/  LDL.LU.64 R246, [R1+0x2930] ;  /* 0x0029300001f67983 */ /* 0x000ee80000300a00 */
[----:B------:R-:W3:Y:S01]  /*2ee00*/  LDL.LU.64 R248, [R1+0x2938] ;  /* 0x0029380001f87983 */ /* 0x000ee20000300a00 */
[----:B----4-:R-:W-:-:S05]  /*2ee10*/  IMAD.WIDE R168, R3, 0x4, R168 ;  /* 0x0000000403a87825 */ /* 0x010fca00078e02a8 */
[----:B------:R-:W-:Y:S01]  /*2ee20*/  STL.64 [R1+0x5a0], R168 ;  /* 0x0005a0a801007387 */ /* 0x000fe20000100a00 */
[----:B--2---:R-:W-:-:S04]  /*2ee30*/  IMAD.WIDE R170, R3, 0x4, R170 ;  /* 0x0000000403aa7825 */ /* 0x004fc800078e02aa */
[C---:B------:R-:W-:Y:S02]  /*2ee40*/  IMAD.WIDE R10, R252.reuse, 0x4, R250 ;  /* 0x00000004fc0a7825 */ /* 0x040fe400078e02fa */
[----:B------:R-:W2:Y:S04]  /*2ee50*/  LDL.LU.64 R250, [R1+0x2940] ;  /* 0x0029400001fa7983 */ /* 0x000ea80000300a00 */
[----:B------:R-:W4:Y:S04]  /*2ee60*/  LDL.LU.64 R208, [R1+0x2948] ;  /* 0x0029480001d07983 */ /* 0x000f280000300a00 */
[----:B------:R-:W2:Y:S04]  /*2ee70*/  LDL.LU.64 R206, [R1+0x2950] ;  /* 0x0029500001ce7983 */ /* 0x000ea80000300a00 */
[----:B------:R-:W-:Y:S04]  /*2ee80*/  STL.64 [R1+0x598], R170 ;  /* 0x000598aa01007387 */ /* 0x000fe80000100a00 */
[----:B------:R-:W3:Y:S04]  /*2ee90*/  LDL.LU.64 R50, [R1+0x2958] ;  /* 0x0029580001327983 */ /* 0x000ee80000300a00 */
[----:B------:R-:W3:Y:S04]  /*2eea0*/  LDL.LU.64 R136, [R1+0x2960] ;  /* 0x0029600001887983 */ /* 0x000ee80000300a00 */
[----:B------:R1:W-:Y:S01]  /*2eeb0*/  STL.64 [R1+0xd8], R10 ;  /* 0x0000d80a01007387 */ /* 0x0003e20000100a00 */
[----:B------:R-:W-:-:S03]  /*2eec0*/  IMAD.WIDE R56, R252, 0x4, R118 ;  /* 0x00000004fc387825 */ /* 0x000fc600078e0276 */
[----:B------:R-:W3:Y:S01]  /*2eed0*/  LDL.LU.64 R118, [R1+0x2968] ;  /* 0x0029680001767983 */ /* 0x000ee20000300a00 */
[----:B------:R-:W-:-:S03]  /*2eee0*/  IMAD.WIDE R84, R252, 0x4, R28 ;  /* 0x00000004fc547825 */ /* 0x000fc600078e021c */
[----:B------:R-:W-:Y:S04]  /*2eef0*/  STL.64 [R1+0x3d0], R56 ;  /* 0x0003d03801007387 */ /* 0x000fe80000100a00 */
[----:B------:R-:W3:Y:S04]  /*2ef00*/  LDL.LU.64 R116, [R1+0x2970] ;  /* 0x0029700001747983 */ /* 0x000ee80000300a00 */
[----:B------:R-:W-:Y:S04]  /*2ef10*/  STL.64 [R1+0x4d0], R84 ;  /* 0x0004d05401007387 */ /* 0x000fe80000100a00 */
[----:B------:R-:W3:Y:S04]  /*2ef20*/  LDL.LU.64 R112, [R1+0x2978] ;  /* 0x0029780001707983 */ /* 0x000ee80000300a00 */
[----:B------:R-:W3:Y:S04]  /*2ef30*/  LDL.LU.64 R54, [R1+0x29e8] ;  /* 0x0029e80001367983 */ /* 0x000ee80000300a00 */
[----:B------:R-:W3:Y:S04]  /*2ef40*/  LDL.LU.64 R28, [R1+0x29e0] ;  /* 0x0029e000011c7983 */ /* 0x000ee80000300a00 */
[----:B------:R-:W3:Y:S04]  /*2ef50*/  LDL.LU.64 R200, [R1+0x29d8] ;  /* 0x0029d80001c87983 */ /* 0x000ee80000300a00 */
[----:B------:R-:W3:Y:S04]  /*2ef60*/  LDL.LU.64 R190, [R1+0x29d0] ;  /* 0x0029d00001be7983 */ /* 0x000ee80000300a00 */
[----:B------:R-:W3:Y:S04]  /*2ef70*/  LDL.LU.64 R138, [R1+0x29c8] ;  /* 0x0029c800018a7983 */ /* 0x000ee80000300a00 */
[----:B------:R-:W3:Y:S04]  /*2ef80*/  LDL.LU.64 R148, [R1+0x29c0] ;  /* 0x0029c00001947983 */ /* 0x000ee80000300a00 */
[----:B------:R-:W3:Y:S04]  /*2ef90*/  LDL.LU.64 R44, [R1+0x29b8] ;  /* 0x0029b800012c7983 */ /* 0x000ee80000300a00 */
[----:B------:R-:W3:Y:S01]  /*2efa0*/  LDL.LU.64 R218, [R1+0x29b0] ;  /* 0x0029b00001da7983 */ /* 0x000ee20000300a00 */
[----:B----4-:R-:W-:-:S04]  /*2efb0*/  IMAD.WIDE R208, R252, 0x4, R208 ;  /* 0x00000004fcd07825 */ /* 0x010fc800078e02d0 */
[C---:B--2---:R-:W-:Y:S01]  /*2efc0*/  IMAD.WIDE R206, R252.reuse, 0x4, R206 ;  /* 0x00000004fcce7825 */ /* 0x044fe200078e02ce */
[----:B------:R-:W-:Y:S04]  /*2efd0*/  STL.64 [R1+0xe0], R208 ;  /* 0x0000e0d001007387 */ /* 0x000fe80000100a00 */
[----:B------:R-:W2:Y:S01]  /*2efe0*/  LDL.LU.64 R188, [R1+0x29a8] ;  /* 0x0029a80001bc7983 */ /* 0x000ea20000300a00 */
[----:B---3--:R-:W-:-:S03]  /*2eff0*/  IMAD.WIDE R178, R252, 0x4, R50 ;  /* 0x00000004fcb27825 */ /* 0x008fc600078e0232 */
[----:B------:R-:W3:Y:S01]  /*2f000*/  LDL.LU.64 R180, [R1+0x29a0] ;  /* 0x0029a00001b47983 */ /* 0x000ee20000300a00 */
[----:B------:R-:W-:-:S03]  /*2f010*/  IMAD.WIDE R136, R252, 0x4, R136 ;  /* 0x00000004fc887825 */ /* 0x000fc600078e0288 */
[----:B------:R-:W-:Y:S04]  /*2f020*/  STL.64 [R1+0xe8], R206 ;  /* 0x0000e8ce01007387 */ /* 0x000fe80000100a00 */
[----:B------:R-:W4:Y:S04]  /*2f030*/  LDL.LU.64 R146, [R1+0x2998] ;  /* 0x0029980001927983 */ /* 0x000f280000300a00 */
[----:B------:R1:W-:Y:S04]  /*2f040*/  STL.64 [R1+0xf0], R178 ;  /* 0x0000f0b201007387 */ /* 0x0003e80000100a00 */
[----:B------:R-:W4:Y:S04]  /*2f050*/  LDL.LU.64 R82, [R1+0x2990] ;  /* 0x0029900001527983 */ /* 0x000f280000300a00 */
[----:B------:R-:W4:Y:S04]  /*2f060*/  LDL.LU.64 R72, [R1+0x2988] ;  /* 0x0029880001487983 */ /* 0x000f280000300a00 */
[----:B------:R-:W-:Y:S04]  /*2f070*/  STL.64 [R1+0xf8], R136 ;  /* 0x0000f88801007387 */ /* 0x000fe80000100a00 */
[----:B------:R-:W4:Y:S01]  /*2f080*/  LDL.LU.64 R62, [R1+0x2980] ;  /* 0x00298000013e7983 */ /* 0x000f220000300a00 */
[----:B------:R-:W-:-:S02]  /*2f090*/  ISETP.GE.U32.AND P5, PT, R2, 0x7fffff45, PT ;  /* 0x7fffff450200780c */ /* 0x000fc40003fa6070 */
[----:B------:R-:W-:Y:S01]  /*2f0a0*/  IADD3 R2, R0, -0x80, RZ ;  /* 0xffffff8000027810 */ /* 0x000fe20007ffe0ff */
[----:B------:R-:W-:Y:S02]  /*2f0b0*/  IMAD.WIDE R50, R252, 0x4, R28 ;  /* 0x00000004fc327825 */ /* 0x000fe400078e021c */
[----:B------:R-:W1:Y:S01]  /*2f0c0*/  S2R R29, SR_TID.X ;  /* 0x00000000001d7919 */ /* 0x000e620000002100 */
[----:B------:R-:W-:Y:S01]  /*2f0d0*/  ISETP.GE.U32.AND P2, PT, R2, 0x7fffff41, PT ;  /* 0x7fffff410200780c */ /* 0x000fe20003f46070 */
[----:B------:R-:W-:-:S04]  /*2f0e0*/  IMAD.WIDE R220, R252, 0x4, R220 ;  /* 0x00000004fcdc7825 */ /* 0x000fc800078e02dc */
[----:B------:R-:W-:-:S04]  /*2f0f0*/  IMAD.WIDE R222, R252, 0x4, R222 ;  /* 0x00000004fcde7825 */ /* 0x000fc800078e02de */
[----:B------:R-:W-:Y:S01]  /*2f100*/  IMAD.WIDE R224, R252, 0x4, R224 ;  /* 0x00000004fce07825 */ /* 0x000fe200078e02e0 */
[----:B-1----:R-:W-:-:S05]  /*2f110*/  LOP3.LUT R28, R29, 0x3f, RZ, 0xc0, !PT ;  /* 0x0000003f1d1c7812 */ /* 0x002fca00078ec0ff */
[----:B------:R-:W-:Y:S02]  /*2f120*/  IMAD.SHL.U32 R2, R28, 0x4, RZ ;  /* 0x000000041c027824 */ /* 0x000fe400078e00ff */
[----:B------:R-:W-:-:S03]  /*2f130*/  IMAD.WIDE R226, R252, 0x4, R226 ;  /* 0x00000004fce27825 */ /* 0x000fc600078e02e2 */
[----:B------:R-:W-:Y:S01]  /*2f140*/  LOP3.LUT R3, R2, 0x60, RZ, 0x3c, !PT ;  /* 0x0000006002037812 */ /* 0x000fe200078e3cff */
[----:B------:R-:W-:-:S04]  /*2f150*/  IMAD.WIDE R228, R252, 0x4, R228 ;  /* 0x00000004fce47825 */ /* 0x000fc800078e02e4 */
        /* <DEDUP_REMOVED lines=9> */
[----:B------:R-:W-:Y:S03]  /*2f1f0*/  STL.64 [R1+0x100], R118 ;  /* 0x0001007601007387 */ /* 0x000fe60000100a00 */
[C---:B------:R-:W-:Y:S01]  /*2f200*/  IMAD.WIDE R234, R252.reuse, 0x4, R234 ;  /* 0x00000004fcea7825 */ /* 0x040fe200078e02ea */
[----:B------:R1:W-:Y:S03]  /*2f210*/  LDGSTS.E [R3+0x37c00], [R228.64], !P3 ;  /* 0x37c00000e4037fae */ /* 0x0003e6000d921844 */
[C---:B------:R-:W-:Y:S01]  /*2f220*/  IMAD.WIDE R54, R252.reuse, 0x4, R54 ;  /* 0x00000004fc367825 */ /* 0x040fe200078e0236 */
[----:B------:R1:W-:Y:S03]  /*2f230*/  STL.64 [R1+0x108], R116 ;  /* 0x0001087401007387 */ /* 0x0003e60000100a00 */
[C---:B------:R-:W-:Y:S01]  /*2f240*/  IMAD.WIDE R236, R252.reuse, 0x4, R236 ;  /* 0x00000004fcec7825 */ /* 0x040fe200078e02ec */
[----:B------:R1:W-:Y:S03]  /*2f250*/  LDGSTS.E [R3+0x37d00], [R230.64], !P3 ;  /* 0x37d00000e6037fae */ /* 0x0003e6000d921844 */
[C---:B------:R-:W-:Y:S01]  /*2f260*/  IMAD.WIDE R238, R252.reuse, 0x4, R238 ;  /* 0x00000004fcee7825 */ /* 0x040fe200078e02ee */
[----:B------:R-:W-:Y:S03]  /*2f270*/  STL.64 [R1+0x110], R112 ;  /* 0x0001107001007387 */ /* 0x000fe60000100a00 */
        /* <DEDUP_REMOVED lines=23> */
[----:B------:R1:W-:Y:S04]  /*2f3f0*/  STL.64 [R1+0x3a0], R148 ;  /* 0x0003a09401007387 */ /* 0x0003e80000100a00 */
        /* <DEDUP_REMOVED lines=24> */
[----:B--2---:R-:W-:-:S04]  /*2f580*/  IMAD.WIDE R188, R252, 0x4, R188 ;  /* 0x00000004fcbc7825 */ /* 0x004fc800078e02bc */
[C---:B---3--:R-:W-:Y:S01]  /*2f590*/  IMAD.WIDE R180, R252.reuse, 0x4, R180 ;  /* 0x00000004fcb47825 */ /* 0x048fe200078e02b4 */
[----:B------:R-:W-:Y:S03]  /*2f5a0*/  STL.64 [R1+0x4c0], R188 ;  /* 0x0004c0bc01007387 */ /* 0x000fe60000100a00 */
[C---:B----4-:R-:W-:Y:S01]  /*2f5b0*/  IMAD.WIDE R146, R252.reuse, 0x4, R146 ;  /* 0x00000004fc927825 */ /* 0x050fe200078e0292 */
[----:B------:R-:W-:Y:S03]  /*2f5c0*/  STL.64 [R1+0x4b8], R180 ;  /* 0x0004b8b401007387 */ /* 0x000fe60000100a00 */
[C---:B------:R-:W-:Y:S01]  /*2f5d0*/  IMAD.WIDE R82, R252.reuse, 0x4, R82 ;  /* 0x00000004fc527825 */ /* 0x040fe200078e0252 */
[----:B------:R-:W-:Y:S03]  /*2f5e0*/  STL.64 [R1+0x4b0], R146 ;  /* 0x0004b09201007387 */ /* 0x000fe60000100a00 */
[C---:B------:R-:W-:Y:S01]  /*2f5f0*/  IMAD.WIDE R72, R252.reuse, 0x4, R72 ;  /* 0x00000004fc487825 */ /* 0x040fe200078e0248 */
[----:B------:R-:W-:Y:S03]  /*2f600*/  STL.64 [R1+0x4a8], R82 ;  /* 0x0004a85201007387 */ /* 0x000fe60000100a00 */
[----:B------:R-:W-:Y:S01]  /*2f610*/  IMAD.WIDE R62, R252, 0x4, R62 ;  /* 0x00000004fc3e7825 */ /* 0x000fe200078e023e */
[----:B------:R-:W-:Y:S04]  /*2f620*/  STL.64 [R1+0x4a0], R72 ;  /* 0x0004a04801007387 */ /* 0x000fe80000100a00 */
[----:B------:R2:W-:Y:S04]  /*2f630*/  STL.64 [R1+0x498], R62 ;  /* 0x0004983e01007387 */ /* 0x0005e80000100a00 */
[----:B-1----:R-:W3:Y:S04]  /*2f640*/  LDL.LU.64 R10, [R1+0x5738] ;  /* 0x00573800010a7983 */ /* 0x002ee80000300a00 */
[----:B------:R-:W4:Y:S04]  /*2f650*/  LDL.64 R178, [R1+0x3400] ;  /* 0x0034000001b27983 */ /* 0x000f280000100a00 */
        /* <DEDUP_REMOVED lines=9> */
[----:B------:R1:W-:Y:S04]  /*2f6f0*/  LDGSTS.E [R3+0x3fa00], [R188.64], !P2 ;  /* 0x3fa00000bc037fae */ /* 0x0003e8000d121844 */
[----:B------:R-:W3:Y:S04]  /*2f700*/  LDL.LU.64 R200, [R1+0x5730] ;  /* 0x0057300001c87983 */ /* 0x000ee80000300a00 */
        /* <DEDUP_REMOVED lines=10> */
[----:B------:R-:W0:Y:S04]  /*2f7b0*/  LDGDEPBAR ;  /* 0x00000000000079af */ /* 0x000e280000000000 */
[----:B------:R-:W3:Y:S04]  /*2f7c0*/  LDL.64 R218, [R1+0x1a48] ;  /* 0x001a480001da7983 */ /* 0x000ee80000100a00 */
[----:B--2---:R-:W2:Y:S04]  /*2f7d0*/  LDL.64 R62, [R1+0x19a8] ;  /* 0x0019a800013e7983 */ /* 0x004ea80000100a00 */
[----:B-1----:R-:W2:Y:S04]  /*2f7e0*/  LDL.64 R72, [R1+0x1898] ;  /* 0x0018980001487983 */ /* 0x002ea80000100a00 */
[----:B------:R-:W2:Y:S04]  /*2f7f0*/  LDL.64 R188, [R1+0x1828] ;  /* 0x0018280001bc7983 */ /* 0x000ea80000100a00 */
[----:B------:R-:W2:Y:S04]  /*2f800*/  LDL.64 R146, [R1+0x17e8] ;  /* 0x0017e80001927983 */ /* 0x000ea80000100a00 */
[----:B------:R-:W2:Y:S04]  /*2f810*/  LDL.64 R82, [R1+0x1798] ;  /* 0x0017980001527983 */ /* 0x000ea80000100a00 */
[----:B------:R-:W2:Y:S04]  /*2f820*/  LDL.64 R180, [R1+0x1748] ;  /* 0x0017480001b47983 */ /* 0x000ea80000100a00 */
[----:B----4-:R1:W-:Y:S04]  /*2f830*/  LDGSTS.E [R2+0x50000], [R178.64], P0 ;  /* 0x50000000b2027fae */ /* 0x0103e80008121844 */
[----:B---3--:R3:W-:Y:S04]  /*2f840*/  LDGSTS.E [R2+0x50800], [R116.64], P0 ;  /* 0x5080000074027fae */ /* 0x0087e80008121844 */
[----:B------:R4:W-:Y:S04]  /*2f850*/  LDGSTS.E [R2+0x51000], [R118.64], P0 ;  /* 0x5100000076027fae */ /* 0x0009e80008121844 */
[----:B-1----:R-:W2:Y:S04]  /*2f860*/  LDL.LU.64 R178, [R1+0x5700] ;  /* 0x0057000001b27983 */ /* 0x002ea80000300a00 */
[----:B---3--:R-:W3:Y:S04]  /*2f870*/  LDL.LU.64 R116, [R1+0x56f8] ;  /* 0x0056f80001747983 */ /* 0x008ee80000300a00 */
[----:B----4-:R-:W4:Y:S04]  /*2f880*/  LDL.LU.64 R118, [R1+0x56f0] ;  /* 0x0056f00001767983 */ /* 0x010f280000300a00 */
[----:B------:R1:W-:Y:S04]  /*2f890*/  LDGSTS.E [R2+0x51800], [R206.64], P0 ;  /* 0x51800000ce027fae */ /* 0x0003e80008121844 */
[----:B------:R1:W-:Y:S04]  /*2f8a0*/  LDGSTS.E [R2+0x52000], [R208.64], P0 ;  /* 0x52000000d0027fae */ /* 0x0003e80008121844 */
[----:B------:R1:W-:Y:S04]  /*2f8b0*/  LDGSTS.E [R2+0x52800], [R50.64], P0 ;  /* 0x5280000032027fae */ /* 0x0003e80008121844 */
[----:B-1----:R-:W2:Y:S04]  /*2f8c0*/  LDL.LU.64 R206, [R1+0x56e8] ;  /* 0x0056e80001ce7983 */ /* 0x002ea80000300a00 */
[----:B------:R-:W2:Y:S04]  /*2f8d0*/  LDL.LU.64 R208, [R1+0x56e0] ;  /* 0x0056e00001d07983 */ /* 0x000ea80000300a00 */
[----:B------:R1:W-:Y:S04]  /*2f8e0*/  LDGSTS.E [R2+0x53000], [R112.64], P0 ;  /* 0x5300000070027fae */ /* 0x0003e80008121844 */
[----:B------:R1:W-:Y:S04]  /*2f8f0*/  LDGSTS.E [R2+0x53800], [R136.64], P0 ;  /* 0x5380000088027fae */ /* 0x0003e80008121844 */
[----:B------:R1:W-:Y:S04]  /*2f900*/  LDGSTS.E [R2+0x54000], [R54.64], P0 ;  /* 0x5400000036027fae */ /* 0x0003e80008121844 */
[----:B------:R1:W-:Y:S04]  /*2f910*/  LDGSTS.E [R2+0x54800], [R56.64], P0 ;  /* 0x5480000038027fae */ /* 0x0003e80008121844 */
[----:B------:R-:W3:Y:S04]  /*2f920*/  LDL.64 R50, [R1+0x33f8] ;  /* 0x0033f80001327983 */ /* 0x000ee80000100a00 */
[----:B-1----:R-:W3:Y:S04]  /*2f930*/  LDL.64 R112, [R1+0x3388] ;  /* 0x0033880001707983 */ /* 0x002ee80000100a00 */
[----:B------:R-:W3:Y:S04]  /*2f940*/  LDL.64 R54, [R1+0x3348] ;  /* 0x0033480001367983 */ /* 0x000ee80000100a00 */
[----:B------:R-:W3:Y:S04]  /*2f950*/  LDL.64 R56, [R1+0x3308] ;  /* 0x0033080001387983 */ /* 0x000ee80000100a00 */
[----:B------:R-:W1:Y:S04]  /*2f960*/  S2R R0, SR_TID.X ;  /* 0x0000000000007919 */ /* 0x000e680000002100 */
[----:B------:R-:W3:Y:S04]  /*2f970*/  LDL.64 R136, [R1+0x31c8] ;  /* 0x0031c80001887983 */ /* 0x000ee80000100a00 */
[----:B--2---:R2:W-:Y:S04]  /*2f980*/  LDGSTS.E [R2+0x55000], [R208.64], P0 ;  /* 0x55000000d0027fae */ /* 0x0045e80008121844 */
[----:B------:R1:W-:Y:S04]  /*2f990*/  LDGSTS.E [R2+0x55800], [R206.64], P0 ;  /* 0x55800000ce027fae */ /* 0x0003e80008121844 */
[----:B----4-:R4:W-:Y:S04]  /*2f9a0*/  LDGSTS.E [R2+0x56000], [R118.64], P0 ;  /* 0x5600000076027fae */ /* 0x0109e80008121844 */
[----:B---3--:R2:W-:Y:S04]  /*2f9b0*/  LDGSTS.E [R2+0x56800], [R116.64], P0 ;  /* 0x5680000074027fae */ /* 0x0085e80008121844 */
[----:B-1----:R-:W3:Y:S04]  /*2f9c0*/  LDL.64 R206, [R1+0x3248] ;  /* 0x0032480001ce7983 */ /* 0x002ee80000100a00 */
[----:B----4-:R-:W4:Y:S04]  /*2f9d0*/  LDL.64 R118, [R1+0x3288] ;  /* 0x0032880001767983 */ /* 0x010f280000100a00 */
[----:B--2---:R-:W2:Y:S04]  /*2f9e0*/  LDL.64 R116, [R1+0x32c8] ;  /* 0x0032c80001747983 */ /* 0x004ea80000100a00 */
[----:B------:R-:W3:Y:S01]  /*2f9f0*/  LDL.64 R208, [R1+0x3208] ;  /* 0x0032080001d07983 */ /* 0x000ee20000100a00 */
[----:B------:R-:W-:-:S03]  /*2fa00*/  LOP3.LUT R0, R0, 0x3f, RZ, 0xc0, !PT ;  /* 0x0000003f00007812 */ /* 0x000fc600078ec0ff */
[----:B------:R1:W-:Y:S04]  /*2fa10*/  LDGSTS.E [R2+0x57000], [R218.64], P0 ;  /* 0x57000000da027fae */ /* 0x0003e80008121844 */
[----:B------:R1:W-:Y:S04]  /*2fa20*/  LDGSTS.E [R2+0x57800], [R62.64], P0 ;  /* 0x578000003e027fae */ /* 0x0003e80008121844 */
[----:B------:R1:W-:Y:S04]  /*2fa30*/  LDGSTS.E [R2+0x58000], [R72.64], P0 ;  /* 0x5800000048027fae */ /* 0x0003e80008121844 */
[----:B-1----:R-:W3:Y:S04]  /*2fa40*/  LDL.LU.64 R218, [R1+0x56d8] ;  /* 0x0056d80001da7983 */ /* 0x002ee80000300a00 */
[----:B------:R1:W-:Y:S04]  /*2fa50*/  LDGSTS.E [R2+0x58800], [R188.64], P0 ;  /* 0x58800000bc027fae */ /* 0x0003e80008121844 */
[----:B------:R-:W3:Y:S04]  /*2fa60*/  LDL.LU.64 R62, [R1+0x56d0] ;  /* 0x0056d000013e7983 */ /* 0x000ee80000300a00 */
[----:B------:R1:W-:Y:S01]  /*2fa70*/  LDGSTS.E [R2+0x59000], [R146.64], P0 ;  /* 0x5900000092027fae */ /* 0x0003e20008121844 */
[----:B------:R-:W-:-:S03]  /*2fa80*/  IMAD.SHL.U32 R0, R0, 0x4, RZ ;  /* 0x0000000400007824 */ /* 0x000fc600078e00ff */
[----:B------:R-:W3:Y:S04]  /*2fa90*/  LDL.LU.64 R72, [R1+0x56c8] ;  /* 0x0056c80001487983 */ /* 0x000ee80000300a00 */
[----:B------:R1:W-:Y:S04]  /*2faa0*/  LDGSTS.E [R2+0x59800], [R82.64], P0 ;  /* 0x5980000052027fae */ /* 0x0003e80008121844 */
[----:B-1----:R-:W3:Y:S04]  /*2fab0*/  LDL.LU.64 R188, [R1+0x56c0] ;  /* 0x0056c00001bc7983 */ /* 0x002ee80000300a00 */
[----:B------:R1:W-:Y:S04]  /*2fac0*/  LDGSTS.E [R2+0x5a000], [R180.64], P0 ;  /* 0x5a000000b4027fae */ /* 0x0003e80008121844 */
[----:B------:R-:W3:Y:S04]  /*2fad0*/  LDL.LU.64 R146, [R1+0x56b8] ;  /* 0x0056b80001927983 */ /* 0x000ee80000300a00 */
[----:B------:R1:W-:Y:S04]  /*2fae0*/  LDGSTS.E [R2+0x5a800], [R44.64], P0 ;  /* 0x5a8000002c027fae */ /* 0x0003e80008121844 */
[----:B------:R-:W3:Y:S04]  /*2faf0*/  LDL.LU.64 R82, [R1+0x56b0] ;  /* 0x0056b00001527983 */ /* 0x000ee80000300a00 */
[----:B------:R1:W-:Y:S04]  /*2fb00*/  LDGSTS.E [R2+0x5b000], [R126.64], P0 ;  /* 0x5b0000007e027fae */ /* 0x0003e80008121844 */
[----:B-1----:R-:W3:Y:S04]  /*2fb10*/  LDL.LU.64 R180, [R1+0x56a8] ;  /* 0x0056a80001b47983 */ /* 0x002ee80000300a00 */
[----:B------:R1:W-:Y:S01]  /*2fb20*/  LDGSTS.E [R2+0x5b800], [R66.64], P0 ;  /* 0x5b80000042027fae */ /* 0x0003e20008121844 */
[----:B------:R-:W-:-:S03]  /*2fb30*/  LOP3.LUT R0, R0, 0x10, RZ, 0x3c, !PT ;  /* 0x0000001000007812 */ /* 0x000fc600078e3cff */
[----:B------:R-:W3:Y:S04]  /*2fb40*/  LDL.LU.64 R44, [R1+0x56a0] ;  /* 0x0056a000012c7983 */ /* 0x000ee80000300a00 */
[----:B------:R1:W-:Y:S04]  /*2fb50*/  LDGSTS.E [R2+0x5c000], [R184.64], P0 ;  /* 0x5c000000b8027fae */ /* 0x0003e80008121844 */
[----:B------:R-:W3:Y:S04]  /*2fb60*/  LDL.LU.64 R126, [R1+0x5698] ;  /* 0x00569800017e7983 */ /* 0x000ee80000300a00 */
[----:B------:R1:W-:Y:S04]  /*2fb70*/  LDGSTS.E [R2+0x5c800], [R142.64], P0 ;  /* 0x5c8000008e027fae */ /* 0x0003e80008121844 */
[----:B-1----:R-:W3:Y:S04]  /*2fb80*/  LDL.LU.64 R66, [R1+0x5690] ;  /* 0x0056900001427983 */ /* 0x002ee80000300a00 */
[----:B------:R1:W-:Y:S04]  /*2fb90*/  LDGSTS.E [R2+0x5d000], [R78.64], P0 ;  /* 0x5d0000004e027fae */ /* 0x0003e80008121844 */
[----:B------:R-:W3:Y:S04]  /*2fba0*/  LDL.64 R184, [R1+0x1998] ;  /* 0x0019980001b87983 */ /* 0x000ee80000100a00 */
[----:B------:R-:W3:Y:S04]  /*2fbb0*/  LDL.64 R142, [R1+0x1890] ;  /* 0x00189000018e7983 */ /* 0x000ee80000100a00 */
[----:B-1----:R-:W3:Y:S04]  /*2fbc0*/  LDL.64 R78, [R1+0x1820] ;  /* 0x00182000014e7983 */ /* 0x002ee80000100a00 */
[----:B------:R1:W-:Y:S04]  /*2fbd0*/  LDGSTS.E [R2+0x5d800], [R216.64], P0 ;  /* 0x5d800000d8027fae */ /* 0x0003e80008121844 */
[----:B------:R1:W-:Y:S04]  /*2fbe0*/  LDGSTS.E [R2+0x5e000], [R144.64], P0 ;  /* 0x5e00000090027fae */ /* 0x0003e80008121844 */
[----:B------:R1:W-:Y:S04]  /*2fbf0*/  LDGSTS.E [R2+0x5e800], [R80.64], P0 ;  /* 0x5e80000050027fae */ /* 0x0003e80008121844 */
[----:B-1----:R-:W3:Y:S04]  /*2fc00*/  LDL.LU.64 R216, [R1+0x5688] ;  /* 0x0056880001d87983 */ /* 0x002ee80000300a00 */
[----:B------:R-:W3:Y:S04]  /*2fc10*/  LDL.LU.64 R144, [R1+0x5680] ;  /* 0x0056800001907983 */ /* 0x000ee80000300a00 */
[----:B------:R-:W3:Y:S04]  /*2fc20*/  LDL.LU.64 R80, [R1+0x5678] ;  /* 0x0056780001507983 */ /* 0x000ee80000300a00 */
        /* <DEDUP_REMOVED lines=12> */
[----:B--2---:R1:W-:Y:S04]  /*2fcf0*/  LDGSTS.E [R0+0x52100], [R116.64], P0 ;  /* 0x5210000074007fae */ /* 0x0043e80008121844 */
[----:B----4-:R2:W-:Y:S04]  /*2fd00*/  LDGSTS.E [R0+0x52900], [R118.64], P0 ;  /* 0x5290000076007fae */ /* 0x0105e80008121844 */
[----:B---3--:R3:W-:Y:S04]  /*2fd10*/  LDGSTS.E [R0+0x53100], [R206.64], P0 ;  /* 0x53100000ce007fae */ /* 0x0087e80008121844 */
[----:B-1----:R-:W4:Y:S04]  /*2fd20*/  LDL.LU.64 R116, [R1+0x5640] ;  /* 0x0056400001747983 */ /* 0x002f280000300a00 */
[----:B--2---:R-:W2:Y:S04]  /*2fd30*/  LDL.LU.64 R118, [R1+0x5638] ;  /* 0x0056380001767983 */ /* 0x004ea80000300a00 */
[----:B---3--:R-:W3:Y:S04]  /*2fd40*/  LDL.LU.64 R206, [R1+0x5630] ;  /* 0x0056300001ce7983 */ /* 0x008ee80000300a00 */
[----:B------:R1:W-:Y:S04]  /*2fd50*/  LDGSTS.E [R0+0x53900], [R208.64], P0 ;  /* 0x53900000d0007fae */ /* 0x0003e80008121844 */
[----:B------:R1:W-:Y:S04]  /*2fd60*/  LDGSTS.E [R0+0x54100], [R136.64], P0 ;  /* 0x5410000088007fae */ /* 0x0003e80008121844 */
[----:B-1----:R-:W2:Y:S04]  /*2fd70*/  LDL.LU.64 R208, [R1+0x5628] ;  /* 0x0056280001d07983 */ /* 0x002ea80000300a00 */
[----:B------:R-:W3:Y:S04]  /*2fd80*/  LDL.64 R136, [R1+0x33c0] ;  /* 0x0033c00001887983 */ /* 0x000ee80000100a00 */
[----:B--2---:R1:W-:Y:S04]  /*2fd90*/  LDGSTS.E [R0+0x54900], [R208.64], P0 ;  /* 0x54900000d0007fae */ /* 0x0043e80008121844 */
[----:B---3--:R2:W-:Y:S04]  /*2fda0*/  LDGSTS.E [R0+0x55100], [R206.64], P0 ;  /* 0x55100000ce007fae */ /* 0x0085e80008121844 */
[----:B------:R3:W-:Y:S04]  /*2fdb0*/  LDGSTS.E [R0+0x55900], [R118.64], P0 ;  /* 0x5590000076007fae */ /* 0x0007e80008121844 */
[----:B----4-:R4:W-:Y:S04]  /*2fdc0*/  LDGSTS.E [R0+0x56100], [R116.64], P0 ;  /* 0x5610000074007fae */ /* 0x0109e80008121844 */
[----:B------:R1:W-:Y:S04]  /*2fdd0*/  LDGSTS.E [R0+0x56900], [R56.64], P0 ;  /* 0x5690000038007fae */ /* 0x0003e80008121844 */
[----:B------:R2:W-:Y:S04]  /*2fde0*/  LDGSTS.E [R0+0x57100], [R54.64], P0 ;  /* 0x5710000036007fae */ /* 0x0005e80008121844 */
[----:B----4-:R-:W4:Y:S04]  /*2fdf0*/  LDL.64 R116, [R1+0x3300] ;  /* 0x0033000001747983 */ /* 0x010f280000100a00 */
[----:B-1----:R-:W4:Y:S04]  /*2fe00*/  LDL.64 R56, [R1+0x3340] ;  /* 0x0033400001387983 */ /* 0x002f280000100a00 */
[----:B--2---:R-:W2:Y:S04]  /*2fe10*/  LDL.64 R54, [R1+0x3380] ;  /* 0x0033800001367983 */ /* 0x004ea80000100a00 */
[----:B---3--:R-:W2:Y:S04]  /*2fe20*/  LDL.64 R118, [R1+0x32c0] ;  /* 0x0032c00001767983 */ /* 0x008ea80000100a00 */
[----:B------:R-:W2:Y:S04]  /*2fe30*/  LDL.64 R206, [R1+0x3280] ;  /* 0x0032800001ce7983 */ /* 0x000ea80000100a00 */
[----:B------:R-:W2:Y:S04]  /*2fe40*/  LDL.64 R208, [R1+0x3240] ;  /* 0x0032400001d07983 */ /* 0x000ea80000100a00 */
[----:B------:R1:W-:Y:S01]  /*2fe50*/  LDGSTS.E [R0+0x57900], [R184.64], P0 ;  /* 0x57900000b8007fae */ /* 0x0003e20008121844 */
[----:B------:R-:W-:-:S03]  /*2fe60*/  LOP3.LUT R29, R29, 0x3f, RZ, 0xc0, !PT ;  /* 0x0000003f1d1d7812 */ /* 0x000fc600078ec0ff */
[----:B------:R1:W-:Y:S04]  /*2fe70*/  LDGSTS.E [R0+0x58100], [R142.64], P0 ;  /* 0x581000008e007fae */ /* 0x0003e80008121844 */
[----:B------:R1:W-:Y:S04]  /*2fe80*/  LDGSTS.E [R0+0x58900], [R78.64], P0 ;  /* 0x589000004e007fae */ /* 0x0003e80008121844 */
[----:B-1----:R-:W2:Y:S01]  /*2fe90*/  LDL.LU.64 R184, [R1+0x5620] ;  /* 0x0056200001b87983 */ /* 0x002ea20000300a00 */
[----:B------:R-:W-:-:S03]  /*2fea0*/  IMAD.SHL.U32 R29, R29, 0x4, RZ ;  /* 0x000000041d1d7824 */ /* 0x000fc600078e00ff */
[----:B------:R-:W2:Y:S04]  /*2feb0*/  LDL.LU.64 R142, [R1+0x5618] ;  /* 0x00561800018e7983 */ /* 0x000ea80000300a00 */
[----:B------:R-:W2:Y:S01]  /*2fec0*/  LDL.LU.64 R78, [R1+0x5610] ;  /* 0x00561000014e7983 */ /* 0x000ea20000300a00 */
[----:B------:R-:W-:-:S03]  /*2fed0*/  LOP3.LUT R252, R29, 0x20, RZ, 0x3c, !PT ;  /* 0x000000201dfc7812 */ /* 0x000fc600078e3cff */
[----:B--2---:R1:W-:Y:S04]  /*2fee0*/  LDGSTS.E [R0+0x59100], [R184.64], P0 ;  /* 0x59100000b8007fae */ /* 0x0043e80008121844 */
[----:B------:R2:W-:Y:S04]  /*2fef0*/  LDGSTS.E [R0+0x59900], [R216.64], P0 ;  /* 0x59900000d8007fae */ /* 0x0005e80008121844 */
[----:B------:R1:W-:Y:S04]  /*2ff00*/  LDGSTS.E [R0+0x5a100], [R188.64], P0 ;  /* 0x5a100000bc007fae */ /* 0x0003e80008121844 */
[----:B------:R2:W-:Y:S04]  /*2ff10*/  LDGSTS.E [R0+0x5a900], [R138.64], P0 ;  /* 0x5a9000008a007fae */ /* 0x0005e80008121844 */
[----:B------:R2:W-:Y:S04]  /*2ff20*/  LDGSTS.E [R0+0x5b100], [R128.64], P0 ;  /* 0x5b10000080007fae */ /* 0x0005e80008121844 */
[----:B-1----:R-:W3:Y:S04]  /*2ff30*/  LDL.LU.64 R184, [R1+0x5608] ;  /* 0x0056080001b87983 */ /* 0x002ee80000300a00 */
[----:B------:R1:W-:Y:S04]  /*2ff40*/  LDGSTS.E [R0+0x5b900], [R110.64], P0 ;  /* 0x5b9000006e007fae */ /* 0x0003e80008121844 */
[----:B--2---:R-:W2:Y:S04]  /*2ff50*/  LDL.LU.64 R216, [R1+0x5600] ;  /* 0x0056000001d87983 */ /* 0x004ea80000300a00 */
[----:B------:R1:W-:Y:S04]  /*2ff60*/  LDGSTS.E [R0+0x5c100], [R74.64], P0 ;  /* 0x5c1000004a007fae */ /* 0x0003e80008121844 */
[----:B------:R-:W2:Y:S04]  /*2ff70*/  LDL.64 R138, [R1+0x1c88] ;  /* 0x001c8800018a7983 */ /* 0x000ea80000100a00 */
[----:B------:R-:W2:Y:S04]  /*2ff80*/  LDL.64 R188, [R1+0x1ab8] ;  /* 0x001ab80001bc7983 */ /* 0x000ea80000100a00 */
[----:B-1----:R-:W2:Y:S04]  /*2ff90*/  LDL.64 R74, [R1+0x1be8] ;  /* 0x001be800014a7983 */ /* 0x002ea80000100a00 */
[----:B------:R-:W2:Y:S04]  /*2ffa0*/  LDL.64 R110, [R1+0x1a38] ;  /* 0x001a3800016e7983 */ /* 0x000ea80000100a00 */
[----:B------:R-:W2:Y:S04]  /*2ffb0*/  LDL.64 R128, [R1+0x1960] ;  /* 0x0019600001807983 */ /* 0x000ea80000100a00 */
[----:B------:R1:W-:Y:S04]  /*2ffc0*/  LDGSTS.E [R0+0x5c900], [R198.64], P0 ;  /* 0x5c900000c6007fae */ /* 0x0003e80008121844 */
[----:B------:R4:W-:Y:S04]  /*2ffd0*/  LDGSTS.E [R0+0x5d100], [R130.64], P0 ;  /* 0x5d10000082007fae */ /* 0x0009e80008121844 */
[----:B------:R4:W-:Y:S04]  /*2ffe0*/  LDGSTS.E [R0+0x5d900], [R140.64], P0 ;  /* 0x5d9000008c007fae */ /* 0x0009e80008121844 */
[----:B-1----:R-:W2:Y:S04]  /*2fff0*/  LDL.LU.64 R198, [R1+0x55f8] ;  /* 0x0055f80001c67983 */ /* 0x002ea80000300a00 */
[----:B----4-:R-:W2:Y:S04]  /*30000*/  LDL.LU.64 R130, [R1+0x55f0] ;  /* 0x0055f00001827983 */ /* 0x010ea80000300a00 */
[----:B------:R-:W2:Y:S04]  /*30010*/  LDL.LU.64 R140, [R1+0x55e8] ;  /* 0x0055e800018c7983 */ /* 0x000ea80000300a00 */
[----:B------:R1:W-:Y:S04]  /*30020*/  LDGSTS.E [R0+0x5e100], [R76.64], P0 ;  /* 0x5e1000004c007fae */ /* 0x0003e80008121844 */
[----:B------:R1:W-:Y:S04]  /*30030*/  LDGSTS.E [R0+0x5e900], [R186.64], P0 ;  /* 0x5e900000ba007fae */ /* 0x0003e80008121844 */
[----:B------:R1:W-:Y:S04]  /*30040*/  LDGSTS.E [R0+0x5f100], [R46.64], P0 ;  /* 0x5f1000002e007fae */ /* 0x0003e80008121844 */
[----:B-1----:R-:W2:Y:S04]  /*30050*/  LDL.LU.64 R76, [R1+0x55e0] ;  /* 0x0055e000014c7983 */ /* 0x002ea80000300a00 */
[----:B------:R-:W2:Y:S04]  /*30060*/  LDL.LU.64 R186, [R1+0x55d8] ;  /* 0x0055d80001ba7983 */ /* 0x000ea80000300a00 */
[----:B------:R-:W2:Y:S04]  /*30070*/  LDL.LU.64 R46, [R1+0x55d0] ;  /* 0x0055d000012e7983 */ /* 0x000ea80000300a00 */
[----:B------:R1:W-:Y:S04]  /*30080*/  LDGSTS.E [R0+0x5f900], [R64.64], P0 ;  /* 0x5f90000040007fae */ /* 0x0003e80008121844 */
[----:B------:R1:W-:Y:S04]  /*30090*/  LDGSTS.E [R252+0x50200], [R136.64], P0 ;  /* 0x5020000088fc7fae */ /* 0x0003e80008121844 */
[----:B------:R1:W-:Y:S04]  /*300a0*/  LDGSTS.E [R252+0x50a00], [R54.64], P0 ;  /* 0x50a0000036fc7fae */ /* 0x0003e80008121844 */
[----:B-1----:R-:W2:Y:S04]  /*300b0*/  LDL.LU.64 R64, [R1+0x55c8] ;  /* 0x0055c80001407983 */ /* 0x002ea80000300a00 */
[----:B------:R1:W5:Y:S04]  /*300c0*/  LDL.LU R0, [R1+0x55c0] ;  /* 0x0055c00001007983 */ /* 0x0003680000300800 */
[----:B------:R-:W2:Y:S04]  /*300d0*/  LDL.LU.64 R136, [R1+0x55b8] ;  /* 0x0055b80001887983 */ /* 0x000ea80000300a00 */
        /* <DEDUP_REMOVED lines=9> */
[----:B-1----:R-:W3:Y:S04]  /*30170*/  LDL.64 R206, [R1+0x32f8] ;  /* 0x0032f80001ce7983 */ /* 0x002ee80000100a00 */
[----:B------:R-:W3:Y:S04]  /*30180*/  LDL.64 R208, [R1+0x3338] ;  /* 0x0033380001d07983 */ /* 0x000ee80000100a00 */
[----:B--2---:R1:W-:Y:S04]  /*30190*/  LDGSTS.E [R252+0x53a00], [R118.64], P0 ;  /* 0x53a0000076fc7fae */ /* 0x0043e80008121844 */
[----:B------:R2:W-:Y:S04]  /*301a0*/  LDGSTS.E [R252+0x54200], [R116.64], P0 ;  /* 0x5420000074fc7fae */ /* 0x0005e80008121844 */
[----:B------:R1:W-:Y:S04]  /*301b0*/  LDGSTS.E [R252+0x54a00], [R56.64], P0 ;  /* 0x54a0000038fc7fae */ /* 0x0003e80008121844 */
[----:B------:R2:W-:Y:S04]  /*301c0*/  LDGSTS.E [R252+0x55200], [R54.64], P0 ;  /* 0x5520000036fc7fae */ /* 0x0005e80008121844 */
[----:B------:R3:W-:Y:S04]  /*301d0*/  LDGSTS.E [R252+0x55a00], [R138.64], P0 ;  /* 0x55a000008afc7fae */ /* 0x0007e80008121844 */
[----:B-1----:R-:W4:Y:S04]  /*301e0*/  LDL.64 R56, [R1+0x3378] ;  /* 0x0033780001387983 */ /* 0x002f280000100a00 */
[----:B--2---:R-:W2:Y:S04]  /*301f0*/  LDL.64 R54, [R1+0x33b8] ;  /* 0x0033b80001367983 */ /* 0x004ea80000100a00 */
[----:B------:R1:W-:Y:S04]  /*30200*/  LDGSTS.E [R252+0x56200], [R74.64], P0 ;  /* 0x562000004afc7fae */ /* 0x0003e80008121844 */
[----:B------:R-:W4:Y:S04]  /*30210*/  LDL.64 R116, [R1+0x32b8] ;  /* 0x0032b80001747983 */ /* 0x000f280000100a00 */
[----:B------:R-:W4:Y:S04]  /*30220*/  LDL.64 R118, [R1+0x3278] ;  /* 0x0032780001767983 */ /* 0x000f280000100a00 */
[----:B------:R1:W-:Y:S04]  /*30230*/  LDGSTS.E [R252+0x56a00], [R188.64], P0 ;  /* 0x56a00000bcfc7fae */ /* 0x0003e80008121844 */
[----:B---3--:R-:W3:Y:S04]  /*30240*/  LDL.LU.64 R138, [R1+0x5590] ;  /* 0x00559000018a7983 */ /* 0x008ee80000300a00 */
        /* <DEDUP_REMOVED lines=8> */
[----:B------:R1:W-:Y:S04]  /*302d0*/  LDGSTS.E [R252+0x59200], [R112.64], P0 ;  /* 0x5920000070fc7fae */ /* 0x0003e80008121844 */
[----:B------:R-:W3:Y:S04]  /*302e0*/  LDL.LU.64 R136, [R1+0x5568] ;  /* 0x0055680001887983 */ /* 0x000ee80000300a00 */
[----:B------:R1:W-:Y:S04]  /*302f0*/  LDGSTS.E [R252+0x59a00], [R66.64], P0 ;  /* 0x59a0000042fc7fae */ /* 0x0003e80008121844 */
[----:B-1----:R-:W3:Y:S04]  /*30300*/  LDL.64 R112, [R1+0x1d40] ;  /* 0x001d400001707983 */ /* 0x002ee80000100a00 */
[----:B------:R-:W3:Y:S04]  /*30310*/  LDL.64 R130, [R1+0x1c80] ;  /* 0x001c800001827983 */ /* 0x000ee80000100a00 */
[----:B------:R-:W3:Y:S04]  /*30320*/  LDL.64 R66, [R1+0x1d00] ;  /* 0x001d000001427983 */ /* 0x000ee80000100a00 */
[----:B------:R1:W-:Y:S04]  /*30330*/  LDGSTS.E [R252+0x5a200], [R72.64], P0 ;  /* 0x5a20000048fc7fae */ /* 0x0003e80008121844 */
[----:B------:R1:W-:Y:S04]  /*30340*/  LDGSTS.E [R252+0x5aa00], [R190.64], P0 ;  /* 0x5aa00000befc7fae */ /* 0x0003e80008121844 */
[----:B------:R1:W-:Y:S04]  /*30350*/  LDGSTS.E [R252+0x5b200], [R214.64], P0 ;  /* 0x5b200000d6fc7fae */ /* 0x0003e80008121844 */
[----:B-1----:R-:W3:Y:S04]  /*30360*/  LDL.LU.64 R72, [R1+0x5560] ;  /* 0x0055600001487983 */ /* 0x002ee80000300a00 */
[----:B------:R-:W3:Y:S04]  /*30370*/  LDL.LU.64 R190, [R1+0x5558] ;  /* 0x0055580001be7983 */ /* 0x000ee80000300a00 */
[----:B------:R-:W3:Y:S04]  /*30380*/  LDL.LU.64 R214, [R1+0x5550] ;  /* 0x0055500001d67983 */ /* 0x000ee80000300a00 */
[----:B------:R1:W-:Y:S01]  /*30390*/  LDGSTS.E [R252+0x5ba00], [R212.64], P0 ;  /* 0x5ba00000d4fc7fae */ /* 0x0003e20008121844 */
[----:B------:R-:W-:-:S03]  /*303a0*/  LOP3.LUT R29, R29, 0x30, RZ, 0x3c, !PT ;  /* 0x000000301d1d7812 */ /* 0x000fc600078e3cff */
        /* <DEDUP_REMOVED lines=19> */
[----:B------:R4:W-:Y:S04]  /*304e0*/  LDGSTS.E [R29+0x51300], [R208.64], P0 ;  /* 0x51300000d01d7fae */ /* 0x0009e80008121844 */
[----:B-1----:R-:W3:Y:S04]  /*304f0*/  LDL.LU.64 R54, [R1+0x5500] ;  /* 0x0055000001367983 */ /* 0x002ee80000300a00 */
[----:B--2---:R-:W2:Y:S04]  /*30500*/  LDL.LU.64 R56, [R1+0x54f8] ;  /* 0x0054f80001387983 */ /* 0x004ea80000300a00 */
[----:B----4-:R-:W4:Y:S04]  /*30510*/  LDL.LU.64 R208, [R1+0x54f0] ;  /* 0x0054f00001d07983 */ /* 0x010f280000300a00 */
[----:B------:R1:W-:Y:S04]  /*30520*/  LDGSTS.E [R29+0x51b00], [R206.64], P0 ;  /* 0x51b00000ce1d7fae */ /* 0x0003e80008121844 */
[----:B------:R1:W-:Y:S04]  /*30530*/  LDGSTS.E [R29+0x52300], [R116.64], P0 ;  /* 0x52300000741d7fae */ /* 0x0003e80008121844 */
[----:B------:R1:W-:Y:S04]  /*30540*/  LDGSTS.E [R29+0x52b00], [R118.64], P0 ;  /* 0x52b00000761d7fae */ /* 0x0003e80008121844 */
[----:B-1----:R-:W3:Y:S04]  /*30550*/  LDL.64 R206, [R1+0x3370] ;  /* 0x0033700001ce7983 */ /* 0x002ee80000100a00 */
[----:B------:R-:W3:Y:S04]  /*30560*/  LDL.64 R116, [R1+0x3330] ;  /* 0x0033300001747983 */ /* 0x000ee80000100a00 */
[----:B------:R-:W3:Y:S04]  /*30570*/  LDL.64 R118, [R1+0x32f0] ;  /* 0x0032f00001767983 */ /* 0x000ee80000100a00 */
[----:B----4-:R1:W-:Y:S04]  /*30580*/  LDGSTS.E [R29+0x53300], [R208.64], P0 ;  /* 0x53300000d01d7fae */ /* 0x0103e80008121844 */
[----:B--2---:R2:W-:Y:S04]  /*30590*/  LDGSTS.E [R29+0x53b00], [R56.64], P0 ;  /* 0x53b00000381d7fae */ /* 0x0045e80008121844 */
[----:B---3--:R3:W-:Y:S04]  /*305a0*/  LDGSTS.E [R29+0x54300], [R54.64], P0 ;  /* 0x54300000361d7fae */ /* 0x0087e80008121844 */
[----:B-1----:R-:W2:Y:S04]  /*305b0*/  LDL.64 R208, [R1+0x3270] ;  /* 0x0032700001d07983 */ /* 0x002ea80000100a00 */
[----:B--2---:R-:W2:Y:S04]  /*305c0*/  LDL.64 R56, [R1+0x33b0] ;  /* 0x0033b00001387983 */ /* 0x004ea80000100a00 */
[----:B---3--:R-:W3:Y:S04]  /*305d0*/  LDL.64 R54, [R1+0x32b0] ;  /* 0x0032b00001367983 */ /* 0x008ee80000100a00 */
[----:B------:R1:W-:Y:S04]  /*305e0*/  LDGSTS.E [R29+0x54b00], [R112.64], P0 ;  /* 0x54b00000701d7fae */ /* 0x0003e80008121844 */
[----:B------:R1:W-:Y:S04]  /*305f0*/  LDGSTS.E [R29+0x55300], [R66.64], P0 ;  /* 0x55300000421d7fae */ /* 0x0003e80008121844 */
[----:B------:R1:W-:Y:S04]  /*30600*/  LDGSTS.E [R29+0x55b00], [R130.64], P0 ;  /* 0x55b00000821d7fae */ /* 0x0003e80008121844 */
[----:B-1----:R-:W2:Y:S04]  /*30610*/  LDL.LU.64 R112, [R1+0x54e8] ;  /* 0x0054e80001707983 */ /* 0x002ea80000300a00 */
[----:B------:R-:W2:Y:S04]  /*30620*/  LDL.LU.64 R66, [R1+0x54e0] ;  /* 0x0054e00001427983 */ /* 0x000ea80000300a00 */
[----:B------:R-:W3:Y:S01]  /*30630*/  LDL.LU.64 R130, [R1+0x54d8] ;  /* 0x0054d80001827983 */ /* 0x000ee20000300a00 */
[----:B------:R-:W-:-:S04]  /*30640*/  SHF.L.U32 R252, R28, 0x2, RZ ;  /* 0x000000021cfc7819 */ /* 0x000fc800000006ff */
[C---:B------:R-:W-:Y:S01]  /*30650*/  LOP3.LUT R28, R252.reuse, 0x40, RZ, 0x3c, !PT ;  /* 0x00000040fc1c7812 */ /* 0x040fe200078e3cff */
[----:B--2---:R1:W-:Y:S04]  /*30660*/  LDGSTS.E [R29+0x56300], [R66.64], P0 ;  /* 0x56300000421d7fae */ /* 0x0043e80008121844 */
[----:B------:R2:W-:Y:S04]  /*30670*/  LDGSTS.E [R29+0x56b00], [R196.64], P0 ;  /* 0x56b00000c41d7fae */ /* 0x0005e80008121844 */
[----:B------:R3:W-:Y:S04]  /*30680*/  LDGSTS.E [R29+0x57300], [R212.64], P0 ;  /* 0x57300000d41d7fae */ /* 0x0007e80008121844 */
[----:B-1----:R-:W4:Y:S04]  /*30690*/  LDL.LU.64 R66, [R1+0x54d0] ;  /* 0x0054d00001427983 */ /* 0x002f280000300a00 */
[----:B--2---:R-:W2:Y:S04]  /*306a0*/  LDL.LU.64 R196, [R1+0x54c8] ;  /* 0x0054c80001c47983 */ /* 0x004ea80000300a00 */
[----:B---3--:R-:W4:Y:S04]  /*306b0*/  LDL.LU.64 R212, [R1+0x54c0] ;  /* 0x0054c00001d47983 */ /* 0x008f280000300a00 */
        /* <DEDUP_REMOVED lines=35> */
[----:B------:R1:W5:Y:S04]  /*308f0*/  LDL.LU R29, [R1+0x5430] ;  /* 0x00543000011d7983 */ /* 0x0003680000300800 */
[----:B------:R-:W2:Y:S04]  /*30900*/  LDL.LU.64 R56, [R1+0x5428] ;  /* 0x0054280001387983 */ /* 0x000ea80000300a00 */
[----:B------:R1:W-:Y:S04]  /*30910*/  LDGSTS.E [R28+0x50c00], [R206.64], P0 ;  /* 0x50c00000ce1c7fae */ /* 0x0003e80008121844 */
[----:B------:R1:W-:Y:S04]  /*30920*/  LDGSTS.E [R28+0x51400], [R116.64], P0 ;  /* 0x51400000741c7fae */ /* 0x0003e80008121844 */
[----:B------:R1:W-:Y:S04]  /*30930*/  LDGSTS.E [R28+0x51c00], [R118.64], P0 ;  /* 0x51c00000761c7fae */ /* 0x0003e80008121844 */
[----:B-1----:R-:W2:Y:S04]  /*30940*/  LDL.LU.64 R206, [R1+0x5420] ;  /* 0x0054200001ce7983 */ /* 0x002ea80000300a00 */
[----:B------:R-:W2:Y:S04]  /*30950*/  LDL.LU.64 R116, [R1+0x5418] ;  /* 0x0054180001747983 */ /* 0x000ea80000300a00 */
[----:B------:R-:W4:Y:S04]  /*30960*/  LDL.LU.64 R118, [R1+0x5410] ;  /* 0x0054100001767983 */ /* 0x000f280000300a00 */
[----:B------:R1:W-:Y:S04]  /*30970*/  LDGSTS.E [R28+0x52400], [R54.64], P0 ;  /* 0x52400000361c7fae */ /* 0x0003e80008121844 */
[----:B------:R1:W-:Y:S04]  /*30980*/  LDGSTS.E [R28+0x52c00], [R208.64], P0 ;  /* 0x52c00000d01c7fae */ /* 0x0003e80008121844 */
[----:B-1----:R-:W4:Y:S04]  /*30990*/  LDL.LU.64 R54, [R1+0x5408] ;  /* 0x0054080001367983 */ /* 0x002f280000300a00 */
[----:B------:R-:W4:Y:S04]  /*309a0*/  LDL.LU.64 R208, [R1+0x5400] ;  /* 0x0054000001d07983 */ /* 0x000f280000300a00 */
[----:B--2---:R1:W-:Y:S04]  /*309b0*/  LDGSTS.E [R28+0x53400], [R116.64], P0 ;  /* 0x53400000741c7fae */ /* 0x0043e80008121844 */
[----:B------:R2:W-:Y:S04]  /*309c0*/  LDGSTS.E [R28+0x53c00], [R52.64], P0 ;  /* 0x53c00000341c7fae */ /* 0x0005e80008121844 */
[----:B------:R4:W-:Y:S04]  /*309d0*/  LDGSTS.E [R28+0x54400], [R210.64], P0 ;  /* 0x54400000d21c7fae */ /* 0x0009e80008121844 */
[----:B-1----:R-:W3:Y:S04]  /*309e0*/  LDL.LU.64 R116, [R1+0x53f8] ;  /* 0x0053f80001747983 */ /* 0x002ee80000300a00 */
[----:B--2---:R-:W2:Y:S04]  /*309f0*/  LDL.LU.64 R52, [R1+0x53f0] ;  /* 0x0053f00001347983 */ /* 0x004ea80000300a00 */
[----:B----4-:R-:W4:Y:S04]  /*30a00*/  LDL.LU.64 R210, [R1+0x53e8] ;  /* 0x0053e80001d27983 */ /* 0x010f280000300a00 */
        /* <DEDUP_REMOVED lines=27> */
[----:B-1----:R1:W5:Y:S04]  /*30bc0*/  LDL.LU.64 R10, [R1+0x5380] ;  /* 0x00538000010a7983 */ /* 0x0023680000300a00 */
[----:B------:R1:W5:Y:S04]  /*30bd0*/  LDL.LU.64 R8, [R1+0x5378] ;  /* 0x0053780001087983 */ /* 0x0003680000300a00 */
[----:B------:R1:W5:Y:S04]  /*30be0*/  LDL.LU.64 R14, [R1+0x5370] ;  /* 0x00537000010e7983 */ /* 0x0003680000300a00 */
[----:B------:R1:W-:Y:S01]  /*30bf0*/  LDGSTS.E [R28+0x5c400], [R12.64], P0 ;  /* 0x5c4000000c1c7fae */ /* 0x0003e20008121844 */
[----:B------:R-:W-:-:S03]  /*30c00*/  LOP3.LUT R252, R252, 0x50, RZ, 0x3c, !PT ;  /* 0x00000050fcfc7812 */ /* 0x000fc600078e3cff */
[----:B------:R1:W-:Y:S04]  /*30c10*/  LDGSTS.E [R28+0x5cc00], [R18.64], P0 ;  /* 0x5cc00000121c7fae */ /* 0x0003e80008121844 */
[----:B------:R1:W-:Y:S04]  /*30c20*/  LDGSTS.E [R28+0x5d400], [R16.64], P0 ;  /* 0x5d400000101c7fae */ /* 0x0003e80008121844 */
[----:B-1----:R1:W5:Y:S04]  /*30c30*/  LDL.LU.64 R12, [R1+0x5368] ;  /* 0x00536800010c7983 */ /* 0x0023680000300a00 */
[----:B------:R1:W5:Y:S04]  /*30c40*/  LDL.LU.64 R18, [R1+0x5360] ;  /* 0x0053600001127983 */ /* 0x0003680000300a00 */
[----:B------:R1:W5:Y:S04]  /*30c50*/  LDL.LU.64 R16, [R1+0x5358] ;  /* 0x0053580001107983 */ /* 0x0003680000300a00 */
[----:B------:R1:W-:Y:S04]  /*30c60*/  LDGSTS.E [R28+0x5dc00], [R22.64], P0 ;  /* 0x5dc00000161c7fae */ /* 0x0003e80008121844 */
[----:B------:R1:W-:Y:S04]  /*30c70*/  LDGSTS.E [R28+0x5e400], [R20.64], P0 ;  /* 0x5e400000141c7fae */ /* 0x0003e80008121844 */
[----:B------:R1:W-:Y:S04]  /*30c80*/  LDGSTS.E [R28+0x5ec00], [R26.64], P0 ;  /* 0x5ec000001a1c7fae */ /* 0x0003e80008121844 */
[----:B-1----:R1:W5:Y:S04]  /*30c90*/  LDL.LU.64 R22, [R1+0x5350] ;  /* 0x0053500001167983 */ /* 0x0023680000300a00 */
[----:B------:R1:W5:Y:S04]  /*30ca0*/  LDL.LU.64 R20, [R1+0x5348] ;  /* 0x0053480001147983 */ /* 0x0003680000300a00 */
[----:B------:R1:W5:Y:S04]  /*30cb0*/  LDL.LU.64 R26, [R1+0x5340] ;  /* 0x00534000011a7983 */ /* 0x0003680000300a00 */
[----:B------:R1:W-:Y:S04]  /*30cc0*/  LDGSTS.E [R28+0x5f400], [R24.64], P0 ;  /* 0x5f400000181c7fae */ /* 0x0003e80008121844 */
[----:B------:R1:W-:Y:S04]  /*30cd0*/  LDGSTS.E [R28+0x5fc00], [R30.64], P0 ;  /* 0x5fc000001e1c7fae */ /* 0x0003e80008121844 */
[----:B-1----:R1:W5:Y:S04]  /*30ce0*/  LDL.LU.64 R24, [R1+0x5338] ;  /* 0x0053380001187983 */ /* 0x0023680000300a00 */
[----:B------:R1:W5:Y:S04]  /*30cf0*/  LDL.LU.64 R30, [R1+0x5330] ;  /* 0x00533000011e7983 */ /* 0x0003680000300a00 */
[----:B------:R1:W5:Y:S01]  /*30d00*/  LDL.LU R28, [R1+0x5328] ;  /* 0x00532800011c7983 */ /* 0x0003620000300800 */
[----:B------:R-:W-:-:S03]  /*30d10*/  LOP3.LUT R2, R2, 0x70, RZ, 0x3c, !PT ;  /* 0x0000007002027812 */ /* 0x000fc600078e3cff */
[----:B--2---:R2:W-:Y:S04]  /*30d20*/  LDGSTS.E [R252+0x50500], [R218.64], P0 ;  /* 0x50500000dafc7fae */ /* 0x0045e80008121844 */
[----:B------:R1:W-:Y:S04]  /*30d30*/  LDGSTS.E [R252+0x50d00], [R216.64], P0 ;  /* 0x50d00000d8fc7fae */ /* 0x0003e80008121844 */
[----:B------:R3:W-:Y:S04]  /*30d40*/  LDGSTS.E [R252+0x51500], [R214.64], P0 ;  /* 0x51500000d6fc7fae */ /* 0x0007e80008121844 */
[----:B--2---:R2:W5:Y:S04]  /*30d50*/  LDL.LU.64 R218, [R1+0x5320] ;  /* 0x0053200001da7983 */ /* 0x0045680000300a00 */
[----:B-1----:R2:W5:Y:S04]  /*30d60*/  LDL.LU.64 R216, [R1+0x5318] ;  /* 0x0053180001d87983 */ /* 0x0025680000300a00 */
[----:B---3--:R2:W5:Y:S04]  /*30d70*/  LDL.LU.64 R214, [R1+0x5310] ;  /* 0x0053100001d67983 */ /* 0x0085680000300a00 */
[----:B------:R1:W-:Y:S04]  /*30d80*/  LDGSTS.E [R252+0x51d00], [R212.64], P0 ;  /* 0x51d00000d4fc7fae */ /* 0x0003e80008121844 */
[----:B----4-:R3:W-:Y:S04]  /*30d90*/  LDGSTS.E [R252+0x52500], [R210.64], P0 ;  /* 0x52500000d2fc7fae */ /* 0x0107e80008121844 */
[----:B------:R4:W-:Y:S04]  /*30da0*/  LDGSTS.E [R252+0x52d00], [R208.64], P0 ;  /* 0x52d00000d0fc7fae */ /* 0x0009e80008121844 */
[----:B-1----:R2:W5:Y:S04]  /*30db0*/  LDL.LU.64 R212, [R1+0x5308] ;  /* 0x0053080001d47983 */ /* 0x0025680000300a00 */
[----:B---3--:R2:W5:Y:S04]  /*30dc0*/  LDL.LU.64 R210, [R1+0x5300] ;  /* 0x0053000001d27983 */ /* 0x0085680000300a00 */
[----:B----4-:R2:W5:Y:S04]  /*30dd0*/  LDL.LU.64 R208, [R1+0x52f8] ;  /* 0x0052f80001d07983 */ /* 0x0105680000300a00 */
[----:B------:R1:W-:Y:S04]  /*30de0*/  LDGSTS.E [R252+0x53500], [R206.64], P0 ;  /* 0x53500000cefc7fae */ /* 0x0003e80008121844 */
[----:B------:R3:W-:Y:S04]  /*30df0*/  LDGSTS.E [R252+0x53d00], [R204.64], P0 ;  /* 0x53d00000ccfc7fae */ /* 0x0007e80008121844 */
        /* <DEDUP_REMOVED lines=178> */
[----:B------:R2:W-:Y:S04]  /*31920*/  STL [R1+0x29e0], RZ ;  /* 0x0029e0ff01007387 */ /* 0x0005e80000100800 */
        /* <DEDUP_REMOVED lines=234> */
[----:B------:R2:W-:Y:S01]  /*327d0*/  STL [R1+0x1dbc], RZ ;  /* 0x001dbcff01007387 */ /* 0x0005e20000100800 */
[----:B------:R-:W-:-:S02]  /*327e0*/  IMAD.MOV.U32 R3, RZ, RZ, c[0x0][0x18c] ;  /* 0x00006300ff037624 */ /* 0x000fc400078e00ff */
[----:B------:R-:W-:Y:S01]  /*327f0*/  IMAD.MOV.U32 R252, RZ, RZ, c[0x0][0x188] ;  /* 0x00006200fffc7624 */ /* 0x000fe200078e00ff */
[----:B------:R-:W0:Y:S02]  /*32800*/  LDGDEPBAR ;  /* 0x00000000000079af */ /* 0x000e240000000000 */
[----:B------:R-:W-:Y:S01]  /*32810*/  SHF.L.U32 R3, R3, 0x6, RZ ;  /* 0x0000000603037819 */ /* 0x000fe200000006ff */
[----:B------:R-:W-:Y:S01]  /*32820*/  IMAD.SHL.U32 R252, R252, 0x40, RZ ;  /* 0x00000040fcfc7824 */ /* 0x000fe200078e00ff */
[----:B------:R-:W-:Y:S05]  /*32830*/  @!P4 BRA `(.L_x_0) ;  /* 0x000a6c900000c947 */ /* 0x000fea0003800000 */
[----:B--2--5:R-:W2:Y:S04]  /*32840*/  LDL.LU.64 R20, [R1+0x3180] ;  /* 0x0031800001147983 */ /* 0x024ea80000300a00 */
[----:B------:R-:W3:Y:S04]  /*32850*/  LDL.LU.64 R22, [R1+0x3188] ;  /* 0x0031880001167983 */ /* 0x000ee80000300a00 */
[----:B------:R-:W4:Y:S04]  /*32860*/  LDL.LU.64 R16, [R1+0x3190] ;  /* 0x0031900001107983 */ /* 0x000f280000300a00 */
[----:B------:R-:W3:Y:S04]  /*32870*/  LDL.LU.64 R18, [R1+0x3198] ;  /* 0x0031980001127983 */ /* 0x000ee80000300a00 */
[----:B------:R-:W3:Y:S04]  /*32880*/  LDL.LU.64 R12, [R1+0x31a0] ;  /* 0x0031a000010c7983 */ /* 0x000ee80000300a00 */
[----:B------:R-:W4:Y:S04]  /*32890*/  LDL.LU.64 R14, [R1+0x31a8] ;  /* 0x0031a800010e7983 */ /* 0x000f280000300a00 */
[----:B------:R-:W4:Y:S04]  /*328a0*/  LDL.LU.64 R8, [R1+0x31b0] ;  /* 0x0031b00001087983 */ /* 0x000f280000300a00 */
[----:B------:R-:W4:Y:S04]  /*328b0*/  LDL.LU.64 R10, [R1+0x31b8] ;  /* 0x0031b800010a7983 */ /* 0x000f280000300a00 */
[----:B------:R1:W-:Y:S04]  /*328c0*/  STL.64 [R1+0x5040], R244 ;  /* 0x005040f401007387 */ /* 0x0003e80000100a00 */
[----:B------:R1:W-:Y:S04]  /*328d0*/  STL.64 [R1+0x5038], R246 ;  /* 0x005038f601007387 */ /* 0x0003e80000100a00 */
[----:B------:R1:W-:Y:S04]  /*328e0*/  STL.64 [R1+0x5030], R248 ;  /* 0x005030f801007387 */ /* 0x0003e80000100a00 */
[----:B------:R-:W-:Y:S04]  /*328f0*/  STL.64 [R1+0x5028], R250 ;  /* 0x005028fa01007387 */ /* 0x000fe80000100a00 */
[----:B--2---:R-:W-:Y:S01]  /*32900*/  STL [R1+0x4bb8], R20 ;  /* 0x004bb81401007387 */ /* 0x004fe20000100800 */
[----:B------:R-:W-:-:S03]  /*32910*/  IMAD.MOV.U32 R2, RZ, RZ, R21 ;  /* 0x000000ffff027224 */ /* 0x000fc600078e0015 */
[----:B-1----:R-:W2:Y:S04]  /*32920*/  LDL.LU.64 R244, [R1+0x190] ;  /* 0x0001900001f47983 */ /* 0x002ea80000300a00 */
[----:B------:R-:W2:Y:S04]  /*32930*/  LDL.LU.64 R246, [R1+0x188] ;  /* 0x0001880001f67983 */ /* 0x000ea80000300a00 */
[----:B------:R1:W-:Y:S04]  /*32940*/  STL [R1+0x4bb4], R2 ;  /* 0x004bb40201007387 */ /* 0x0003e80000100800 */
[----:B---3--:R-:W-:Y:S04]  /*32950*/  STL [R1+0x4bc0], R22 ;  /* 0x004bc01601007387 */ /* 0x008fe80000100800 */
[----:B------:R-:W3:Y:S01]  /*32960*/  LDL.LU.64 R248, [R1+0x180] ;  /* 0x0001800001f87983 */ /* 0x000ee20000300a00 */
[----:B-1----:R-:W-:-:S03]  /*32970*/  IMAD.MOV.U32 R2, RZ, RZ, R23 ;  /* 0x000000ffff027224 */ /* 0x002fc600078e0017 */
[----:B------:R-:W3:Y:S04]  /*32980*/  LDL.LU.64 R250, [R1+0x178] ;  /* 0x0001780001fa7983 */ /* 0x000ee80000300a00 */
[----:B------:R1:W-:Y:S04]  /*32990*/  STL [R1+0x4bbc], R2 ;  /* 0x004bbc0201007387 */ /* 0x0003e80000100800 */
[----:B----4-:R-:W-:Y:S04]  /*329a0*/  STL [R1+0x4bc8], R16 ;  /* 0x004bc81001007387 */ /* 0x010fe80000100800 */
[----:B------:R-:W4:Y:S01]  /*329b0*/  LDL.LU.64 R28, [R1+0x170] ;  /* 0x00017000011c7983 */ /* 0x000f220000300a00 */
[----:B-1----:R-:W-:-:S03]  /*329c0*/  IMAD.MOV.U32 R2, RZ, RZ, R17 ;  /* 0x000000ffff027224 */ /* 0x002fc600078e0011 */
[----:B------:R-:W3:Y:S04]  /*329d0*/  LDL.LU.64 R30, [R1+0x168] ;  /* 0x00016800011e7983 */ /* 0x000ee80000300a00 */
[----:B------:R1:W-:Y:S04]  /*329e0*/  STL [R1+0x4bc4], R2 ;  /* 0x004bc40201007387 */ /* 0x0003e80000100800 */
[----:B------:R-:W-:Y:S04]  /*329f0*/  STL [R1+0x4bd0], R18 ;  /* 0x004bd01201007387 */ /* 0x000fe80000100800 */
[----:B------:R-:W4:Y:S01]  /*32a00*/  LDL.LU.64 R24, [R1+0x160] ;  /* 0x0001600001187983 */ /* 0x000f220000300a00 */
[----:B-1----:R-:W-:-:S03]  /*32a10*/  MOV R2, R19 ;  /* 0x0000001300027202 */ /* 0x002fc60000000f00 */
[----:B------:R-:W4:Y:S04]  /*32a20*/  LDL.LU.64 R26, [R1+0x158] ;  /* 0x00015800011a7983 */ /* 0x000f280000300a00 */
[----:B------:R1:W-:Y:S04]  /*32a30*/  STL [R1+0x4bcc], R2 ;  /* 0x004bcc0201007387 */ /* 0x0003e80000100800 */
[----:B------:R-:W-:Y:S04]  /*32a40*/  STL [R1+0x4bd8], R12 ;  /* 0x004bd80c01007387 */ /* 0x000fe80000100800 */
[----:B------:R-:W4:Y:S01]  /*32a50*/  LDL.LU.64 R20, [R1+0x78] ;  /* 0x0000780001147983 */ /* 0x000f220000300a00 */
[----:B-1----:R-:W-:-:S03]  /*32a60*/  IMAD.MOV.U32 R2, RZ, RZ, R13 ;  /* 0x000000ffff027224 */ /* 0x002fc600078e000d */
[----:B------:R-:W4:Y:S04]  /*32a70*/  LDL.LU.64 R22, [R1+0x70] ;  /* 0x0000700001167983 */ /* 0x000f280000300a00 */
[----:B------:R1:W-:Y:S04]  /*32a80*/  STL [R1+0x4bd4], R2 ;  /* 0x004bd40201007387 */ /* 0x0003e80000100800 */
[----:B------:R-:W-:Y:S04]  /*32a90*/  STL [R1+0x4be0], R14 ;  /* 0x004be00e01007387 */ /* 0x000fe80000100800 */
[----:B------:R-:W4:Y:S01]  /*32aa0*/  LDL.LU.64 R16, [R1+0x68] ;  /* 0x0000680001107983 */ /* 0x000f220000300a00 */
[----:B-1----:R-:W-:-:S03]  /*32ab0*/  IMAD.MOV.U32 R2, RZ, RZ, R15 ;  /* 0x000000ffff027224 */ /* 0x002fc600078e000f */
[----:B------:R-:W4:Y:S04]  /*32ac0*/  LDL.LU.64 R18, [R1+0x60] ;  /* 0x0000600001127983 */ /* 0x000f280000300a00 */
[----:B------:R1:W-:Y:S04]  /*32ad0*/  STL [R1+0x4bdc], R2 ;  /* 0x004bdc0201007387 */ /* 0x0003e80000100800 */
[----:B------:R1:W-:Y:S04]  /*32ae0*/  STL [R1+0x4be8], R8 ;  /* 0x004be80801007387 */ /* 0x0003e80000100800 */
[----:B------:R-:W4:Y:S01]  /*32af0*/  LDL.LU.64 R12, [R1+0x58] ;  /* 0x00005800010c7983 */ /* 0x000f220000300a00 */
[----:B-1----:R-:W-:-:S03]  /*32b00*/  IMAD.MOV.U32 R2, RZ, RZ, R9 ;  /* 0x000000ffff027224 */ /* 0x002fc600078e0009 */
[----:B------:R-:W4:Y:S04]  /*32b10*/  LDL.LU.64 R14, [R1+0x10] ;  /* 0x00001000010e7983 */ /* 0x000f280000300a00 */
[----:B------:R1:W-:Y:S04]  /*32b20*/  STL [R1+0x4be4], R2 ;  /* 0x004be40201007387 */ /* 0x0003e80000100800 */
[----:B------:R1:W-:Y:S04]  /*32b30*/  STL [R1+0x4bf0], R10 ;  /* 0x004bf00a01007387 */ /* 0x0003e80000100800 */
[----:B------:R-:W4:Y:S01]  /*32b40*/  LDL.LU.64 R8, [R1+0x8] ;  /* 0x0000080001087983 */ /* 0x000f220000300a00 */
[----:B-1----:R-:W-:-:S03]  /*32b50*/  MOV R2, R11 ;  /* 0x0000000b00027202 */ /* 0x002fc60000000f00 */
[----:B------:R-:W4:Y:S04]  /*32b60*/  LDL.LU.64 R10, [R1] ;  /* 0x00000000010a7983 */ /* 0x000f280000300a00 */
[----:B------:R2:W-:Y:S02]  /*32b70*/  STL [R1+0x4bec], R2 ;  /* 0x004bec0201007387 */ /* 0x0005e40000100800 */
[----:B--2---:R-:W-:Y:S02]  /*32b80*/  IMAD.MOV.U32 R2, RZ, RZ, R245 ;  /* 0x000000ffff027224 */ /* 0x004fe400078e00f5 */
[----:B------:R1:W-:Y:S04]  /*32b90*/  STL [R1+0x4bf4], R244 ;  /* 0x004bf4f401007387 */ /* 0x0003e80000100800 */
[----:B-1----:R-:W2:Y:S04]  /*32ba0*/  LDL.LU.64 R244, [R1+0x5040] ;  /* 0x0050400001f47983 */ /* 0x002ea80000300a00 */
[----:B------:R-:W-:Y:S04]  /*32bb0*/  STL [R1+0x4bb0], R246 ;  /* 0x004bb0f601007387 */ /* 0x000fe80000100800 */
[----:B------:R1:W-:Y:S02]  /*32bc0*/  STL [R1+0x4bac], R2 ;  /* 0x004bac0201007387 */ /* 0x0003e40000100800 */
[----:B-1----:R-:W-:-:S02]  /*32bd0*/  IMAD.MOV.U32 R2, RZ, RZ, R247 ;  /* 0x000000ffff027224 */ /* 0x002fc400078e00f7 */
[----:B------:R-:W2:Y:S04]  /*32be0*/  LDL.LU.64 R246, [R1+0x5038] ;  /* 0x0050380001f67983 */ /* 0x000ea80000300a00 */
[----:B---3--:R-:W-:Y:S04]  /*32bf0*/  STL [R1+0x4ba8], R248 ;  /* 0x004ba8f801007387 */ /* 0x008fe80000100800 */
[----:B------:R1:W-:Y:S02]  /*32c00*/  STL [R1+0x4ba4], R2 ;  /* 0x004ba40201007387 */ /* 0x0003e40000100800 */
[----:B-1----:R-:W-:-:S02]  /*32c10*/  IMAD.MOV.U32 R2, RZ, RZ, R249 ;  /* 0x000000ffff027224 */ /* 0x002fc400078e00f9 */
[----:B------:R-:W3:Y:S04]  /*32c20*/  LDL.LU.64 R248, [R1+0x5030] ;  /* 0x0050300001f87983 */ /* 0x000ee80000300a00 */
[----:B------:R-:W-:Y:S04]  /*32c30*/  STL [R1+0x4ba0], R250 ;  /* 0x004ba0fa01007387 */ /* 0x000fe80000100800 */
[----:B------:R1:W-:Y:S02]  /*32c40*/  STL [R1+0x4b9c], R2 ;  /* 0x004b9c0201007387 */ /* 0x0003e40000100800 */
[----:B-1----:R-:W-:-:S02]  /*32c50*/  MOV R2, R251 ;  /* 0x000000fb00027202 */ /* 0x002fc40000000f00 */
[----:B------:R-:W2:Y:S04]  /*32c60*/  LDL.LU.64 R250, [R1+0x5028] ;  /* 0x0050280001fa7983 */ /* 0x000ea80000300a00 */
[----:B----4-:R-:W-:Y:S04]  /*32c70*/  STL [R1+0x4b98], R28 ;  /* 0x004b981c01007387 */ /* 0x010fe80000100800 */
[----:B------:R1:W-:Y:S04]  /*32c80*/  STL [R1+0x4b94], R2 ;  /* 0x004b940201007387 */ /* 0x0003e80000100800 */
[----:B------:R-:W-:Y:S01]  /*32c90*/  STL [R1+0x4b90], R30 ;  /* 0x004b901e01007387 */ /* 0x000fe20000100800 */
[----:B-1----:R-:W-:-:S05]  /*32ca0*/  IMAD.MOV.U32 R2, RZ, RZ, R29 ;  /* 0x000000ffff027224 */ /* 0x002fca00078e001d */
        /* <DEDUP_REMOVED lines=8> */
[----:B-1----:R-:W-:-:S05]  /*32d30*/  MOV R2, R27 ;  /* 0x0000001b00027202 */ /* 0x002fca0000000f00 */
        /* <DEDUP_REMOVED lines=24> */
[----:B------:R-:W-:Y:S04]  /*32ec0*/  STL [R1+0x4b34], R2 ;  /* 0x004b340201007387 */ /* 0x000fe80000100800 */
[----:B------:R-:W-:Y:S04]  /*32ed0*/  STL [R1+0x4b2c], R123 ;  /* 0x004b2c7b01007387 */ /* 0x000fe80000100800 */
[----:B------:R-:W-:Y:S04]  /*32ee0*/  STL [R1+0x4b30], R120 ;  /* 0x004b307801007387 */ /* 0x000fe80000100800 */
[----:B------:R1:W-:Y:S04]  /*32ef0*/  STL [R1+0x4b24], R121 ;  /* 0x004b247901007387 */ /* 0x0003e80000100800 */
[----:B-1----:R-:W4:Y:S04]  /*32f00*/  LDL.LU.64 R120, [R1+0x18d0] ;  /* 0x0018d00001787983 */ /* 0x002f280000300a00 */
[----:B------:R-:W2:Y:S04]  /*32f10*/  LDL.LU.64 R122, [R1+0x18d8] ;  /* 0x0018d800017a7983 */ /* 0x000ea80000300a00 */
[----:B------:R-:W-:Y:S04]  /*32f20*/  STL [R1+0x4b28], R118 ;  /* 0x004b287601007387 */ /* 0x000fe80000100800 */
[----:B------:R-:W2:Y:S04]  /*32f30*/  LDL.LU.64 R28, [R1+0x1958] ;  /* 0x00195800011c7983 */ /* 0x000ea80000300a00 */
[----:B------:R1:W-:Y:S04]  /*32f40*/  STL [R1+0x4b1c], R119 ;  /* 0x004b1c7701007387 */ /* 0x0003e80000100800 */
[----:B-1----:R-:W2:Y:S04]  /*32f50*/  LDL.LU.64 R118, [R1+0x18c0] ;  /* 0x0018c00001767983 */ /* 0x002ea80000300a00 */
[----:B------:R-:W2:Y:S04]  /*32f60*/  LDL.LU.64 R30, [R1+0x1968] ;  /* 0x00196800011e7983 */ /* 0x000ea80000300a00 */
[----:B------:R-:W-:Y:S04]  /*32f70*/  STL [R1+0x4b20], R116 ;  /* 0x004b207401007387 */ /* 0x000fe80000100800 */
[----:B------:R-:W2:Y:S04]  /*32f80*/  LDL.LU.64 R24, [R1+0x1990] ;  /* 0x0019900001187983 */ /* 0x000ea80000300a00 */
[----:B------:R1:W-:Y:S04]  /*32f90*/  STL [R1+0x4b14], R117 ;  /* 0x004b147501007387 */ /* 0x0003e80000100800 */
[----:B-1----:R-:W2:Y:S04]  /*32fa0*/  LDL.LU.64 R116, [R1+0x18b0] ;  /* 0x0018b00001747983 */ /* 0x002ea80000300a00 */
[----:B------:R-:W3:Y:S04]  /*32fb0*/  LDL.LU.64 R26, [R1+0x19a0] ;  /* 0x0019a000011a7983 */ /* 0x000ee80000300a00 */
[----:B------:R-:W-:Y:S04]  /*32fc0*/  STL [R1+0x4b18], R114 ;  /* 0x004b187201007387 */ /* 0x000fe80000100800 */
        /* <DEDUP_REMOVED lines=14> */
[----:B------:R-:W3:Y:S01]  /*330b0*/  LDL.LU.64 R10, [R1+0x98] ;  /* 0x00009800010a7983 */ /* 0x000ee20000300a00 */
[----:B--2---:R-:W-:-:S03]  /*330c0*/  IMAD.MOV.U32 R2, RZ, RZ, R117 ;  /* 0x000000ffff027224 */ /* 0x004fc600078e0075 */
[----:B------:R-:W-:Y:S04]  /*330d0*/  STL [R1+0x4abc], R116 ;  /* 0x004abc7401007387 */ /* 0x000fe80000100800 */
[----:B------:R-:W-:Y:S04]  /*330e0*/  STL [R1+0x4ac4], R118 ;  /* 0x004ac47601007387 */ /* 0x000fe80000100800 */
[----:B------:R1:W-:Y:S04]  /*330f0*/  STL [R1+0x4ab8], R2 ;  /* 0x004ab80201007387 */ /* 0x0003e80000100800 */
[----:B----4-:R-:W-:Y:S01]  /*33100*/  STL [R1+0x4acc], R120 ;  /* 0x004acc7801007387 */ /* 0x010fe20000100800 */
        /* <DEDUP_REMOVED lines=14> */
[----:B---3--:R-:W-:Y:S01]  /*331f0*/  STL [R1+0x4af4], R26 ;  /* 0x004af41a01007387 */ /* 0x008fe20000100800 */
        /* <DEDUP_REMOVED lines=29> */
[----:B------:R-:W-:Y:S04]  /*333d0*/  STL [R1+0x4a6c], R171 ;  /* 0x004a6cab01007387 */ /* 0x000fe80000100800 */
        /* <DEDUP_REMOVED lines=15> */
[----:B------:R-:W1:Y:S04]  /*334d0*/  LDL.LU.64 R116, [R1+0x1ca0] ;  /* 0x001ca00001747983 */ /* 0x000e680000300a00 */
[----:B------:R-:W-:Y:S04]  /*334e0*/  STL [R1+0x4a2c], R107 ;  /* 0x004a2c6b01007387 */ /* 0x000fe80000100800 */
[----:B------:R-:W2:Y:S04]  /*334f0*/  LDL.LU.64 R118, [R1+0x1ca8] ;  /* 0x001ca80001767983 */ /* 0x000ea80000300a00 */
[----:B------:R-:W-:Y:S04]  /*33500*/  STL [R1+0x4a30], R104 ;  /* 0x004a306801007387 */ /* 0x000fe80000100800 */
[----:B------:R-:W3:Y:S04]  /*33510*/  LDL.LU.64 R120, [R1+0x1cb8] ;  /* 0x001cb80001787983 */ /* 0x000ee80000300a00 */
[----:B------:R-:W-:Y:S04]  /*33520*/  STL [R1+0x4a24], R105 ;  /* 0x004a246901007387 */ /* 0x000fe80000100800 */
[----:B------:R-:W4:Y:S04]  /*33530*/  LDL.LU.64 R122, [R1+0x1cc8] ;  /* 0x001cc800017a7983 */ /* 0x000f280000300a00 */
        /* <DEDUP_REMOVED lines=23> */
[----:B------:R-:W4:Y:S01]  /*336b0*/  LDL.LU.64 R10, [R1+0x390] ;  /* 0x00039000010a7983 */ /* 0x000f220000300a00 */
[----:B-1----:R-:W-:-:S03]  /*336c0*/  IMAD.MOV.U32 R2, RZ, RZ, R117 ;  /* 0x000000ffff027224 */ /* 0x002fc600078e0075 */
[----:B------:R-:W-:Y:S04]  /*336d0*/  STL [R1+0x497c], R116 ;  /* 0x00497c7401007387 */ /* 0x000fe80000100800 */
[----:B--2---:R-:W-:Y:S04]  /*336e0*/  STL [R1+0x4984], R118 ;  /* 0x0049847601007387 */ /* 0x004fe80000100800 */
[----:B------:R1:W-:Y:S04]  /*336f0*/  STL [R1+0x4978], R2 ;  /* 0x0049780201007387 */ /* 0x0003e80000100800 */
[----:B---3--:R-:W-:Y:S01]  /*33700*/  STL [R1+0x498c], R120 ;  /* 0x00498c7801007387 */ /* 0x008fe20000100800 */
[----:B-1----:R-:W-:-:S05]  /*33710*/  IMAD.MOV.U32 R2, RZ, RZ, R119 ;  /* 0x000000ffff027224 */ /* 0x002fca00078e0077 */
[----:B------:R1:W-:Y:S04]  /*33720*/  STL [R1+0x4980], R2 ;  /* 0x0049800201007387 */ /* 0x0003e80000100800 */
[----:B----4-:R-:W-:Y:S01]  /*33730*/  STL [R1+0x4994], R122 ;  /* 0x0049947a01007387 */ /* 0x010fe20000100800 */
        /* <DEDUP_REMOVED lines=148> */
[----:B------:R-:W-:Y:S04]  /*34080*/  STL [R1+0x4844], R129 ;  /* 0x0048448101007387 */ /* 0x000fe80000100800 */
[----:B------:R-:W2:Y:S04]  /*34090*/  LDL.LU.64 R20, [R1+0x688] ;  /* 0x0006880001147983 */ /* 0x000ea80000300a00 */
[----:B------:R-:W-:Y:S04]  /*340a0*/  STL [R1+0x4848], R126 ;  /* 0x0048487e01007387 */ /* 0x000fe80000100800 */
[----:B------:R-:W-:Y:S04]  /*340b0*/  STL [R1+0x483c], R127 ;  /* 0x00483c7f01007387 */ /* 0x000fe80000100800 */
[----:B------:R-:W-:Y:S04]  /*340c0*/  STL [R1+0x4840], R124 ;  /* 0x0048407c01007387 */ /* 0x000fe80000100800 */
[----:B------:R-:W3:Y:S04]  /*340d0*/  LDL.LU.64 R22, [R1+0x680] ;  /* 0x0006800001167983 */ /* 0x000ee80000300a00 */
        /* <DEDUP_REMOVED lines=18> */
[----:B------:R-:W3:Y:S04]  /*34200*/  LDL.LU.64 R8, [R1+0x658] ;  /* 0x0006580001087983 */ /* 0x000ee80000300a00 */
[----:B------:R-:W-:Y:S04]  /*34210*/  STL [R1+0x47fc], R63 ;  /* 0x0047fc3f01007387 */ /* 0x000fe80000100800 */
[----:B------:R-:W-:Y:S04]  /*34220*/  STL [R1+0x4800], R60 ;  /* 0x0048003c01007387 */ /* 0x000fe80000100800 */
[----:B------:R-:W3:Y:S04]  /*34230*/  LDL.LU.64 R10, [R1+0x558] ;  /* 0x00055800010a7983 */ /* 0x000ee80000300a00 */
[----:B------:R-:W-:Y:S01]  /*34240*/  STL [R1+0x4734], R61 ;  /* 0x0047343d01007387 */ /* 0x000fe20000100800 */
[----:B-1----:R-:W-:-:S03]  /*34250*/  IMAD.MOV.U32 R2, RZ, RZ, R27 ;  /* 0x000000ffff027224 */ /* 0x002fc600078e001b */
[----:B------:R-:W-:Y:S04]  /*34260*/  STL [R1+0x473c], R26 ;  /* 0x00473c1a01007387 */ /* 0x000fe80000100800 */
[----:B------:R-:W4:Y:S04]  /*34270*/  LDL.LU.64 R118, [R1+0x560] ;  /* 0x0005600001767983 */ /* 0x000f280000300a00 */
[----:B------:R1:W-:Y:S04]  /*34280*/  STL [R1+0x4738], R2 ;  /* 0x0047380201007387 */ /* 0x0003e80000100800 */
[----:B--2---:R-:W-:Y:S04]  /*34290*/  STL [R1+0x4744], R20 ;  /* 0x0047441401007387 */ /* 0x004fe80000100800 */
[----:B------:R-:W2:Y:S01]  /*342a0*/  LDL.LU.64 R120, [R1+0x568] ;  /* 0x0005680001787983 */ /* 0x000ea20000300a00 */
[----:B-1----:R-:W-:-:S03]  /*342b0*/  IMAD.MOV.U32 R2, RZ, RZ, R21 ;  /* 0x000000ffff027224 */ /* 0x002fc600078e0015 */
[----:B------:R-:W2:Y:S04]  /*342c0*/  LDL.LU.64 R122, [R1+0x570] ;  /* 0x00057000017a7983 */ /* 0x000ea80000300a00 */
[----:B------:R1:W-:Y:S04]  /*342d0*/  STL [R1+0x4740], R2 ;  /* 0x0047400201007387 */ /* 0x0003e80000100800 */
[----:B---3--:R-:W-:Y:S04]  /*342e0*/  STL [R1+0x474c], R22 ;  /* 0x00474c1601007387 */ /* 0x008fe80000100800 */
[----:B------:R-:W3:Y:S01]  /*342f0*/  LDL.LU.64 R28, [R1+0x578] ;  /* 0x00057800011c7983 */ /* 0x000ee20000300a00 */
[----:B-1----:R-:W-:-:S03]  /*34300*/  IMAD.MOV.U32 R2, RZ, RZ, R23 ;  /* 0x000000ffff027224 */ /* 0x002fc600078e0017 */
[----:B------:R-:W3:Y:S04]  /*34310*/  LDL.LU.64 R30, [R1+0x580] ;  /* 0x00058000011e7983 */ /* 0x000ee80000300a00 */
[----:B------:R1:W-:Y:S04]  /*34320*/  STL [R1+0x4748], R2 ;  /* 0x0047480201007387 */ /* 0x0003e80000100800 */
[----:B------:R-:W-:Y:S04]  /*34330*/  STL [R1+0x4754], R16 ;  /* 0x0047541001007387 */ /* 0x000fe80000100800 */
[----:B------:R-:W3:Y:S01]  /*34340*/  LDL.LU.64 R24, [R1+0x588] ;  /* 0x0005880001187983 */ /* 0x000ee20000300a00 */
[----:B-1----:R-:W-:-:S03]  /*34350*/  MOV R2, R17 ;  /* 0x0000001100027202 */ /* 0x002fc60000000f00 */
[----:B------:R-:W3:Y:S04]  /*34360*/  LDL.LU.64 R26, [R1+0x590] ;  /* 0x00059000011a7983 */ /* 0x000ee80000300a00 */
[----:B------:R1:W-:Y:S04]  /*34370*/  STL [R1+0x4750], R2 ;  /* 0x0047500201007387 */ /* 0x0003e80000100800 */
[----:B------:R-:W-:Y:S04]  /*34380*/  STL [R1+0x475c], R18 ;  /* 0x00475c1201007387 */ /* 0x000fe80000100800 */
[----:B------:R-:W3:Y:S01]  /*34390*/  LDL.LU.64 R20, [R1+0x80] ;  /* 0x0000800001147983 */ /* 0x000ee20000300a00 */
[----:B-1----:R-:W-:-:S03]  /*343a0*/  IMAD.MOV.U32 R2, RZ, RZ, R19 ;  /* 0x000000ffff027224 */ /* 0x002fc600078e0013 */
[----:B------:R-:W3:Y:S04]  /*343b0*/  LDL.LU.64 R22, [R1+0x88] ;  /* 0x0000880001167983 */ /* 0x000ee80000300a00 */
[----:B------:R1:W-:Y:S04]  /*343c0*/  STL [R1+0x4758], R2 ;  /* 0x0047580201007387 */ /* 0x0003e80000100800 */
[----:B------:R1:W-:Y:S04]  /*343d0*/  STL [R1+0x4764], R12 ;  /* 0x0047640c01007387 */ /* 0x0003e80000100800 */
[----:B------:R-:W3:Y:S01]  /*343e0*/  LDL.LU.64 R16, [R1+0x90] ;  /* 0x0000900001107983 */ /* 0x000ee20000300a00 */
[----:B-1----:R-:W-:-:S03]  /*343f0*/  IMAD.MOV.U32 R2, RZ, RZ, R13 ;  /* 0x000000ffff027224 */ /* 0x002fc600078e000d */
[----:B------:R-:W3:Y:S04]  /*34400*/  LDL.LU.64 R18, [R1+0x118] ;  /* 0x0001180001127983 */ /* 0x000ee80000300a00 */
[----:B------:R1:W-:Y:S04]  /*34410*/  STL [R1+0x4760], R2 ;  /* 0x0047600201007387 */ /* 0x0003e80000100800 */
[----:B------:R1:W-:Y:S04]  /*34420*/  STL [R1+0x476c], R14 ;  /* 0x00476c0e01007387 */ /* 0x0003e80000100800 */
[----:B------:R-:W3:Y:S01]  /*34430*/  LDL.LU.64 R12, [R1+0x120] ;  /* 0x00012000010c7983 */ /* 0x000ee20000300a00 */
[----:B-1----:R-:W-:-:S03]  /*34440*/  IMAD.MOV.U32 R2, RZ, RZ, R15 ;  /* 0x000000ffff027224 */ /* 0x002fc600078e000f */
[----:B------:R-:W-:Y:S04]  /*34450*/  STL [R1+0x4774], R8 ;  /* 0x0047740801007387 */ /* 0x000fe80000100800 */
[----:B------:R1:W-:Y:S04]  /*34460*/  STL [R1+0x4768], R2 ;  /* 0x0047680201007387 */ /* 0x0003e80000100800 */
[----:B------:R-:W3:Y:S04]  /*34470*/  LDL.LU.64 R14, [R1+0x128] ;  /* 0x00012800010e7983 */ /* 0x000ee80000300a00 */
[----:B------:R-:W-:Y:S01]  /*34480*/  STL [R1+0x477c], R10 ;  /* 0x00477c0a01007387 */ /* 0x000fe20000100800 */
[----:B-1----:R-:W-:-:S05]  /*34490*/  MOV R2, R9 ;  /* 0x0000000900027202 */ /* 0x002fca0000000f00 */
[----:B------:R1:W-:Y:S04]  /*344a0*/  STL [R1+0x4770], R2 ;  /* 0x0047700201007387 */ /* 0x0003e80000100800 */
[----:B------:R-:W3:Y:S01]  /*344b0*/  LDL.LU.64 R8, [R1+0x130] ;  /* 0x0001300001087983 */ /* 0x000ee20000300a00 */
[----:B-1----:R-:W-:-:S03]  /*344c0*/  IMAD.MOV.U32 R2, RZ, RZ, R11 ;  /* 0x000000ffff027224 */ /* 0x002fc600078e000b */
[----:B------:R-:W3:Y:S04]  /*344d0*/  LDL.LU.64 R10, [R1+0x138] ;  /* 0x00013800010a7983 */ /* 0x000ee80000300a00 */
[----:B------:R4:W-:Y:S02]  /*344e0*/  STL [R1+0x4778], R2 ;  /* 0x0047780201007387 */ /* 0x0009e40000100800 */
[----:B----4-:R-:W-:Y:S02]  /*344f0*/  IMAD.MOV.U32 R2, RZ, RZ, R119 ;  /* 0x000000ffff027224 */ /* 0x010fe400078e0077 */
[----:B------:R-:W-:Y:S04]  /*34500*/  STL [R1+0x4784], R118 ;  /* 0x0047847601007387 */ /* 0x000fe80000100800 */
[----:B--2---:R-:W-:Y:S04]  /*34510*/  STL [R1+0x478c], R120 ;  /* 0x00478c7801007387 */ /* 0x004fe80000100800 */
[----:B------:R1:W-:Y:S04]  /*34520*/  STL [R1+0x4780], R2 ;  /* 0x0047800201007387 */ /* 0x0003e80000100800 */
[----:B------:R-:W-:Y:S01]  /*34530*/  STL [R1+0x4794], R122 ;  /* 0x0047947a01007387 */ /* 0x000fe20000100800 */
[----:B-1----:R-:W-:-:S05]  /*34540*/  IMAD.MOV.U32 R2, RZ, RZ, R121 ;  /* 0x000000ffff027224 */ /* 0x002fca00078e0079 */
[----:B------:R1:W-:Y:S04]  /*34550*/  STL [R1+0x4788], R2 ;  /* 0x0047880201007387 */ /* 0x0003e80000100800 */
[----:B---3--:R-:W-:Y:S01]  /*34560*/  STL [R1+0x479c], R28 ;  /* 0x00479c1c01007387 */ /* 0x008fe20000100800 */
        /* <DEDUP_REMOVED lines=26> */
[----:B------:R-:W2:Y:S01]  /*34710*/  LDL.LU.64 R26, [R1+0x2e40] ;  /* 0x002e4000011a7983 */ /* 0x000ea20000300a00 */
[----:B-1----:R-:W-:-:S05]  /*34720*/  IMAD.MOV.U32 R2, RZ, RZ, R13 ;  /* 0x000000ffff027224 */ /* 0x002fca00078e000d */
[----:B------:R1:W-:Y:S04]  /*34730*/  STL [R1+0x47d8], R2 ;  /* 0x0047d80201007387 */ /* 0x0003e80000100800 */
[----:B------:R-:W-:Y:S04]  /*34740*/  STL [R1+0x47e4], R14 ;  /* 0x0047e40e01007387 */ /* 0x000fe80000100800 */
[----:B------:R-:W3:Y:S01]  /*34750*/  LDL.LU.64 R20, [R1+0x2e48] ;  /* 0x002e480001147983 */ /* 0x000ee20000300a00 */
[----:B-1----:R-:W-:-:S05]  /*34760*/  IMAD.MOV.U32 R2, RZ, RZ, R15 ;  /* 0x000000ffff027224 */ /* 0x002fca00078e000f */
[----:B------:R1:W-:Y:S04]  /*34770*/  STL [R1+0x47e0], R2 ;  /* 0x0047e00201007387 */ /* 0x0003e80000100800 */
[----:B------:R-:W-:Y:S01]  /*34780*/  STL [R1+0x47ec], R8 ;  /* 0x0047ec0801007387 */ /* 0x000fe20000100800 */
[----:B-1----:R-:W-:-:S03]  /*34790*/  IMAD.MOV.U32 R2, RZ, RZ, R9 ;  /* 0x000000ffff027224 */ /* 0x002fc600078e0009 */
[----:B------:R-:W-:Y:S04]  /*347a0*/  STL [R1+0x47f4], R10 ;  /* 0x0047f40a01007387 */ /* 0x000fe80000100800 */
[----:B------:R1:W-:Y:S04]  /*347b0*/  STL [R1+0x47e8], R2 ;  /* 0x0047e80201007387 */ /* 0x0003e80000100800 */
[----:B------:R-:W4:Y:S01]  /*347c0*/  LDL.LU.64 R22, [R1+0x2e50] ;  /* 0x002e500001167983 */ /* 0x000f220000300a00 */
[----:B-1----:R-:W-:-:S03]  /*347d0*/  MOV R2, R11 ;  /* 0x0000000b00027202 */ /* 0x002fc60000000f00 */
[----:B------:R-:W-:Y:S04]  /*347e0*/  STL [R1+0x47f8], R58 ;  /* 0x0047f83a01007387 */ /* 0x000fe80000100800 */
[----:B------:R2:W-:Y:S04]  /*347f0*/  STL [R1+0x47f0], R2 ;  /* 0x0047f00201007387 */ /* 0x0005e80000100800 */
[----:B------:R-:W-:Y:S04]  /*34800*/  STL [R1+0x472c], R59 ;  /* 0x00472c3b01007387 */ /* 0x000fe80000100800 */
[----:B------:R-:W4:Y:S04]  /*34810*/  LDL.LU.64 R16, [R1+0x2e58] ;  /* 0x002e580001107983 */ /* 0x000f280000300a00 */
[----:B------:R-:W-:Y:S04]  /*34820*/  STL [R1+0x4730], R56 ;  /* 0x0047303801007387 */ /* 0x000fe80000100800 */
[----:B------:R-:W-:Y:S04]  /*34830*/  STL [R1+0x4724], R57 ;  /* 0x0047243901007387 */ /* 0x000fe80000100800 */
        /* <DEDUP_REMOVED lines=12> */
[----:B------:R-:W4:Y:S04]  /*34900*/  LDL.LU.64 R8, [R1+0x2e78] ;  /* 0x002e780001087983 */ /* 0x000f280000300a00 */
[----:B------:R-:W-:Y:S04]  /*34910*/  STL [R1+0x46fc], R47 ;  /* 0x0046fc2f01007387 */ /* 0x000fe80000100800 */
[----:B------:R-:W-:Y:S04]  /*34920*/  STL [R1+0x4700], R44 ;  /* 0x0047002c01007387 */ /* 0x000fe80000100800 */
[----:B------:R-:W4:Y:S04]  /*34930*/  LDL.LU.64 R10, [R1+0x550] ;  /* 0x00055000010a7983 */ /* 0x000f280000300a00 */
[----:B------:R-:W-:Y:S01]  /*34940*/  STL [R1+0x4634], R45 ;  /* 0x0046342d01007387 */ /* 0x000fe20000100800 */
[----:B--2---:R-:W-:-:S03]  /*34950*/  IMAD.MOV.U32 R2, RZ, RZ, R27 ;  /* 0x000000ffff027224 */ /* 0x004fc600078e001b */
[----:B------:R-:W-:Y:S04]  /*34960*/  STL [R1+0x463c], R26 ;  /* 0x00463c1a01007387 */ /* 0x000fe80000100800 */
        /* <DEDUP_REMOVED lines=10> */
[----:B------:R-:W4:Y:S04]  /*34a10*/  LDL.LU.64 R30, [R1+0x528] ;  /* 0x00052800011e7983 */ /* 0x000f280000300a00 */
        /* <DEDUP_REMOVED lines=18> */
[----:B-1----:R-:W-:-:S03]  /*34b40*/  IMAD.MOV.U32 R2, RZ, RZ, R15 ;  /* 0x000000ffff027224 */ /* 0x002fc600078e000f */
[----:B------:R-:W-:Y:S04]  /*34b50*/  STL [R1+0x4674], R8 ;  /* 0x0046740801007387 */ /* 0x000fe80000100800 */
[----:B------:R1:W-:Y:S04]  /*34b60*/  STL [R1+0x4668], R2 ;  /* 0x0046680201007387 */ /* 0x0003e80000100800 */
[----:B------:R-:W4:Y:S01]  /*34b70*/  LDL.LU.64 R14, [R1+0x228] ;  /* 0x00022800010e7983 */ /* 0x000f220000300a00 */
[----:B-1----:R-:W-:-:S03]  /*34b80*/  MOV R2, R9 ;  /* 0x0000000900027202 */ /* 0x002fc60000000f00 */
[----:B------:R-:W-:Y:S04]  /*34b90*/  STL [R1+0x467c], R10 ;  /* 0x00467c0a01007387 */ /* 0x000fe80000100800 */
[----:B------:R1:W-:Y:S04]  /*34ba0*/  STL [R1+0x4670], R2 ;  /* 0x0046700201007387 */ /* 0x0003e80000100800 */
[----:B------:R-:W4:Y:S01]  /*34bb0*/  LDL.LU.64 R8, [R1+0x230] ;  /* 0x0002300001087983 */ /* 0x000f220000300a00 */
[----:B-1----:R-:W-:-:S03]  /*34bc0*/  IMAD.MOV.U32 R2, RZ, RZ, R11 ;  /* 0x000000ffff027224 */ /* 0x002fc600078e000b */
[----:B------:R-:W4:Y:S04]  /*34bd0*/  LDL.LU.64 R10, [R1+0x238] ;  /* 0x00023800010a7983 */ /* 0x000f280000300a00 */
[----:B------:R2:W-:Y:S02]  /*34be0*/  STL [R1+0x4678], R2 ;  /* 0x0046780201007387 */ /* 0x0005e40000100800 */
[----:B--2---:R-:W-:Y:S02]  /*34bf0*/  IMAD.MOV.U32 R2, RZ, RZ, R119 ;  /* 0x000000ffff027224 */ /* 0x004fe400078e0077 */
[----:B------:R-:W-:Y:S04]  /*34c00*/  STL [R1+0x4684], R118 ;  /* 0x0046847601007387 */ /* 0x000fe80000100800 */
[----:B---3--:R-:W-:Y:S04]  /*34c10*/  STL [R1+0x468c], R120 ;  /* 0x00468c7801007387 */ /* 0x008fe80000100800 */
[----:B------:R1:W-:Y:S04]  /*34c20*/  STL [R1+0x4680], R2 ;  /* 0x0046800201007387 */ /* 0x0003e80000100800 */
[----:B------:R-:W-:Y:S01]  /*34c30*/  STL [R1+0x4694], R122 ;  /* 0x0046947a01007387 */ /* 0x000fe20000100800 */
[----:B-1----:R-:W-:-:S05]  /*34c40*/  IMAD.MOV.U32 R2, RZ, RZ, R121 ;  /* 0x000000ffff027224 */ /* 0x002fca00078e0079 */
[----:B------:R1:W-:Y:S02]  /*34c50*/  STL [R1+0x4688], R2 ;  /* 0x0046880201007387 */ /* 0x0003e40000100800 */
[----:B-1----:R-:W-:Y:S02]  /*34c60*/  MOV R2, R123 ;  /* 0x0000007b00027202 */ /* 0x002fe40000000f00 */
        /* <DEDUP_REMOVED lines=285> */
[----:B------:R-:W4:Y:S01]  /*35e40*/  LDL.LU.64 R10, [R1+0x718] ;  /* 0x00071800010a7983 */ /* 0x000f220000300a00 */
        /* <DEDUP_REMOVED lines=34> */
[----:B------:R1:W-:Y:S02]  /*36070*/  STL [R1+0x4030], R8 ;  /* 0x0040300801007387 */ /* 0x0003e40000100800 */
[----:B-1----:R-:W-:-:S02]  /*36080*/  MOV R2, R9 ;  /* 0x0000000900027202 */ /* 0x002fc40000000f00 */
[----:B------:R-:W4:Y:S04]  /*36090*/  LDL.LU.64 R8, [R1+0x1e0] ;  /* 0x0001e00001087983 */ /* 0x000f280000300a00 */
[----:B------:R1:W-:Y:S04]  /*360a0*/  STL [R1+0x402c], R2 ;  /* 0x00402c0201007387 */ /* 0x0003e80000100800 */
[----:B------:R1:W-:Y:S02]  /*360b0*/  STL [R1+0x4038], R10 ;  /* 0x0040380a01007387 */ /* 0x0003e40000100800 */
[----:B-1----:R-:W-:-:S02]  /*360c0*/  IMAD.MOV.U32 R2, RZ, RZ, R11 ;  /* 0x000000ffff027224 */ /* 0x002fc400078e000b */
        /* <DEDUP_REMOVED lines=46> */
[----:B------:R4:W-:Y:S04]  /*363b0*/  STL [R1+0x40b0], R10 ;  /* 0x0040b00a01007387 */ /* 0x0009e80000100800 */
[----:B------:R-:W3:Y:S01]  /*363c0*/  LDL.LU.64 R18, [R1+0x2fa8] ;  /* 0x002fa80001127983 */ /* 0x000ee20000300a00 */
[----:B-1----:R-:W-:-:S05]  /*363d0*/  MOV R2, R11 ;  /* 0x0000000b00027202 */ /* 0x002fca0000000f00 */
[----:B------:R1:W-:Y:S04]  /*363e0*/  STL [R1+0x40ac], R2 ;  /* 0x0040ac0201007387 */ /* 0x0003e80000100800 */
        /* <DEDUP_REMOVED lines=11> */
[----:B----4-:R-:W4:Y:S04]  /*364a0*/  LDL.LU.64 R10, [R1+0x2fe8] ;  /* 0x002fe800010a7983 */ /* 0x010f280000300a00 */
        /* <DEDUP_REMOVED lines=12> */
[----:B--2---:R2:W-:Y:S01]  /*36570*/  STL [R1+0x40f8], R24 ;  /* 0x0040f81801007387 */ /* 0x0045e20000100800 */
[----:B-1----:R-:W-:-:S03]  /*36580*/  IMAD.MOV.U32 R2, RZ, RZ, R25 ;  /* 0x000000ffff027224 */ /* 0x002fc600078e0019 */
[----:B--2---:R-:W2:Y:S04]  /*36590*/  LDL.LU.64 R24, [R1+0x7f0] ;  /* 0x0007f00001187983 */ /* 0x004ea80000300a00 */
[----:B------:R1:W-:Y:S04]  /*365a0*/  STL [R1+0x40f4], R2 ;  /* 0x0040f40201007387 */ /* 0x0003e80000100800 */
[----:B---3--:R3:W-:Y:S01]  /*365b0*/  STL [R1+0x4100], R16 ;  /* 0x0041001001007387 */ /* 0x0087e20000100800 */
[----:B-1----:R-:W-:-:S03]  /*365c0*/  IMAD.MOV.U32 R2, RZ, RZ, R17 ;  /* 0x000000ffff027224 */ /* 0x002fc600078e0011 */
[----:B---3--:R-:W3:Y:S04]  /*365d0*/  LDL.LU.64 R16, [R1+0x7f8] ;  /* 0x0007f80001107983 */ /* 0x008ee80000300a00 */
[----:B------:R1:W-:Y:S04]  /*365e0*/  STL [R1+0x40fc], R2 ;  /* 0x0040fc0201007387 */ /* 0x0003e80000100800 */
[----:B------:R1:W-:Y:S02]  /*365f0*/  STL [R1+0x4108], R18 ;  /* 0x0041081201007387 */ /* 0x0003e40000100800 */
[----:B-1----:R-:W-:-:S02]  /*36600*/  IMAD.MOV.U32 R2, RZ, RZ, R19 ;  /* 0x000000ffff027224 */ /* 0x002fc400078e0013 */
[----:B------:R-:W3:Y:S04]  /*36610*/  LDL.LU.64 R18, [R1+0x800] ;  /* 0x0008000001127983 */ /* 0x000ee80000300a00 */
[----:B------:R1:W-:Y:S04]  /*36620*/  STL [R1+0x4104], R2 ;  /* 0x0041040201007387 */ /* 0x0003e80000100800 */
[----:B------:R1:W-:Y:S02]  /*36630*/  STL [R1+0x4110], R12 ;  /* 0x0041100c01007387 */ /* 0x0003e40000100800 */
[----:B-1----:R-:W-:-:S02]  /*36640*/  MOV R2, R13 ;  /* 0x0000000d00027202 */ /* 0x002fc40000000f00 */
[----:B------:R-:W3:Y:S04]  /*36650*/  LDL.LU.64 R12, [R1+0x808] ;  /* 0x00080800010c7983 */ /* 0x000ee80000300a00 */
[----:B------:R1:W-:Y:S04]  /*36660*/  STL [R1+0x410c], R2 ;  /* 0x00410c0201007387 */ /* 0x0003e80000100800 */
[----:B------:R1:W-:Y:S02]  /*36670*/  STL [R1+0x4118], R14 ;  /* 0x0041180e01007387 */ /* 0x0003e40000100800 */
[----:B-1----:R-:W-:-:S02]  /*36680*/  IMAD.MOV.U32 R2, RZ, RZ, R15 ;  /* 0x000000ffff027224 */ /* 0x002fc400078e000f */
[----:B------:R-:W3:Y:S04]  /*36690*/  LDL.LU.64 R14, [R1+0x810] ;  /* 0x00081000010e7983 */ /* 0x000ee80000300a00 */
[----:B------:R1:W-:Y:S04]  /*366a0*/  STL [R1+0x4114], R2 ;  /* 0x0041140201007387 */ /* 0x0003e80000100800 */
[----:B------:R1:W-:Y:S02]  /*366b0*/  STL [R1+0x4120], R8 ;  /* 0x0041200801007387 */ /* 0x0003e40000100800 */
[----:B-1----:R-:W-:-:S02]  /*366c0*/  IMAD.MOV.U32 R2, RZ, RZ, R9 ;  /* 0x000000ffff027224 */ /* 0x002fc400078e0009 */
[----:B------:R-:W3:Y:S04]  /*366d0*/  LDL.LU.64 R8, [R1+0x3e0] ;  /* 0x0003e00001087983 */ /* 0x000ee80000300a00 */
[----:B------:R1:W-:Y:S04]  /*366e0*/  STL [R1+0x411c], R2 ;  /* 0x00411c0201007387 */ /* 0x0003e80000100800 */
[----:B----4-:R4:W-:Y:S01]  /*366f0*/  STL [R1+0x4128], R10 ;  /* 0x0041280a01007387 */ /* 0x0109e20000100800 */
[----:B-1----:R-:W-:-:S03]  /*36700*/  IMAD.MOV.U32 R2, RZ, RZ, R11 ;  /* 0x000000ffff027224 */ /* 0x002fc600078e000b */
[----:B----4-:R-:W4:Y:S04]  /*36710*/  LDL.LU.64 R10, [R1+0x3e8] ;  /* 0x0003e800010a7983 */ /* 0x010f280000300a00 */
        /* <DEDUP_REMOVED lines=17> */
[----:B--2---:R2:W-:Y:S01]  /*36830*/  STL [R1+0x4150], R24 ;  /* 0x0041501801007387 */ /* 0x0045e20000100800 */
[----:B-1----:R-:W-:-:S03]  /*36840*/  MOV R2, R25 ;  /* 0x0000001900027202 */ /* 0x002fc60000000f00 */
        /* <DEDUP_REMOVED lines=27> */
[----:B-1----:R-:W-:-:S02]  /*36a00*/  IMAD.MOV.U32 R2, RZ, RZ, R27 ;  /* 0x000000ffff027224 */ /* 0x002fc400078e001b */
        /* <DEDUP_REMOVED lines=14> */
[----:B--2---:R-:W-:Y:S04]  /*36af0*/  STL [R1+0x41a8], R24 ;  /* 0x0041a81801007387 */ /* 0x004fe80000100800 */
[----:B------:R-:W2:Y:S01]  /*36b00*/  LDL.LU.64 R28, [R1+0x3018] ;  /* 0x00301800011c7983 */ /* 0x000ea20000300a00 */
[----:B-1----:R-:W-:-:S05]  /*36b10*/  IMAD.MOV.U32 R2, RZ, RZ, R25 ;  /* 0x000000ffff027224 */ /* 0x002fca00078e0019 */
[----:B------:R1:W-:Y:S04]  /*36b20*/  STL [R1+0x41a4], R2 ;  /* 0x0041a40201007387 */ /* 0x0003e80000100800 */
[----:B---3--:R3:W-:Y:S01]  /*36b30*/  STL [R1+0x41b0], R16 ;  /* 0x0041b01001007387 */ /* 0x0087e20000100800 */
[----:B-1----:R-:W-:-:S03]  /*36b40*/  MOV R2, R17 ;  /* 0x0000001100027202 */ /* 0x002fc60000000f00 */
        /* <DEDUP_REMOVED lines=18> */
[----:B----4-:R4:W-:Y:S01]  /*36c70*/  STL [R1+0x41d8], R10 ;  /* 0x0041d80a01007387 */ /* 0x0109e20000100800 */
[----:B-1----:R-:W-:-:S03]  /*36c80*/  IMAD.MOV.U32 R2, RZ, RZ, R11 ;  /* 0x000000ffff027224 */ /* 0x002fc600078e000b */
[----:B----4-:R-:W4:Y:S04]  /*36c90*/  LDL.LU.64 R10, [R1+0x3078] ;  /* 0x00307800010a7983 */ /* 0x010f280000300a00 */
[----:B------:R1:W-:Y:S04]  /*36ca0*/  STL [R1+0x41d4], R2 ;  /* 0x0041d40201007387 */ /* 0x0003e80000100800 */
[----:B------:R1:W-:Y:S04]  /*36cb0*/  STL [R1+0x41e0], R26 ;  /* 0x0041e01a01007387 */ /* 0x0003e80000100800 */
[----:B------:R-:W4:Y:S01]  /*36cc0*/  LDL.LU.64 R24, [R1+0x2f00] ;  /* 0x002f000001187983 */ /* 0x000f220000300a00 */
[----:B-1----:R-:W-:-:S03]  /*36cd0*/  IMAD.MOV.U32 R2, RZ, RZ, R27 ;  /* 0x000000ffff027224 */ /* 0x002fc600078e001b */
[----:B------:R-:W-:Y:S04]  /*36ce0*/  STL [R1+0x41e8], R20 ;  /* 0x0041e81401007387 */ /* 0x000fe80000100800 */
        /* <DEDUP_REMOVED lines=11> */
[----:B--2---:R-:W-:Y:S04]  /*36da0*/  STL [R1+0x4200], R28 ;  /* 0x0042001c01007387 */ /* 0x004fe80000100800 */
[----:B------:R1:W-:Y:S04]  /*36db0*/  STL [R1+0x41f4], R2 ;  /* 0x0041f40201007387 */ /* 0x0003e80000100800 */
[----:B------:R-:W2:Y:S01]  /*36dc0*/  LDL.LU.64 R30, [R1+0x2f40] ;  /* 0x002f4000011e7983 */ /* 0x000ea20000300a00 */
[----:B-1----:R-:W-:-:S03]  /*36dd0*/  IMAD.MOV.U32 R2, RZ, RZ, R29 ;  /* 0x000000ffff027224 */ /* 0x002fc600078e001d */
[----:B---3--:R-:W-:Y:S04]  /*36de0*/  STL [R1+0x4208], R16 ;  /* 0x0042081001007387 */ /* 0x008fe80000100800 */
[----:B------:R1:W-:Y:S02]  /*36df0*/  STL [R1+0x41fc], R2 ;  /* 0x0041fc0201007387 */ /* 0x0003e40000100800 */
[----:B-1----:R-:W-:Y:S02]  /*36e00*/  IMAD.MOV.U32 R2, RZ, RZ, R17 ;  /* 0x000000ffff027224 */ /* 0x002fe400078e0011 */
        /* <DEDUP_REMOVED lines=19> */
[----:B-1----:R-:W-:-:S03]  /*36f40*/  MOV R2, R11 ;  /* 0x0000000b00027202 */ /* 0x002fc60000000f00 */
[----:B------:R-:W-:Y:S04]  /*36f50*/  STL [R1+0x4238], R24 ;  /* 0x0042381801007387 */ /* 0x000fe80000100800 */
[----:B------:R1:W-:Y:S04]  /*36f60*/  STL [R1+0x422c], R2 ;  /* 0x00422c0201007387 */ /* 0x0003e80000100800 */
[----:B----4-:R-:W4:Y:S01]  /*36f70*/  LDL.LU.64 R10, [R1+0x4f0] ;  /* 0x0004f000010a7983 */ /* 0x010f220000300a00 */
        /* <DEDUP_REMOVED lines=13> */
[----:B--2---:R-:W-:Y:S04]  /*37050*/  STL [R1+0x4258], R30 ;  /* 0x0042581e01007387 */ /* 0x004fe80000100800 */
[----:B------:R1:W-:Y:S04]  /*37060*/  STL [R1+0x424c], R2 ;  /* 0x00424c0201007387 */ /* 0x0003e80000100800 */
[----:B------:R-:W2:Y:S04]  /*37070*/  LDL.LU.64 R22, [R1+0x510] ;  /* 0x0005100001167983 */ /* 0x000ea80000300a00 */
[----:B------:R-:W2:Y:S01]  /*37080*/  LDL.LU.64 R28, [R1+0x5d8] ;  /* 0x0005d800011c7983 */ /* 0x000ea20000300a00 */
[----:B-1----:R-:W-:-:S05]  /*37090*/  IMAD.MOV.U32 R2, RZ, RZ, R31 ;  /* 0x000000ffff027224 */ /* 0x002fca00078e001f */
        /* <DEDUP_REMOVED lines=9> */
[----:B------:R1:W-:Y:S04]  /*37130*/  STL [R1+0x4270], R12 ;  /* 0x0042700c01007387 */ /* 0x0003e80000100800 */
[----:B------:R-:W3:Y:S01]  /*37140*/  LDL.LU.64 R30, [R1+0x1a8] ;  /* 0x0001a800011e7983 */ /* 0x000ee20000300a00 */
[----:B-1----:R-:W-:-:S03]  /*37150*/  MOV R2, R13 ;  /* 0x0000000d00027202 */ /* 0x002fc60000000f00 */
[----:B------:R-:W-:Y:S04]  /*37160*/  STL [R1+0x4278], R14 ;  /* 0x0042780e01007387 */ /* 0x000fe80000100800 */
[----:B------:R1:W-:Y:S04]  /*37170*/  STL [R1+0x426c], R2 ;  /* 0x00426c0201007387 */ /* 0x0003e80000100800 */
[----:B------:R-:W3:Y:S01]  /*37180*/  LDL.LU.64 R12, [R1+0x1b0] ;  /* 0x0001b000010c7983 */ /* 0x000ee20000300a00 */
[----:B-1----:R-:W-:-:S03]  /*37190*/  IMAD.MOV.U32 R2, RZ, RZ, R15 ;  /* 0x000000ffff027224 */ /* 0x002fc600078e000f */
[----:B------:R-:W-:Y:S04]  /*371a0*/  STL [R1+0x4280], R8 ;  /* 0x0042800801007387 */ /* 0x000fe80000100800 */
[----:B------:R1:W-:Y:S04]  /*371b0*/  STL [R1+0x4274], R2 ;  /* 0x0042740201007387 */ /* 0x0003e80000100800 */
[----:B------:R-:W3:Y:S01]  /*371c0*/  LDL.LU.64 R14, [R1+0x1b8] ;  /* 0x0001b800010e7983 */ /* 0x000ee20000300a00 */
[----:B-1----:R-:W-:-:S03]  /*371d0*/  IMAD.MOV.U32 R2, RZ, RZ, R9 ;  /* 0x000000ffff027224 */ /* 0x002fc600078e0009 */
[----:B------:R-:W3:Y:S04]  /*371e0*/  LDL.LU.64 R8, [R1+0x1c0] ;  /* 0x0001c00001087983 */ /* 0x000ee80000300a00 */
[----:B------:R1:W-:Y:S04]  /*371f0*/  STL [R1+0x427c], R2 ;  /* 0x00427c0201007387 */ /* 0x0003e80000100800 */
[----:B----4-:R4:W-:Y:S01]  /*37200*/  STL [R1+0x4288], R10 ;  /* 0x0042880a01007387 */ /* 0x0109e20000100800 */
[----:B-1----:R-:W-:-:S03]  /*37210*/  IMAD.MOV.U32 R2, RZ, RZ, R11 ;  /* 0x000000ffff027224 */ /* 0x002fc600078e000b */
[----:B----4-:R-:W3:Y:S04]  /*37220*/  LDL.LU.64 R10, [R1+0x1c8] ;  /* 0x0001c800010a7983 */ /* 0x010ee80000300a00 */
        /* <DEDUP_REMOVED lines=12> */
[----:B------:R2:W-:Y:S02]  /*372f0*/  STL [R1+0x429c], R2 ;  /* 0x00429c0201007387 */ /* 0x0005e40000100800 */
[----:B--2---:R-:W-:Y:S02]  /*37300*/  IMAD.MOV.U32 R2, RZ, RZ, R23 ;  /* 0x000000ffff027224 */ /* 0x004fe400078e0017 */
[----:B------:R1:W-:Y:S04]  /*37310*/  STL [R1+0x42a8], R22 ;  /* 0x0042a81601007387 */ /* 0x0003e80000100800 */
[----:B------:R-:W-:Y:S04]  /*37320*/  STL [R1+0x42b0], R28 ;  /* 0x0042b01c01007387 */ /* 0x000fe80000100800 */
[----:B------:R2:W-:Y:S04]  /*37330*/  STL [R1+0x42a4], R2 ;  /* 0x0042a40201007387 */ /* 0x0005e80000100800 */
[----:B-1----:R-:W4:Y:S01]  /*37340*/  LDL.LU.64 R22, [R1+0x30a8] ;  /* 0x0030a80001167983 */ /* 0x002f220000300a00 */
[----:B--2---:R-:W-:-:S03]  /*37350*/  MOV R2, R29 ;  /* 0x0000001d00027202 */ /* 0x004fc60000000f00 */
[----:B---3--:R-:W-:Y:S04]  /*37360*/  STL [R1+0x42b8], R16 ;  /* 0x0042b81001007387 */ /* 0x008fe80000100800 */
[----:B------:R1:W-:Y:S02]  /*37370*/  STL [R1+0x42ac], R2 ;  /* 0x0042ac0201007387 */ /* 0x0003e40000100800 */
[----:B-1----:R-:W-:Y:S02]  /*37380*/  IMAD.MOV.U32 R2, RZ, RZ, R17 ;  /* 0x000000ffff027224 */ /* 0x002fe400078e0011 */
[----:B------:R-:W2:Y:S04]  /*37390*/  LDL.LU.64 R16, [R1+0x30b8] ;  /* 0x0030b80001107983 */ /* 0x000ea80000300a00 */
[----:B------:R1:W-:Y:S04]  /*373a0*/  STL [R1+0x42b4], R2 ;  /* 0x0042b40201007387 */ /* 0x0003e80000100800 */
[----:B------:R3:W-:Y:S01]  /*373b0*/  STL [R1+0x42c0], R18 ;  /* 0x0042c01201007387 */ /* 0x0007e20000100800 */
[----:B-1----:R-:W-:-:S03]  /*373c0*/  IMAD.MOV.U32 R2, RZ, RZ, R19 ;  /* 0x000000ffff027224 */ /* 0x002fc600078e0013 */
[----:B------:R-:W-:Y:S04]  /*373d0*/  STL [R1+0x42c8], R30 ;  /* 0x0042c81e01007387 */ /* 0x000fe80000100800 */
[----:B------:R1:W-:Y:S04]  /*373e0*/  STL [R1+0x42bc], R2 ;  /* 0x0042bc0201007387 */ /* 0x0003e80000100800 */
[----:B---3--:R-:W3:Y:S01]  /*373f0*/  LDL.LU.64 R18, [R1+0x30c8] ;  /* 0x0030c80001127983 */ /* 0x008ee20000300a00 */
[----:B-1----:R-:W-:-:S03]  /*37400*/  IMAD.MOV.U32 R2, RZ, RZ, R31 ;  /* 0x000000ffff027224 */ /* 0x002fc600078e001f */
[----:B------:R-:W-:Y:S04]  /*37410*/  STL [R1+0x42d0], R12 ;  /* 0x0042d00c01007387 */ /* 0x000fe80000100800 */
[----:B------:R1:W-:Y:S02]  /*37420*/  STL [R1+0x42c4], R2 ;  /* 0x0042c40201007387 */ /* 0x0003e40000100800 */
[----:B-1----:R-:W-:Y:S02]  /*37430*/  MOV R2, R13 ;  /* 0x0000000d00027202 */ /* 0x002fe40000000f00 */
[----:B------:R-:W3:Y:S04]  /*37440*/  LDL.LU.64 R12, [R1+0x30d8] ;  /* 0x0030d800010c7983 */ /* 0x000ee80000300a00 */
[----:B------:R1:W-:Y:S04]  /*37450*/  STL [R1+0x42cc], R2 ;  /* 0x0042cc0201007387 */ /* 0x0003e80000100800 */
[----:B------:R1:W-:Y:S02]  /*37460*/  STL [R1+0x42d8], R14 ;  /* 0x0042d80e01007387 */ /* 0x0003e40000100800 */
[----:B-1----:R-:W-:-:S02]  /*37470*/  IMAD.MOV.U32 R2, RZ, RZ, R15 ;  /* 0x000000ffff027224 */ /* 0x002fc400078e000f */
        /* <DEDUP_REMOVED lines=8> */
[----:B------:R-:W-:Y:S04]  /*37500*/  STL [R1+0x42f0], R24 ;  /* 0x0042f01801007387 */ /* 0x000fe80000100800 */
[----:B------:R1:W-:Y:S04]  /*37510*/  STL [R1+0x42e4], R2 ;  /* 0x0042e40201007387 */ /* 0x0003e80000100800 */
[----:B------:R-:W3:Y:S01]  /*37520*/  LDL.LU.64 R10, [R1+0x2f80] ;  /* 0x002f8000010a7983 */ /* 0x000ee20000300a00 */
[----:B-1----:R-:W-:-:S03]  /*37530*/  MOV R2, R25 ;  /* 0x0000001900027202 */ /* 0x002fc60000000f00 */
[----:B------:R-:W-:Y:S04]  /*37540*/  STL [R1+0x42f8], R26 ;  /* 0x0042f81a01007387 */ /* 0x000fe80000100800 */
[----:B------:R1:W-:Y:S04]  /*37550*/  STL [R1+0x42ec], R2 ;  /* 0x0042ec0201007387 */ /* 0x0003e80000100800 */
[----:B------:R-:W3:Y:S01]  /*37560*/  LDL.LU.64 R118, [R1+0x2f90] ;  /* 0x002f900001767983 */ /* 0x000ee20000300a00 */
[----:B-1----:R-:W-:-:S05]  /*37570*/  IMAD.MOV.U32 R2, RZ, RZ, R27 ;  /* 0x000000ffff027224 */ /* 0x002fca00078e001b */
[----:B------:R1:W-:Y:S04]  /*37580*/  STL [R1+0x42f4], R2 ;  /* 0x0042f40201007387 */ /* 0x0003e80000100800 */
[----:B------:R-:W-:Y:S04]  /*37590*/  STL [R1+0x4300], R20 ;  /* 0x0043001401007387 */ /* 0x000fe80000100800 */
        /* <DEDUP_REMOVED lines=9> */
[----:B--2---:R-:W-:Y:S04]  /*37630*/  STL [R1+0x4310], R16 ;  /* 0x0043101001007387 */ /* 0x004fe80000100800 */
[----:B------:R-:W2:Y:S01]  /*37640*/  LDL.LU.64 R24, [R1+0x2fe0] ;  /* 0x002fe00001187983 */ /* 0x000ea20000300a00 */
[----:B-1----:R-:W-:-:S03]  /*37650*/  MOV R2, R17 ;  /* 0x0000001100027202 */ /* 0x002fc60000000f00 */
        /* <DEDUP_REMOVED lines=9> */
[----:B-1----:R-:W-:-:S03]  /*376f0*/  IMAD.MOV.U32 R2, RZ, RZ, R13 ;  /* 0x000000ffff027224 */ /* 0x002fc600078e000d */
[----:B------:R-:W3:Y:S04]  /*37700*/  LDL.LU.64 R18, [R1+0x5f8] ;  /* 0x0005f80001127983 */ /* 0x000ee80000300a00 */
[----:B------:R1:W-:Y:S04]  /*37710*/  STL [R1+0x431c], R2 ;  /* 0x00431c0201007387 */ /* 0x0003e80000100800 */
[----:B------:R1:W-:Y:S02]  /*37720*/  STL [R1+0x4328], R14 ;  /* 0x0043280e01007387 */ /* 0x0003e40000100800 */
[----:B-1----:R-:W-:-:S02]  /*37730*/  IMAD.MOV.U32 R2, RZ, RZ, R15 ;  /* 0x000000ffff027224 */ /* 0x002fc400078e000f */
[----:B------:R-:W3:Y:S04]  /*37740*/  LDL.LU.64 R12, [R1+0x600] ;  /* 0x00060000010c7983 */ /* 0x000ee80000300a00 */
[----:B------:R-:W-:Y:S04]  /*37750*/  STL [R1+0x4330], R8 ;  /* 0x0043300801007387 */ /* 0x000fe80000100800 */
[----:B------:R1:W-:Y:S04]  /*37760*/  STL [R1+0x4324], R2 ;  /* 0x0043240201007387 */ /* 0x0003e80000100800 */
[----:B------:R-:W3:Y:S01]  /*37770*/  LDL.LU.64 R14, [R1+0x608] ;  /* 0x00060800010e7983 */ /* 0x000ee20000300a00 */
[----:B-1----:R-:W-:-:S03]  /*37780*/  MOV R2, R9 ;  /* 0x0000000900027202 */ /* 0x002fc60000000f00 */
[----:B------:R-:W-:Y:S04]  /*37790*/  STL [R1+0x4338], R10 ;  /* 0x0043380a01007387 */ /* 0x000fe80000100800 */
[----:B------:R1:W-:Y:S04]  /*377a0*/  STL [R1+0x432c], R2 ;  /* 0x00432c0201007387 */ /* 0x0003e80000100800 */
[----:B------:R-:W3:Y:S01]  /*377b0*/  LDL.LU.64 R8, [R1+0x610] ;  /* 0x0006100001087983 */ /* 0x000ee20000300a00 */
[----:B-1----:R-:W-:-:S03]  /*377c0*/  IMAD.MOV.U32 R2, RZ, RZ, R11 ;  /* 0x000000ffff027224 */ /* 0x002fc600078e000b */
[----:B------:R-:W3:Y:S04]  /*377d0*/  LDL.LU.64 R10, [R1+0x6d8] ;  /* 0x0006d800010a7983 */ /* 0x000ee80000300a00 */
[----:B------:R1:W-:Y:S04]  /*377e0*/  STL [R1+0x4334], R2 ;  /* 0x0043340201007387 */ /* 0x0003e80000100800 */
[----:B------:R-:W-:Y:S01]  /*377f0*/  STL [R1+0x4340], R118 ;  /* 0x0043407601007387 */ /* 0x000fe20000100800 */
[----:B-1----:R-:W-:-:S03]  /*37800*/  IMAD.MOV.U32 R2, RZ, RZ, R119 ;  /* 0x000000ffff027224 */ /* 0x002fc600078e0077 */
[----:B------:R-:W-:Y:S04]  /*37810*/  STL [R1+0x4348], R120 ;  /* 0x0043487801007387 */ /* 0x000fe80000100800 */
        /* <DEDUP_REMOVED lines=9> */
[----:B------:R1:W-:Y:S02]  /*378b0*/  STL [R1+0x4354], R2 ;  /* 0x0043540201007387 */ /* 0x0003e40000100800 */
[----:B-1----:R-:W-:Y:S02]  /*378c0*/  IMAD.MOV.U32 R2, RZ, RZ, R31 ;  /* 0x000000ffff027224 */ /* 0x002fe400078e001f */
        /* <DEDUP_REMOVED lines=10> */
[----:B------:R1:W-:Y:S02]  /*37970*/  STL [R1+0x4374], R2 ;  /* 0x0043740201007387 */ /* 0x0003e40000100800 */
[----:B-1----:R-:W-:Y:S02]  /*37980*/  IMAD.MOV.U32 R2, RZ, RZ, R23 ;  /* 0x000000ffff027224 */ /* 0x002fe400078e0017 */
[----:B------:R-:W-:Y:S04]  /*37990*/  STL [R1+0x4388], R16 ;  /* 0x0043881001007387 */ /* 0x000fe80000100800 */
        /* <DEDUP_REMOVED lines=157> */
[----:B--2---:R-:W-:Y:S01]  /*38370*/  STL [R1+0x44f8], R28 ;  /* 0x0044f81c01007387 */ /* 0x004fe20000100800 */
[----:B-1----:R-:W-:-:S03]  /*38380*/  IMAD.MOV.U32 R2, RZ, RZ, R29 ;  /* 0x000000ffff027224 */ /* 0x002fc600078e001d */
[----:B------:R-:W2:Y:S04]  /*38390*/  LDL.LU.64 R22, [R1+0x30b0] ;  /* 0x0030b00001167983 */ /* 0x000ea80000300a00 */
[----:B---3--:R-:W-:Y:S04]  /*383a0*/  STL [R1+0x4500], R16 ;  /* 0x0045001001007387 */ /* 0x008fe80000100800 */
[----:B------:R1:W-:Y:S02]  /*383b0*/  STL [R1+0x44f4], R2 ;  /* 0x0044f40201007387 */ /* 0x0003e40000100800 */
[----:B-1----:R-:W-:-:S02]  /*383c0*/  IMAD.MOV.U32 R2, RZ, RZ, R17 ;  /* 0x000000ffff027224 */ /* 0x002fc400078e0011 */
[----:B------:R-:W3:Y:S04]  /*383d0*/  LDL.LU.64 R16, [R1+0x30c0] ;  /* 0x0030c00001107983 */ /* 0x000ee80000300a00 */
[----:B------:R1:W-:Y:S04]  /*383e0*/  STL [R1+0x44fc], R2 ;  /* 0x0044fc0201007387 */ /* 0x0003e80000100800 */
[----:B------:R1:W-:Y:S02]  /*383f0*/  STL [R1+0x4508], R18 ;  /* 0x0045081201007387 */ /* 0x0003e40000100800 */
[----:B-1----:R-:W-:-:S02]  /*38400*/  IMAD.MOV.U32 R2, RZ, RZ, R19 ;  /* 0x000000ffff027224 */ /* 0x002fc400078e0013 */
[----:B------:R-:W-:Y:S04]  /*38410*/  STL [R1+0x4510], R30 ;  /* 0x0045101e01007387 */ /* 0x000fe80000100800 */
[----:B------:R1:W-:Y:S04]  /*38420*/  STL [R1+0x4504], R2 ;  /* 0x0045040201007387 */ /* 0x0003e80000100800 */
[----:B------:R-:W3:Y:S01]  /*38430*/  LDL.LU.64 R18, [R1+0x30d0] ;  /* 0x0030d00001127983 */ /* 0x000ee20000300a00 */
[----:B-1----:R-:W-:-:S03]  /*38440*/  MOV R2, R31 ;  /* 0x0000001f00027202 */ /* 0x002fc60000000f00 */
[----:B----4-:R-:W-:Y:S04]  /*38450*/  STL [R1+0x4518], R10 ;  /* 0x0045180a01007387 */ /* 0x010fe80000100800 */
[----:B------:R1:W-:Y:S02]  /*38460*/  STL [R1+0x450c], R2 ;  /* 0x00450c0201007387 */ /* 0x0003e40000100800 */
[----:B-1----:R-:W-:Y:S02]  /*38470*/  IMAD.MOV.U32 R2, RZ, RZ, R11 ;  /* 0x000000ffff027224 */ /* 0x002fe400078e000b */
[----:B------:R-:W4:Y:S04]  /*38480*/  LDL.LU.64 R10, [R1+0x30e0] ;  /* 0x0030e000010a7983 */ /* 0x000f280000300a00 */
[----:B------:R1:W-:Y:S04]  /*38490*/  STL [R1+0x4514], R2 ;  /* 0x0045140201007387 */ /* 0x0003e80000100800 */
[----:B------:R1:W-:Y:S02]  /*384a0*/  STL [R1+0x4520], R12 ;  /* 0x0045200c01007387 */ /* 0x0003e40000100800 */
[----:B-1----:R-:W-:-:S02]  /*384b0*/  IMAD.MOV.U32 R2, RZ, RZ, R13 ;  /* 0x000000ffff027224 */ /* 0x002fc400078e000d */
[----:B------:R-:W-:Y:S04]  /*384c0*/  STL [R1+0x4528], R24 ;  /* 0x0045281801007387 */ /* 0x000fe80000100800 */
[----:B------:R1:W-:Y:S04]  /*384d0*/  STL [R1+0x451c], R2 ;  /* 0x00451c0201007387 */ /* 0x0003e80000100800 */
[----:B------:R-:W4:Y:S01]  /*384e0*/  LDL.LU.64 R12, [R1+0x30f0] ;  /* 0x0030f000010c7983 */ /* 0x000f220000300a00 */
[----:B-1----:R-:W-:-:S03]  /*384f0*/  IMAD.MOV.U32 R2, RZ, RZ, R25 ;  /* 0x000000ffff027224 */ /* 0x002fc600078e0019 */
[----:B------:R-:W-:Y:S04]  /*38500*/  STL [R1+0x4530], R14 ;  /* 0x0045300e01007387 */ /* 0x000fe80000100800 */
[----:B------:R1:W-:Y:S02]  /*38510*/  STL [R1+0x4524], R2 ;  /* 0x0045240201007387 */ /* 0x0003e40000100800 */
[----:B-1----:R-:W-:Y:S02]  /*38520*/  MOV R2, R15 ;  /* 0x0000000f00027202 */ /* 0x002fe40000000f00 */
[----:B------:R-:W4:Y:S04]  /*38530*/  LDL.LU.64 R14, [R1+0x7a0] ;  /* 0x0007a000010e7983 */ /* 0x000f280000300a00 */
[----:B------:R1:W-:Y:S04]  /*38540*/  STL [R1+0x452c], R2 ;  /* 0x00452c0201007387 */ /* 0x0003e80000100800 */
[----:B------:R1:W-:Y:S04]  /*38550*/  STL [R1+0x4538], R8 ;  /* 0x0045380801007387 */ /* 0x0003e80000100800 */
[----:B------:R-:W4:Y:S01]  /*38560*/  LDL.LU.64 R118, [R1+0x7a8] ;  /* 0x0007a80001767983 */ /* 0x000f220000300a00 */
[----:B-1----:R-:W-:-:S05]  /*38570*/  IMAD.MOV.U32 R2, RZ, RZ, R9 ;  /* 0x000000ffff027224 */ /* 0x002fca00078e0009 */
[----:B------:R1:W-:Y:S04]  /*38580*/  STL [R1+0x4534], R2 ;  /* 0x0045340201007387 */ /* 0x0003e80000100800 */
[----:B------:R-:W-:Y:S04]  /*38590*/  STL [R1+0x4540], R26 ;  /* 0x0045401a01007387 */ /* 0x000fe80000100800 */
[----:B------:R-:W4:Y:S01]  /*385a0*/  LDL.LU.64 R8, [R1+0x7b0] ;  /* 0x0007b00001087983 */ /* 0x000f220000300a00 */
[----:B-1----:R-:W-:-:S03]  /*385b0*/  IMAD.MOV.U32 R2, RZ, RZ, R27 ;  /* 0x000000ffff027224 */ /* 0x002fc600078e001b */
[----:B------:R-:W-:Y:S04]  /*385c0*/  STL [R1+0x4548], R20 ;  /* 0x0045481401007387 */ /* 0x000fe80000100800 */
[----:B------:R1:W-:Y:S04]  /*385d0*/  STL [R1+0x453c], R2 ;  /* 0x00453c0201007387 */ /* 0x0003e80000100800 */
[----:B------:R-:W4:Y:S04]  /*385e0*/  LDL.LU.64 R120, [R1+0x7b8] ;  /* 0x0007b80001787983 */ /* 0x000f280000300a00 */
[----:B------:R-:W4:Y:S01]  /*385f0*/  LDL.LU.64 R122, [R1+0x7c0] ;  /* 0x0007c000017a7983 */ /* 0x000f220000300a00 */
[----:B-1----:R-:W-:-:S05]  /*38600*/  IMAD.MOV.U32 R2, RZ, RZ, R21 ;  /* 0x000000ffff027224 */ /* 0x002fca00078e0015 */
        /* <DEDUP_REMOVED lines=15> */
[----:B------:R4:W-:Y:S02]  /*38700*/  STL [R1+0x455c], R2 ;  /* 0x00455c0201007387 */ /* 0x0009e40000100800 */
[----:B----4-:R-:W-:Y:S02]  /*38710*/  IMAD.MOV.U32 R2, RZ, RZ, R11 ;  /* 0x000000ffff027224 */ /* 0x010fe400078e000b */
[----:B------:R-:W-:Y:S04]  /*38720*/  STL [R1+0x4568], R10 ;  /* 0x0045680a01007387 */ /* 0x000fe80000100800 */
[----:B------:R-:W4:Y:S04]  /*38730*/  LDL.LU.64 R16, [R1+0xf0] ;  /* 0x0000f00001107983 */ /* 0x000f280000300a00 */
[----:B------:R-:W4:Y:S04]  /*38740*/  LDL.LU.64 R18, [R1+0xf8] ;  /* 0x0000f80001127983 */ /* 0x000f280000300a00 */
[----:B------:R1:W-:Y:S02]  /*38750*/  STL [R1+0x4564], R2 ;  /* 0x0045640201007387 */ /* 0x0003e40000100800 */
[----:B-1----:R-:W-:-:S02]  /*38760*/  MOV R2, R13 ;  /* 0x0000000d00027202 */ /* 0x002fc40000000f00 */
[----:B------:R1:W-:Y:S04]  /*38770*/  STL [R1+0x4570], R12 ;  /* 0x0045700c01007387 */ /* 0x0003e80000100800 */
[----:B------:R-:W4:Y:S04]  /*38780*/  LDL.LU.64 R10, [R1+0x100] ;  /* 0x00010000010a7983 */ /* 0x000f280000300a00 */
[----:B-1----:R-:W4:Y:S04]  /*38790*/  LDL.LU.64 R12, [R1+0x108] ;  /* 0x00010800010c7983 */ /* 0x002f280000300a00 */
[----:B------:R1:W-:Y:S04]  /*387a0*/  STL [R1+0x456c], R2 ;  /* 0x00456c0201007387 */ /* 0x0003e80000100800 */
[----:B------:R1:W-:Y:S02]  /*387b0*/  STL [R1+0x4578], R14 ;  /* 0x0045780e01007387 */ /* 0x0003e40000100800 */
[----:B-1----:R-:W-:-:S02]  /*387c0*/  IMAD.MOV.U32 R2, RZ, RZ, R15 ;  /* 0x000000ffff027224 */ /* 0x002fc400078e000f */
[----:B------:R-:W4:Y:S04]  /*387d0*/  LDL.LU.64 R14, [R1+0x110] ;  /* 0x00011000010e7983 */ /* 0x000f280000300a00 */
[----:B------:R1:W-:Y:S04]  /*387e0*/  STL [R1+0x4574], R2 ;  /* 0x0045740201007387 */ /* 0x0003e80000100800 */
[----:B------:R-:W-:Y:S01]  /*387f0*/  STL [R1+0x4580], R118 ;  /* 0x0045807601007387 */ /* 0x000fe20000100800 */
[----:B-1----:R-:W-:-:S03]  /*38800*/  IMAD.MOV.U32 R2, RZ, RZ, R119 ;  /* 0x000000ffff027224 */ /* 0x002fc600078e0077 */
[----:B------:R-:W-:Y:S04]  /*38810*/  STL [R1+0x4588], R8 ;  /* 0x0045880801007387 */ /* 0x000fe80000100800 */
[----:B------:R1:W-:Y:S02]  /*38820*/  STL [R1+0x457c], R2 ;  /* 0x00457c0201007387 */ /* 0x0003e40000100800 */
[----:B-1----:R-:W-:Y:S02]  /*38830*/  IMAD.MOV.U32 R2, RZ, RZ, R9 ;  /* 0x000000ffff027224 */ /* 0x002fe400078e0009 */
[----:B------:R-:W4:Y:S04]  /*38840*/  LDL.LU.64 R8, [R1+0x31c0] ;  /* 0x0031c00001087983 */ /* 0x000f280000300a00 */
[----:B------:R1:W-:Y:S04]  /*38850*/  STL [R1+0x4584], R2 ;  /* 0x0045840201007387 */ /* 0x0003e80000100800 */
[----:B------:R-:W-:Y:S01]  /*38860*/  STL [R1+0x4590], R120 ;  /* 0x0045907801007387 */ /* 0x000fe20000100800 */
[----:B-1----:R-:W-:-:S03]  /*38870*/  MOV R2, R121 ;  /* 0x0000007900027202 */ /* 0x002fc60000000f00 */
[----:B------:R-:W-:Y:S04]  /*38880*/  STL [R1+0x4598], R122 ;  /* 0x0045987a01007387 */ /* 0x000fe80000100800 */
[----:B------:R1:W-:Y:S02]  /*38890*/  STL [R1+0x458c], R2 ;  /* 0x00458c0201007387 */ /* 0x0003e40000100800 */
[----:B-1----:R-:W-:Y:S02]  /*388a0*/  IMAD.MOV.U32 R2, RZ, RZ, R123 ;  /* 0x000000ffff027224 */ /* 0x002fe400078e007b */
[----:B--2---:R-:W-:Y:S04]  /*388b0*/  STL [R1+0x45a0], R28 ;  /* 0x0045a01c01007387 */ /* 0x004fe80000100800 */
[----:B------:R1:W-:Y:S04]  /*388c0*/  STL [R1+0x4594], R2 ;  /* 0x0045940201007387 */ /* 0x0003e80000100800 */
[----:B------:R-:W-:Y:S01]  /*388d0*/  STL [R1+0x45a8], R30 ;  /* 0x0045a81e01007387 */ /* 0x000fe20000100800 */
[----:B-1----:R-:W-:-:S05]  /*388e0*/  IMAD.MOV.U32 R2, RZ, RZ, R29 ;  /* 0x000000ffff027224 */ /* 0x002fca00078e001d */
[----:B------:R1:W-:Y:S02]  /*388f0*/  STL [R1+0x459c], R2 ;  /* 0x00459c0201007387 */ /* 0x0003e40000100800 */
[----:B-1----:R-:W-:Y:S02]  /*38900*/  IMAD.MOV.U32 R2, RZ, RZ, R31 ;  /* 0x000000ffff027224 */ /* 0x002fe400078e001f */
[----:B---3--:R-:W-:Y:S04]  /*38910*/  STL [R1+0x45b0], R24 ;  /* 0x0045b01801007387 */ /* 0x008fe80000100800 */
        /* <DEDUP_REMOVED lines=20> */
[----:B-1----:R-:W-:Y:S01]  /*38a60*/  IMAD.MOV.U32 R2, RZ, RZ, R11 ;  /* 0x000000ffff027224 */ /* 0x002fe200078e000b */
[----:B------:R-:W-:-:S04]  /*38a70*/  MOV R4, R15 ;  /* 0x0000000f00047202 */ /* 0x000fc80000000f00 */
[----:B------:R1:W-:Y:S04]  /*38a80*/  STL [R1+0x45dc], R2 ;  /* 0x0045dc0201007387 */ /* 0x0003e80000100800 */
[----:B------:R-:W-:Y:S01]  /*38a90*/  STL [R1+0x45f0], R14 ;  /* 0x0045f00e01007387 */ /* 0x000fe20000100800 */
[----:B-1----:R-:W-:-:S05]  /*38aa0*/  IMAD.MOV.U32 R2, RZ, RZ, R13 ;  /* 0x000000ffff027224 */ /* 0x002fca00078e000d */
[----:B------:R-:W-:Y:S04]  /*38ab0*/  STL [R1+0x45e4], R2 ;  /* 0x0045e40201007387 */ /* 0x000fe80000100800 */
[----:B------:R-:W-:Y:S01]  /*38ac0*/  STL [R1+0x45ec], R4 ;  /* 0x0045ec0401007387 */ /* 0x000fe20000100800 */
[----:B------:R-:W-:-:S03]  /*38ad0*/  IMAD.MOV.U32 R7, RZ, RZ, R9 ;  /* 0x000000ffff077224 */ /* 0x000fc600078e0009 */
[----:B------:R1:W-:Y:S04]  /*38ae0*/  STL [R1+0x45f8], R8 ;  /* 0x0045f80801007387 */ /* 0x0003e80000100800 */
[----:B------:R-:W-:Y:S04]  /*38af0*/  STL [R1+0x45f4], R7 ;  /* 0x0045f40701007387 */ /* 0x000fe80000100800 */
[----:B-1----:R-:W2:Y:S04]  /*38b00*/  LDL.LU.64 R8, [R1+0x3538] ;  /* 0x0035380001087983 */ /* 0x002ea80000300a00 */
[----:B------:R-:W1:Y:S01]  /*38b10*/  S2R R10, SR_TID.X ;  /* 0x00000000000a7919 */ /* 0x000e620000002100 */
[----:B------:R-:W-:-:S04]  /*38b20*/  IADD3 R11, R0, 0x3f, RZ ;  /* 0x0000003f000b7810 */ /* 0x000fc80007ffe0ff */
[----:B------:R-:W-:-:S04]  /*38b30*/  SHF.R.S32.HI R4, RZ, 0x1f, R11 ;  /* 0x0000001fff047819 */ /* 0x000fc8000001140b */
[----:B------:R-:W-:Y:S01]  /*38b40*/  LEA.HI R4, R4, R11, RZ, 0x6 ;  /* 0x0000000b04047211 */ /* 0x000fe200078f30ff */
[C---:B-1----:R-:W-:Y:S01]  /*38b50*/  IMAD.SHL.U32 R2, R10.reuse, 0x2, RZ ;  /* 0x000000020a027824 */ /* 0x042fe200078e00ff */
[----:B------:R-:W-:-:S04]  /*38b60*/  LOP3.LUT R5, R10, 0x7, RZ, 0xc0, !PT ;  /* 0x000000070a057812 */ /* 0x000fc800078ec0ff */
[----:B------:R-:W-:Y:S02]  /*38b70*/  LOP3.LUT R0, R2, 0x40, RZ, 0xc0, !PT ;  /* 0x0000004002007812 */ /* 0x000fe400078ec0ff */
[----:B------:R-:W-:Y:S02]  /*38b80*/  LOP3.LUT R6, R10, 0x3, RZ, 0xc0, !PT ;  /* 0x000000030a067812 */ /* 0x000fe400078ec0ff */
[----:B------:R-:W-:Y:S02]  /*38b90*/  LOP3.LUT R0, R0, 0x1c, R10, 0xf8, !PT ;  /* 0x0000001c00007812 */ /* 0x000fe400078ef80a */
[----:B------:R-:W3:Y:S04]  /*38ba0*/  LDL.LU.64 R10, [R1+0x3530] ;  /* 0x00353000010a7983 */ /* 0x000ee80000300a00 */
[----:B--2---:R1:W-:Y:S04]  /*38bb0*/  STL.64 [R1+0x3de8], R8 ;  /* 0x003de80801007387 */ /* 0x0043e80000100a00 */
[----:B-1----:R-:W2:Y:S04]  /*38bc0*/  LDL.LU.64 R8, [R1+0x3528] ;  /* 0x0035280001087983 */ /* 0x002ea80000300a00 */
[----:B---3--:R1:W-:Y:S04]  /*38bd0*/  STL.64 [R1+0x3de0], R10 ;  /* 0x003de00a01007387 */ /* 0x0083e80000100a00 */
[----:B-1----:R-:W3:Y:S04]  /*38be0*/  LDL.LU.64 R10, [R1+0x3520] ;  /* 0x00352000010a7983 */ /* 0x002ee80000300a00 */
        /* <DEDUP_REMOVED lines=629> */
[----:B-1----:R-:W2:Y:S01]  /*3b340*/  LDL.LU.64 R8, [R1+0x598] ;  /* 0x0005980001087983 */ /* 0x002ea20000300a00 */
[----:B------:R-:W-:-:S05]  /*3b350*/  IMAD R5, R5, 0x110, RZ ;  /* 0x0000011005057824 */ /* 0x000fca00078e02ff */
[----:B------:R-:W-:Y:S02]  /*3b360*/  LOP3.LUT R5, R5, 0x30, R2, 0x78, !PT ;  /* 0x0000003005057812 */ /* 0x000fe400078e7802 */
[----:B------:R-:W-:-:S04]  /*3b370*/  SHF.R.S32.HI R2, RZ, 0x1f, R3 ;  /* 0x0000001fff027819 */ /* 0x000fc80000011403 */
[----:B------:R-:W-:Y:S01]  /*3b380*/  SHF.L.U64.HI R2, R3, 0x2, R2 ;  /* 0x0000000203027819 */ /* 0x000fe20000010202 */
[----:B------:R-:W-:Y:S01]  /*3b390*/  IMAD.MOV.U32 R3, RZ, RZ, -0x1 ;  /* 0xffffffffff037424 */ /* 0x000fe200078e00ff */
[----:B---3--:R-:W-:Y:S04]  /*3b3a0*/  STL.64 [R1+0x3400], R10 ;  /* 0x0034000a01007387 */ /* 0x008fe80000100a00 */
[----:B--2---:R-:W-:Y:S04]  /*3b3b0*/  STL.64 [R1+0x33f8], R8 ;  /* 0x0033f80801007387 */ /* 0x004fe80000100a00 */
[----:B------:R-:W-:Y:S04]  /*3b3c0*/  STL [R1+0x33f4], RZ ;  /* 0x0033f4ff01007387 */ /* 0x000fe80000100800 */
[----:B------:R1:W-:Y:S04]  /*3b3d0*/  STL [R1+0x33c0], R3 ;  /* 0x0033c00301007387 */ /* 0x0003e80000100800 */
        /* <DEDUP_REMOVED lines=2007> */
[----:B------:R-:W-:-:S03]  /*43150*/  IMAD R6, R6, 0x820, RZ ;  /* 0x0000082006067824 */ /* 0x000fc600078e02ff */
[----:B------:R2:W-:Y:S04]  /*43160*/  STL [R1+0x1dfc], RZ ;  /* 0x001dfcff01007387 */ /* 0x0005e80000100800 */
[----:B------:R2:W-:Y:S04]  /*43170*/  STL [R1+0x1de0], RZ ;  /* 0x001de0ff01007387 */ /* 0x0005e80000100800 */
[----:B------:R2:W-:Y:S04]  /*43180*/  STL [R1+0x1de4], RZ ;  /* 0x001de4ff01007387 */ /* 0x0005e80000100800 */
[----:B------:R2:W-:Y:S01]  /*43190*/  STL [R1+0x1de8], RZ ;  /* 0x001de8ff01007387 */ /* 0x0005e20000100800 */
[----:B-1----:R-:W-:-:S03]  /*431a0*/  SHF.R.S32.HI R3, RZ, 0x6, R4 ;  /* 0x00000006ff037819 */ /* 0x002fc60000011404 */
[----:B------:R2:W-:Y:S01]  /*431b0*/  STL [R1+0x1dec], RZ ;  /* 0x001decff01007387 */ /* 0x0005e20000100800 */
[----:B------:R-:W-:-:S03]  /*431c0*/  LOP3.LUT R6, R6, R0, RZ, 0x3c, !PT ;  /* 0x0000000006067212 */ /* 0x000fc600078e3cff */
[----:B------:R2:W-:Y:S04]  /*431d0*/  STL [R1+0x1dd0], RZ ;  /* 0x001dd0ff01007387 */ /* 0x0005e80000100800 */
[----:B------:R2:W-:Y:S04]  /*431e0*/  STL [R1+0x1dd4], RZ ;  /* 0x001dd4ff01007387 */ /* 0x0005e80000100800 */
[----:B------:R2:W-:Y:S01]  /*431f0*/  STL [R1+0x1dd8], RZ ;  /* 0x001dd8ff01007387 */ /* 0x0005e20000100800 */
[----:B------:R-:W-:-:S03]  /*43200*/  IADD3 R32, R3, -0x2, RZ ;  /* 0xfffffffe03207810 */ /* 0x000fc60007ffe0ff */
[----:B------:R2:W-:Y:S01]  /*43210*/  STL [R1+0x1ddc], RZ ;  /* 0x001ddcff01007387 */ /* 0x0005e20000100800 */
[----:B------:R-:W-:-:S03]  /*43220*/  LOP3.LUT R3, R6, 0x20, RZ, 0x3c, !PT ;  /* 0x0000002006037812 */ /* 0x000fc600078e3cff */
        /* <DEDUP_REMOVED lines=8> */
[----:B------:R2:W-:Y:S01]  /*432b0*/  STL [R1+0x501c], R3 ;  /* 0x00501c0301007387 */ /* 0x0005e20000100800 */
[----:B------:R-:W-:Y:S01]  /*432c0*/  SHF.R.S32.HI R0, RZ, 0x1f, R252 ;  /* 0x0000001fff007819 */ /* 0x000fe200000114fc */
[C---:B------:R-:W-:Y:S01]  /*432d0*/  IMAD.SHL.U32 R7, R252.reuse, 0x4, RZ ;  /* 0x00000004fc077824 */ /* 0x040fe200078e00ff */
[----:B------:R-:W-:Y:S01]  /*432e0*/  CS2R R28, SRZ ;  /* 0x00000000001c7805 */ /* 0x000fe2000001ff00 */
[----:B------:R-:W-:Y:S01]  /*432f0*/  CS2R R30, SRZ ;  /* 0x00000000001e7805 */ /* 0x000fe2000001ff00 */
[----:B------:R-:W-:Y:S01]  /*43300*/  SHF.L.U64.HI R0, R252, 0x2, R0 ;  /* 0x00000002fc007819 */ /* 0x000fe20000010200 */
[----:B------:R-:W-:Y:S01]  /*43310*/  CS2R R24, SRZ ;  /* 0x0000000000187805 */ /* 0x000fe2000001ff00 */
[----:B------:R-:W-:Y:S01]  /*43320*/  MOV R252, 0x1 ;  /* 0x0000000100fc7802 */ /* 0x000fe20000000f00 */
[----:B------:R-:W-:Y:S01]  /*43330*/  CS2R R26, SRZ ;  /* 0x00000000001a7805 */ /* 0x000fe2000001ff00 */
        /* <DEDUP_REMOVED lines=8> */
[----:B--2---:R-:W-:-:S02]  /*433c0*/  LOP3.LUT R4, R5, 0x40, RZ, 0x3c, !PT ;  /* 0x0000004005047812 */ /* 0x004fc400078e3cff */
.L_x_1:
[----:B------:R-:W2:Y:S01]  /*433d0*/  LDL.LU R3, [R1+0x33c0] ;  /* 0x0033c00001037983 */ /* 0x000ea20000300800 */
[----:B------:R-:W-:-:S04]  /*433e0*/  DEPBAR.LE SB0, 0x2 ;  /* 0x000080800000791a */ /* 0x000fc80000000000 */
[----:B------:R-:W3:Y:S04]  /*433f0*/  LDL R4, [R1+0x501c] ;  /* 0x00501c0001047983 */ /* 0x000ee80000100800 */
[----:B------:R-:W1:Y:S04]  /*43400*/  S2R R32, SR_TID.X ;  /* 0x0000000000207919 */ /* 0x000e680000002100 */
[----:B------:R-:W-:Y:S04]  /*43410*/  STL [R1+0x502c], R252 ;  /* 0x00502cfc01007387 */ /* 0x000fe80000100800 */
[----:B------:R-:W-:Y:S04]  /*43420*/  STL [R1+0x5028], R2 ;  /* 0x0050280201007387 */ /* 0x000fe80000100800 */
[----:B------:R-:W-:Y:S01]  /*43430*/  STL [R1+0x5024], R0 ;  /* 0x0050240001007387 */ /* 0x000fe20000100800 */
[C---:B-1----:R-:W-:Y:S01]  /*43440*/  IMAD.SHL.U32 R33, R32.reuse, 0x2, RZ ;  /* 0x0000000220217824 */ /* 0x042fe200078e00ff */
[C---:B------:R-:W-:Y:S01]  /*43450*/  LOP3.LUT R6, R32.reuse, 0x7, RZ, 0xc0, !PT ;  /* 0x0000000720067812 */ /* 0x040fe200078ec0ff */
[----:B------:R-:W-:-:S03]  /*43460*/  IMAD.SHL.U32 R7, R32, 0x2, RZ ;  /* 0x0000000220077824 */ /* 0x000fc600078e00ff */
[----:B------:R-:W-:Y:S01]  /*43470*/  LOP3.LUT R33, R33, 0x40, RZ, 0xc0, !PT ;  /* 0x0000004021217812 */ /* 0x000fe200078ec0ff */
[----:B------:R-:W-:-:S03]  /*43480*/  IMAD R6, R6, 0x110, RZ ;  /* 0x0000011006067824 */ /* 0x000fc600078e02ff */
[----:B------:R-:W-:Y:S02]  /*43490*/  LOP3.LUT R33, R33, 0x1c, R32, 0xf8, !PT ;  /* 0x0000001c21217812 */ /* 0x000fe400078ef820 */
[----:B------:R-:W-:Y:S02]  /*434a0*/  LOP3.LUT R32, R32, 0x3, RZ, 0xc0, !PT ;  /* 0x0000000320207812 */ /* 0x000fe400078ec0ff */
[----:B------:R-:W-:-:S03]  /*434b0*/  LOP3.LUT R6, R6, 0x30, R7, 0x78, !PT ;  /* 0x0000003006067812 */ /* 0x000fc600078e7807 */
[----:B------:R-:W-:-:S05]  /*434c0*/  IMAD R32, R32, 0x820, RZ ;  /* 0x0000082020207824 */ /* 0x000fca00078e02ff */
[----:B------:R-:W-:Y:S01]  /*434d0*/  LOP3.LUT R32, R32, R33, RZ, 0x3c, !PT ;  /* 0x0000002120207212 */ /* 0x000fe200078e3cff */
[----:B------:R-:W-:Y:S01]  /*434e0*/  BAR.SYNC.DEFER_BLOCKING 0x0 ;  /* 0x0000000000007b1d */ /* 0x000fe20000010000 */
[----:B--2---:R-:W-:-:S04]  /*434f0*/  IADD3 R3, R3, 0x1, RZ ;  /* 0x0000000103037810 */ /* 0x004fc80007ffe0ff */
[----:B------:R-:W-:-:S04]  /*43500*/  ISETP.GT.AND P0, PT, R3, 0x1, PT ;  /* 0x000000010300780c */ /* 0x000fc80003f04270 */
[----:B------:R-:W-:-:S04]  /*43510*/  SEL R5, R3, RZ, !P0 ;  /* 0x000000ff03057207 */ /* 0x000fc80004000000 */
[C---:B------:R-:W-:Y:S01]  /*43520*/  LEA R3, R5.reuse, R32, 0x11 ;  /* 0x0000002005037211 */ /* 0x040fe200078e88ff */
[C---:B---3--:R-:W-:Y:S01]  /*43530*/  IMAD R4, R5.reuse, 0x20000, R4 ;  /* 0x0002000005047824 */ /* 0x048fe200078e0204 */
[----:B------:R-:W-:Y:S01]  /*43540*/  STL [R1+0x33c0], R5 ;  /* 0x0033c00501007387 */ /* 0x000fe20000100800 */
[----:B------:R-:W-:-:S03]  /*43550*/  IMAD R6, R5, 0x10000, R6 ;  /* 0x0001000005067824 */ /* 0x000fc600078e0206 */
[----:B------:R-:W-:Y:S04]  /*43560*/  LDS R88, [R3] ;  /* 0x0000000003587984 */ /* 0x000fe80000000800 */
[----:B------:R-:W-:Y:S04]  /*43570*/  LDS R90, [R3+0x2000] ;  /* 0x00200000035a7984 */ /* 0x000fe80000000800 */
[----:B------:R-:W-:Y:S04]  /*43580*/  LDS R89, [R4] ;  /* 0x0000000004597984 */ /* 0x000fe80000000800 */
[----:B------:R-:W-:Y:S04]  /*43590*/  LDS R91, [R4+0x2000] ;  /* 0x00200000045b7984 */ /* 0x000fe80000000800 */
[----:B------:R-:W1:Y:S04]  /*435a0*/  LDSM.16.M88.4 R80, [R6+0x40800] ;  /* 0x040800000650783b */ /* 0x000e680000000200 */
[----:B------:R-:W2:Y:S04]  /*435b0*/  LDSM.16.M88.4 R84, [R6+0x40000] ;  /* 0x040000000654783b */ /* 0x000ea80000000200 */
[----:B------:R-:W3:Y:S04]  /*435c0*/  LDSM.16.M88.4 R76, [R6+0x41000] ;  /* 0x04100000064c783b */ /* 0x000ee80000000200 */
[----:B------:R-:W4:Y:S04]  /*435d0*/  LDSM.16.M88.4 R64, [R6+0x42800] ;  /* 0x042800000640783b */ /* 0x000f280000000200 */
[----:B------:R-:W3:Y:S04]  /*435e0*/  LDSM.16.M88.4 R72, [R6+0x41800] ;  /* 0x041800000648783b */ /* 0x000ee80000000200 */
[----:B------:R-:W4:Y:S04]  /*435f0*/  LDSM.16.M88.4 R68, [R6+0x42000] ;  /* 0x042000000644783b */ /* 0x000f280000000200 */
[----:B------:R-:W-:Y:S04]  /*43600*/  STL [R1+0x6338], R5 ;  /* 0x0063380501007387 */ /* 0x000fe80000100800 */
[----:B------:R-:W4:Y:S04]  /*43610*/  LDSM.16.M88.4 R224, [R6+0x43000] ;  /* 0x0430000006e0783b */ /* 0x000f280000000200 */
[----:B------:R-:W4:Y:S04]  /*43620*/  LDSM.16.M88.4 R220, [R6+0x43800] ;  /* 0x0438000006dc783b */ /* 0x000f280000000200 */
[----:B------:R-:W4:Y:S01]  /*43630*/  LDSM.16.M88.4 R216, [R6+0x44000] ;  /* 0x0440000006d8783b */ /* 0x000f220000000200 */
[C---:B-1---5:R-:W-:Y:S03]  /*43640*/  HMMA.1688.F32.TF32 R24, R88.reuse, R80, R24 ;  /* 0x000000505818723c */ /* 0x062fe60000081018 */
[----:B------:R-:W1:Y:S04]  /*43650*/  LDSM.16.M88.4 R212, [R6+0x44800] ;  /* 0x0448000006d4783b */ /* 0x000e680000000200 */
[----:B--2---:R-:W-:Y:S01]  /*43660*/  STL [R1+0x67b0], R86 ;  /* 0x0067b05601007387 */ /* 0x004fe20000100800 */
[C---:B------:R-:W-:Y:S03]  /*43670*/  HMMA.1688.F32.TF32 R28, R88.reuse, R84, R28 ;  /* 0x00000054581c723c */ /* 0x040fe6000008101c */
[----:B------:R2:W-:Y:S04]  /*43680*/  STL [R1+0x67ac], R87 ;  /* 0x0067ac5701007387 */ /* 0x0005e80000100800 */
[----:B------:R-:W-:Y:S01]  /*43690*/  STL [R1+0x67b8], R82 ;  /* 0x0067b85201007387 */ /* 0x000fe20000100800 */
[C---:B---3--:R-:W-:Y:S03]  /*436a0*/  HMMA.1688.F32.TF32 R20, R88.reuse, R76, R20 ;  /* 0x0000004c5814723c */ /* 0x048fe60000081014 */
[----:B------:R3:W-:Y:S04]  /*436b0*/  STL [R1+0x67b4], R83 ;  /* 0x0067b45301007387 */ /* 0x0007e80000100800 */
[----:B------:R-:W-:Y:S01]  /*436c0*/  STL [R1+0x67c0], R78 ;  /* 0x0067c04e01007387 */ /* 0x000fe20000100800 */
[C---:B----4-:R-:W-:Y:S03]  /*436d0*/  HMMA.1688.F32.TF32 R8, R88.reuse, R64, R8 ;  /* 0x000000405808723c */ /* 0x050fe60000081008 */
[----:B------:R-:W-:Y:S01]  /*436e0*/  STL [R1+0x67bc], R79 ;  /* 0x0067bc4f01007387 */ /* 0x000fe20000100800 */
[----:B--2---:R-:W-:Y:S01]  /*436f0*/  IMAD.MOV.U32 R87, RZ, RZ, R27 ;  /* 0x000000ffff577224 */ /* 0x004fe200078e001b */
[----:B---3--:R-:W-:Y:S01]  /*43700*/  MOV R83, R25 ;  /* 0x0000001900537202 */ /* 0x008fe20000000f00 */
[----:B------:R-:W-:Y:S01]  /*43710*/  IMAD.MOV.U32 R86, RZ, RZ, R26 ;  /* 0x000000ffff567224 */ /* 0x000fe200078e001a */
[----:B------:R2:W-:Y:S01]  /*43720*/  STL [R1+0x67c8], R74 ;  /* 0x0067c84a01007387 */ /* 0x0005e20000100800 */
[----:B------:R-:W-:Y:S01]  /*43730*/  IMAD.MOV.U32 R82, RZ, RZ, R24 ;  /* 0x000000ffff527224 */ /* 0x000fe200078e0018 */
[----:B------:R-:W-:Y:S02]  /*43740*/  HMMA.1688.F32.TF32 R12, R88, R68, R12 ;  /* 0x00000044580c723c */ /* 0x000fe4000008100c */
[----:B------:R3:W-:Y:S04]  /*43750*/  STL [R1+0x67c4], R75 ;  /* 0x0067c44b01007387 */ /* 0x0007e80000100800 */
[----:B------:R4:W-:Y:S01]  /*43760*/  STL [R1+0x67d0], R70 ;  /* 0x0067d04601007387 */ /* 0x0009e20000100800 */
[----:B--2---:R-:W-:-:S03]  /*43770*/  IMAD.MOV.U32 R74, RZ, RZ, R20 ;  /* 0x000000ffff4a7224 */ /* 0x004fc600078e0014 */
[----:B------:R2:W-:Y:S01]  /*43780*/  STL [R1+0x67cc], R71 ;  /* 0x0067cc4701007387 */ /* 0x0005e20000100800 */
[----:B------:R-:W-:Y:S01]  /*43790*/  HMMA.1688.F32.TF32 R16, R88, R72, R16 ;  /* 0x000000485810723c */ /* 0x000fe20000081010 */
[----:B---3--:R-:W-:Y:S01]  /*437a0*/  MOV R75, R21 ;  /* 0x00000015004b7202 */ /* 0x008fe20000000f00 */
[----:B------:R-:W-:Y:S01]  /*437b0*/  IMAD.MOV.U32 R78, RZ, RZ, R22 ;  /* 0x000000ffff4e7224 */ /* 0x000fe200078e0016 */
[----:B------:R-:W-:Y:S01]  /*437c0*/  STL [R1+0x66f8], R66 ;  /* 0x0066f84201007387 */ /* 0x000fe20000100800 */
[----:B------:R-:W-:-:S03]  /*437d0*/  IMAD.MOV.U32 R79, RZ, RZ, R23 ;  /* 0x000000ffff4f7224 */ /* 0x000fc600078e0017 */
[----:B------:R-:W-:Y:S04]  /*437e0*/  STL [R1+0x66f4], R67 ;  /* 0x0066f44301007387 */ /* 0x000fe80000100800 */
[----:B------:R-:W-:Y:S04]  /*437f0*/  STL.64 [R1+0x30e0], R28 ;  /* 0x0030e01c01007387 */ /* 0x000fe80000100a00 */
[----:B------:R-:W-:Y:S04]  /*43800*/  STL.64 [R1+0x30e8], R30 ;  /* 0x0030e81e01007387 */ /* 0x000fe80000100a00 */
[----:B------:R3:W-:Y:S04]  /*43810*/  STL [R1+0x67e0], R87 ;  /* 0x0067e05701007387 */ /* 0x0007e80000100800 */
[----:B------:R1:W-:Y:S01]  /*43820*/  STL [R1+0x67dc], R86 ;  /* 0x0067dc5601007387 */ /* 0x0003e20000100800 */
[----:B----4-:R-:W-:-:S02]  /*43830*/  IMAD.MOV.U32 R70, RZ, RZ, R18 ;  /* 0x000000ffff467224 */ /* 0x010fc400078e0012 */
[----:B--2---:R-:W-:Y:S01]  /*43840*/  IMAD.MOV.U32 R71, RZ, RZ, R19 ;  /* 0x000000ffff477224 */ /* 0x004fe200078e0013 */
[----:B------:R2:W-:Y:S01]  /*43850*/  STL [R1+0x67d8], R83 ;  /* 0x0067d85301007387 */ /* 0x0005e20000100800 */
[----:B---3--:R-:W-:-:S03]  /*43860*/  IMAD.MOV.U32 R87, RZ, RZ, R14 ;  /* 0x000000ffff577224 */ /* 0x008fc600078e000e */
[----:B------:R3:W-:Y:S01]  /*43870*/  STL [R1+0x67d4], R82 ;  /* 0x0067d45201007387 */ /* 0x0007e20000100800 */
[----:B-1----:R-:W-:-:S03]  /*43880*/  IMAD.MOV.U32 R86, RZ, RZ, R15 ;  /* 0x000000ffff567224 */ /* 0x002fc600078e000f */
[----:B------:R1:W-:Y:S01]  /*43890*/  STL [R1+0x67e8], R75 ;  /* 0x0067e84b01007387 */ /* 0x0003e20000100800 */
[----:B--2---:R-:W-:-:S03]  /*438a0*/  IMAD.MOV.U32 R83, RZ, RZ, R16 ;  /* 0x000000ffff537224 */ /* 0x004fc600078e0010 */
[----:B------:R2:W-:Y:S01]  /*438b0*/  STL [R1+0x67e4], R74 ;  /* 0x0067e44a01007387 */ /* 0x0005e20000100800 */
[----:B---3--:R-:W-:-:S03]  /*438c0*/  MOV R82, R17 ;  /* 0x0000001100527202 */ /* 0x008fc60000000f00 */
[----:B------:R-:W3:Y:S01]  /*438d0*/  LDL.LU.64 R108, [R1+0x1150] ;  /* 0x00115000016c7983 */ /* 0x000ee20000300a00 */
[----:B-1----:R-:W-:-:S03]  /*438e0*/  IMAD.MOV.U32 R75, RZ, RZ, R12 ;  /* 0x000000ffff4b7224 */ /* 0x002fc600078e000c */
[----:B------:R-:W3:Y:S01]  /*438f0*/  LDL.LU.64 R110, [R1+0x1158] ;  /* 0x00115800016e7983 */ /* 0x000ee20000300a00 */
[----:B--2---:R-:W-:-:S03]  /*43900*/  MOV R74, R13 ;  /* 0x0000000d004a7202 */ /* 0x004fc60000000f00 */
[----:B------:R-:W-:Y:S04]  /*43910*/  STL.64 [R1+0x3100], R8 ;  /* 0x0031000801007387 */ /* 0x000fe80000100a00 */
[----:B------:R-:W-:Y:S04]  /*43920*/  STL.64 [R1+0x3108], R10 ;  /* 0x0031080a01007387 */ /* 0x000fe80000100a00 */
[----:B------:R-:W2:Y:S04]  /*43930*/  LDL.LU.64 R96, [R1+0x1140] ;  /* 0x0011400001607983 */ /* 0x000ea80000300a00 */
[----:B------:R-:W2:Y:S04]  /*43940*/  LDL.LU.64 R98, [R1+0x1148] ;  /* 0x0011480001627983 */ /* 0x000ea80000300a00 */
[----:B------:R-:W1:Y:S04]  /*43950*/  LDSM.16.M88.4 R208, [R6+0x45000] ;  /* 0x0450000006d0783b */ /* 0x000e680000000200 */
[----:B------:R-:W4:Y:S04]  /*43960*/  LDSM.16.M88.4 R204, [R6+0x45800] ;  /* 0x0458000006cc783b */ /* 0x000f280000000200 */
[----:B------:R-:W1:Y:S04]  /*43970*/  LDSM.16.M88.4 R200, [R6+0x46000] ;  /* 0x0460000006c8783b */ /* 0x000e680000000200 */
        /* <DEDUP_REMOVED lines=11> */
[----:B------:R-:W2:Y:S04]  /*43a30*/  LDL.LU.64 R100, [R1+0x1130] ;  /* 0x0011300001647983 */ /* 0x000ea80000300a00 */
[----:B------:R-:W1:Y:S04]  /*43a40*/  LDSM.16.M88.4 R36, [R6+0x4c000] ;  /* 0x04c000000624783b */ /* 0x000e680000000200 */
[----:B------:R-:W2:Y:S04]  /*43a50*/  LDL.LU.64 R102, [R1+0x1138] ;  /* 0x0011380001667983 */ /* 0x000ea80000300a00 */
[----:B------:R-:W2:Y:S04]  /*43a60*/  LDL.LU.64 R104, [R1+0x1120] ;  /* 0x0011200001687983 */ /* 0x000ea80000300a00 */
[----:B------:R-:W1:Y:S04]  /*43a70*/  LDSM.16.M88.4 R40, [R6+0x4c800] ;  /* 0x04c800000628783b */ /* 0x000e680000000200 */
[----:B------:R-:W2:Y:S04]  /*43a80*/  LDL.LU.64 R106, [R1+0x1128] ;  /* 0x00112800016a7983 */ /* 0x000ea80000300a00 */
[----:B------:R-:W-:Y:S04]  /*43a90*/  STL [R1+0x66ec], R226 ;  /* 0x0066ece201007387 */ /* 0x000fe80000100800 */
[----:B------:R-:W1:Y:S04]  /*43aa0*/  LDSM.16.M88.4 R44, [R6+0x4d000] ;  /* 0x04d00000062c783b */ /* 0x000e680000000200 */
[----:B------:R-:W-:Y:S04]  /*43ab0*/  STL [R1+0x66e8], R227 ;  /* 0x0066e8e301007387 */ /* 0x000fe80000100800 */
[----:B------:R-:W-:Y:S04]  /*43ac0*/  STL [R1+0x66e4], R222 ;  /* 0x0066e4de01007387 */ /* 0x000fe80000100800 */
[----:B------:R-:W3:Y:S04]  /*43ad0*/  LDSM.16.M88.4 R48, [R6+0x4d800] ;  /* 0x04d800000630783b */ /* 0x000ee80000000200 */
[----:B------:R-:W-:Y:S04]  /*43ae0*/  STL [R1+0x66e0], R223 ;  /* 0x0066e0df01007387 */ /* 0x000fe80000100800 */
[----:B------:R-:W-:Y:S04]  /*43af0*/  STL [R1+0x66fc], R218 ;  /* 0x0066fcda01007387 */ /* 0x000fe80000100800 */
[----:B------:R-:W2:Y:S04]  /*43b00*/  LDSM.16.M88.4 R52, [R6+0x4e000] ;  /* 0x04e000000634783b */ /* 0x000ea80000000200 */
[----:B------:R-:W-:Y:S04]  /*43b10*/  STL [R1+0x66f0], R219 ;  /* 0x0066f0db01007387 */ /* 0x000fe80000100800 */
[----:B------:R-:W-:Y:S04]  /*43b20*/  STL [R1+0x6704], R214 ;  /* 0x006704d601007387 */ /* 0x000fe80000100800 */
[----:B------:R-:W2:Y:S04]  /*43b30*/  LDSM.16.M88.4 R56, [R6+0x4e800] ;  /* 0x04e800000638783b */ /* 0x000ea80000000200 */
[----:B------:R-:W-:Y:S04]  /*43b40*/  STL [R1+0x6700], R215 ;  /* 0x006700d701007387 */ /* 0x000fe80000100800 */
[----:B-1----:R-:W-:Y:S04]  /*43b50*/  STL [R1+0x670c], R210 ;  /* 0x00670cd201007387 */ /* 0x002fe80000100800 */
[----:B------:R-:W1:Y:S04]  /*43b60*/  LDSM.16.M88.4 R60, [R6+0x4f000] ;  /* 0x04f00000063c783b */ /* 0x000e680000000200 */
[----:B------:R-:W-:Y:S04]  /*43b70*/  STL [R1+0x6708], R211 ;  /* 0x006708d301007387 */ /* 0x000fe80000100800 */
[----:B----4-:R-:W-:Y:S04]  /*43b80*/  STL [R1+0x6714], R206 ;  /* 0x006714ce01007387 */ /* 0x010fe80000100800 */
[----:B------:R-:W4:Y:S04]  /*43b90*/  LDSM.16.M88.4 R244, [R6+0x4f800] ;  /* 0x04f8000006f4783b */ /* 0x000f280000000200 */
        /* <DEDUP_REMOVED lines=31> */
[----:B------:R-:W-:Y:S04]  /*43d90*/  LDS R92, [R3+0x80] ;  /* 0x00008000035c7984 */ /* 0x000fe80000000800 */
[----:B------:R-:W-:Y:S01]  /*43da0*/  LDS R94, [R3+0x2080] ;  /* 0x00208000035e7984 */ /* 0x000fe20000000800 */
[C---:B---3--:R-:W-:Y:S03]  /*43db0*/  HMMA.1688.F32.TF32 R108, R88.reuse, R224, R108 ;  /* 0x000000e0586c723c */ /* 0x048fe6000008106c */
[----:B------:R-:W-:Y:S04]  /*43dc0*/  STL [R1+0x661c], R50 ;  /* 0x00661c3201007387 */ /* 0x000fe80000100800 */
[----:B------:R-:W-:Y:S04]  /*43dd0*/  LDS R93, [R4+0x80] ;  /* 0x00008000045d7984 */ /* 0x000fe80000000800 */
[----:B------:R-:W3:Y:S04]  /*43de0*/  LDS R95, [R4+0x2080] ;  /* 0x00208000045f7984 */ /* 0x000ee80000000800 */
[----:B------:R-:W-:Y:S01]  /*43df0*/  LDS R240, [R3+0x200] ;  /* 0x0002000003f07984 */ /* 0x000fe20000000800 */
[----:B--2---:R-:W-:Y:S03]  /*43e00*/  HMMA.1688.F32.TF32 R96, R88, R220, R96 ;  /* 0x000000dc5860723c */ /* 0x004fe60000081060 */
[----:B------:R-:W-:Y:S04]  /*43e10*/  STL [R1+0x6618], R51 ;  /* 0x0066183301007387 */ /* 0x000fe80000100800 */
[----:B------:R-:W-:Y:S04]  /*43e20*/  STL [R1+0x6624], R54 ;  /* 0x0066243601007387 */ /* 0x000fe80000100800 */
[----:B------:R-:W-:Y:S04]  /*43e30*/  STL [R1+0x6620], R55 ;  /* 0x0066203701007387 */ /* 0x000fe80000100800 */
[----:B------:R-:W-:Y:S04]  /*43e40*/  STL [R1+0x662c], R58 ;  /* 0x00662c3a01007387 */ /* 0x000fe80000100800 */
[----:B------:R-:W-:Y:S04]  /*43e50*/  STL [R1+0x6628], R59 ;  /* 0x0066283b01007387 */ /* 0x000fe80000100800 */
[----:B-1----:R-:W-:Y:S04]  /*43e60*/  STL [R1+0x6634], R62 ;  /* 0x0066343e01007387 */ /* 0x002fe80000100800 */
[----:B------:R-:W-:Y:S04]  /*43e70*/  STL [R1+0x6630], R63 ;  /* 0x0066303f01007387 */ /* 0x000fe80000100800 */
[----:B----4-:R-:W-:Y:S01]  /*43e80*/  STL [R1+0x663c], R246 ;  /* 0x00663cf601007387 */ /* 0x010fe20000100800 */
[----:B------:R-:W-:-:S03]  /*43e90*/  IMAD.MOV.U32 R187, RZ, RZ, R96 ;  /* 0x000000ffffbb7224 */ /* 0x000fc600078e0060 */
[----:B------:R-:W-:Y:S01]  /*43ea0*/  STL [R1+0x6638], R247 ;  /* 0x006638f701007387 */ /* 0x000fe20000100800 */
[----:B------:R-:W-:-:S03]  /*43eb0*/  MOV R190, R97 ;  /* 0x0000006100be7202 */ /* 0x000fc60000000f00 */
[----:B------:R-:W-:Y:S01]  /*43ec0*/  STL [R1+0x5a38], R6 ;  /* 0x005a380601007387 */ /* 0x000fe20000100800 */
[----:B------:R-:W-:-:S03]  /*43ed0*/  IMAD.MOV.U32 R191, RZ, RZ, R98 ;  /* 0x000000ffffbf7224 */ /* 0x000fc600078e0062 */
[----:B------:R1:W-:Y:S01]  /*43ee0*/  STL.64 [R1+0x30f0], R108 ;  /* 0x0030f06c01007387 */ /* 0x0003e20000100a00 */
[----:B------:R-:W-:-:S03]  /*43ef0*/  IMAD.MOV.U32 R194, RZ, RZ, R99 ;  /* 0x000000ffffc27224 */ /* 0x000fc600078e0063 */
[----:B------:R2:W-:Y:S04]  /*43f00*/  STL.64 [R1+0x30f8], R110 ;  /* 0x0030f86e01007387 */ /* 0x0005e80000100a00 */
[----:B------:R-:W4:Y:S04]  /*43f10*/  LDL.LU.64 R96, [R1+0x1110] ;  /* 0x0011100001607983 */ /* 0x000f280000300a00 */
[----:B------:R-:W4:Y:S04]  /*43f20*/  LDL.LU.64 R98, [R1+0x1118] ;  /* 0x0011180001627983 */ /* 0x000f280000300a00 */
[----:B------:R-:W-:Y:S04]  /*43f30*/  LDS R242, [R3+0x2200] ;  /* 0x0022000003f27984 */ /* 0x000fe80000000800 */
[----:B------:R-:W-:Y:S04]  /*43f40*/  LDS R241, [R4+0x200] ;  /* 0x0002000004f17984 */ /* 0x000fe80000000800 */
[----:B------:R-:W-:Y:S01]  /*43f50*/  LDS R243, [R4+0x2200] ;  /* 0x0022000004f37984 */ /* 0x000fe20000000800 */
[----:B------:R-:W-:Y:S03]  /*43f60*/  HMMA.1688.F32.TF32 R100, R88, R216, R100 ;  /* 0x000000d85864723c */ /* 0x000fe60000081064 */
[----:B------:R-:W-:Y:S04]  /*43f70*/  STL [R1+0x6764], R194 ;  /* 0x006764c201007387 */ /* 0x000fe80000100800 */
[----:B------:R-:W-:Y:S04]  /*43f80*/  STL [R1+0x6760], R191 ;  /* 0x006760bf01007387 */ /* 0x000fe80000100800 */
[----:B------:R-:W-:Y:S04]  /*43f90*/  STL [R1+0x675c], R190 ;  /* 0x00675cbe01007387 */ /* 0x000fe80000100800 */
[----:B------:R-:W-:Y:S04]  /*43fa0*/  STL [R1+0x6758], R187 ;  /* 0x006758bb01007387 */ /* 0x000fe80000100800 */
[----:B------:R-:W-:Y:S04]  /*43fb0*/  LDS R232, [R3+0x700] ;  /* 0x0007000003e87984 */ /* 0x000fe80000000800 */
[----:B------:R-:W-:Y:S01]  /*43fc0*/  LDS R234, [R3+0x2700] ;  /* 0x0027000003ea7984 */ /* 0x000fe20000000800 */
[----:B------:R-:W-:Y:S01]  /*43fd0*/  IMAD.MOV.U32 R195, RZ, RZ, R100 ;  /* 0x000000ffffc37224 */ /* 0x000fe200078e0064 */
[----:B------:R-:W-:Y:S01]  /*43fe0*/  MOV R198, R101 ;  /* 0x0000006500c67202 */ /* 0x000fe20000000f00 */
[----:B------:R-:W-:Y:S01]  /*43ff0*/  IMAD.MOV.U32 R199, RZ, RZ, R102 ;  /* 0x000000ffffc77224 */ /* 0x000fe200078e0066 */
[----:B------:R-:W3:Y:S01]  /*44000*/  LDL.LU.64 R100, [R1+0x1100] ;  /* 0x0011000001647983 */ /* 0x000ee20000300a00 */
[----:B------:R-:W-:-:S03]  /*44010*/  IMAD.MOV.U32 R202, RZ, RZ, R103 ;  /* 0x000000ffffca7224 */ /* 0x000fc600078e0067 */
[----:B------:R-:W3:Y:S01]  /*44020*/  LDL.LU.64 R102, [R1+0x1108] ;  /* 0x0011080001667983 */ /* 0x000ee20000300a00 */
[----:B------:R-:W-:Y:S03]  /*44030*/  HMMA.1688.F32.TF32 R104, R88, R212, R104 ;  /* 0x000000d45868723c */ /* 0x000fe60000081068 */
[----:B------:R-:W-:Y:S04]  /*44040*/  STL [R1+0x6774], R202 ;  /* 0x006774ca01007387 */ /* 0x000fe80000100800 */
[----:B------:R-:W-:Y:S04]  /*44050*/  STL [R1+0x6770], R199 ;  /* 0x006770c701007387 */ /* 0x000fe80000100800 */
[----:B------:R-:W-:Y:S04]  /*44060*/  STL [R1+0x676c], R198 ;  /* 0x00676cc601007387 */ /* 0x000fe80000100800 */
[----:B------:R1:W-:Y:S04]  /*44070*/  STL [R1+0x6768], R195 ;  /* 0x006768c301007387 */ /* 0x0003e80000100800 */
[----:B------:R-:W3:Y:S04]  /*44080*/  LDL.LU.64 R112, [R1+0x10f0] ;  /* 0x0010f00001707983 */ /* 0x000ee80000300a00 */
[----:B------:R-:W3:Y:S01]  /*44090*/  LDL.LU.64 R114, [R1+0x10f8] ;  /* 0x0010f80001727983 */ /* 0x000ee20000300a00 */
[----:B------:R-:W-:Y:S01]  /*440a0*/  IMAD.MOV.U32 R210, RZ, RZ, R107 ;  /* 0x000000ffffd27224 */ /* 0x000fe200078e006b */
[----:B------:R-:W-:Y:S01]  /*440b0*/  MOV R206, R105 ;  /* 0x0000006900ce7202 */ /* 0x000fe20000000f00 */
[----:B------:R-:W-:Y:S01]  /*440c0*/  IMAD.MOV.U32 R207, RZ, RZ, R106 ;  /* 0x000000ffffcf7224 */ /* 0x000fe200078e006a */
[----:B-1----:R-:W3:Y:S01]  /*440d0*/  LDL.LU.64 R108, [R1+0x10e0] ;  /* 0x0010e000016c7983 */ /* 0x002ee20000300a00 */
[----:B------:R-:W-:-:S03]  /*440e0*/  IMAD.MOV.U32 R203, RZ, RZ, R104 ;  /* 0x000000ffffcb7224 */ /* 0x000fc600078e0068 */
[----:B--2---:R-:W2:Y:S04]  /*440f0*/  LDL.LU.64 R110, [R1+0x10e8] ;  /* 0x0010e800016e7983 */ /* 0x004ea80000300a00 */
[----:B------:R-:W-:Y:S04]  /*44100*/  STL [R1+0x6784], R210 ;  /* 0x006784d201007387 */ /* 0x000fe80000100800 */
[----:B------:R-:W-:Y:S04]  /*44110*/  STL [R1+0x6780], R207 ;  /* 0x006780cf01007387 */ /* 0x000fe80000100800 */
[----:B------:R-:W-:Y:S04]  /*44120*/  STL [R1+0x677c], R206 ;  /* 0x00677cce01007387 */ /* 0x000fe80000100800 */
[----:B------:R1:W-:Y:S04]  /*44130*/  STL [R1+0x6778], R203 ;  /* 0x006778cb01007387 */ /* 0x0003e80000100800 */
[----:B------:R-:W-:Y:S04]  /*44140*/  LDS R233, [R4+0x700] ;  /* 0x0007000004e97984 */ /* 0x000fe80000000800 */
[----:B------:R-:W-:Y:S04]  /*44150*/  LDS R235, [R4+0x2700] ;  /* 0x0027000004eb7984 */ /* 0x000fe80000000800 */
[----:B------:R-:W-:Y:S04]  /*44160*/  LDS R228, [R3+0x780] ;  /* 0x0007800003e47984 */ /* 0x000fe80000000800 */
[----:B------:R-:W-:Y:S04]  /*44170*/  LDS R230, [R3+0x2780] ;  /* 0x0027800003e67984 */ /* 0x000fe80000000800 */
[----:B------:R-:W-:Y:S04]  /*44180*/  LDS R229, [R4+0x780] ;  /* 0x0007800004e57984 */ /* 0x000fe80000000800 */
[----:B------:R-:W-:Y:S01]  /*44190*/  LDS R231, [R4+0x2780] ;  /* 0x0027800004e77984 */ /* 0x000fe20000000800 */
[----:B----4-:R-:W-:Y:S11]  /*441a0*/  HMMA.1688.F32.TF32 R96, R88, R208, R96 ;  /* 0x000000d05860723c */ /* 0x010ff60000081060 */
[----:B------:R-:W-:Y:S11]  /*441b0*/  @!UPT UIADD3 URZ, URZ, URZ, URZ ;  /* 0x0000003f3f3ff290 */ /* 0x000ff6000fffe03f */
[----:B------:R-:W-:Y:S02]  /*441c0*/  @!UPT UIADD3 URZ, URZ, URZ, URZ ;  /* 0x0000003f3f3ff290 */ /* 0x000fe4000fffe03f */
[----:B------:R-:W-:Y:S01]  /*441d0*/  IMAD.MOV.U32 R211, RZ, RZ, R96 ;  /* 0x000000ffffd37224 */ /* 0x000fe200078e0060 */
[----:B------:R-:W-:Y:S01]  /*441e0*/  MOV R214, R97 ;  /* 0x0000006100d67202 */ /* 0x000fe20000000f00 */
[----:B------:R-:W-:Y:S01]  /*441f0*/  IMAD.MOV.U32 R215, RZ, RZ, R98 ;  /* 0x000000ffffd77224 */ /* 0x000fe200078e0062 */
[----:B------:R-:W4:Y:S01]  /*44200*/  LDL.LU.64 R96, [R1+0x10d0] ;  /* 0x0010d00001607983 */ /* 0x000f220000300a00 */
[----:B------:R-:W-:-:S03]  /*44210*/  IMAD.MOV.U32 R218, RZ, RZ, R99 ;  /* 0x000000ffffda7224 */ /* 0x000fc600078e0063 */
[----:B------:R-:W4:Y:S04]  /*44220*/  LDL.LU.64 R98, [R1+0x10d8] ;  /* 0x0010d80001627983 */ /* 0x000f280000300a00 */
[----:B------:R-:W2:Y:S04]  /*44230*/  LDL.LU.64 R104, [R1+0x10c0] ;  /* 0x0010c00001687983 */ /* 0x000ea80000300a00 */
[----:B------:R-:W2:Y:S01]  /*44240*/  LDL.LU.64 R106, [R1+0x10c8] ;  /* 0x0010c800016a7983 */ /* 0x000ea20000300a00 */
[----:B---3--:R-:W-:Y:S03]  /*44250*/  HMMA.1688.F32.TF32 R100, R88, R204, R100 ;  /* 0x000000cc5864723c */ /* 0x008fe60000081064 */
[----:B------:R-:W-:Y:S04]  /*44260*/  STL [R1+0x6794], R218 ;  /* 0x006794da01007387 */ /* 0x000fe80000100800 */
[----:B------:R-:W-:Y:S04]  /*44270*/  STL [R1+0x6790], R215 ;  /* 0x006790d701007387 */ /* 0x000fe80000100800 */
[----:B------:R-:W-:Y:S04]  /*44280*/  STL [R1+0x678c], R214 ;  /* 0x00678cd601007387 */ /* 0x000fe80000100800 */
[----:B------:R3:W-:Y:S09]  /*44290*/  STL [R1+0x6788], R211 ;  /* 0x006788d301007387 */ /* 0x0007f20000100800 */
        /* <DEDUP_REMOVED lines=10> */
[----:B------:R-:W-:Y:S09]  /*44340*/  STL [R1+0x6798], R66 ;  /* 0x0067984201007387 */ /* 0x000ff20000100800 */
[----:B------:R-:W-:-:S05]  /*44350*/  IMAD.MOV.U32 R15, RZ, RZ, R112 ;  /* 0x000000ffff0f7224 */ /* 0x000fca00078e0070 */
[----:B------:R1:W-:Y:S01]  /*44360*/  STL [R1+0x67a8], R15 ;  /* 0x0067a80f01007387 */ /* 0x0003e20000100800 */
        /* <DEDUP_REMOVED lines=8> */
[----:B------:R-:W4:Y:S01]  /*443f0*/  LDL.LU.64 R98, [R1+0x10a8] ;  /* 0x0010a80001627983 */ /* 0x000f220000300a00 */
[C---:B--2---:R-:W-:Y:S08]  /*44400*/  HMMA.1688.F32.TF32 R104, R88.reuse, R188, R104 ;  /* 0x000000bc5868723c */ /* 0x044ff00000081068 */
[----:B------:R-:W-:Y:S11]  /*44410*/  HMMA.1688.F32.TF32 R108, R88, R196, R108 ;  /* 0x000000c4586c723c */ /* 0x000ff6000008106c */
[----:B------:R-:W-:Y:S05]  /*44420*/  @!UPT UIADD3 URZ, URZ, URZ, URZ ;  /* 0x0000003f3f3ff290 */ /* 0x000fea000fffe03f */
[----:B------:R-:W-:Y:S01]  /*44430*/  IMAD.MOV.U32 R227, RZ, RZ, R104 ;  /* 0x000000ffffe37224 */ /* 0x000fe200078e0068 */
[----:B------:R-:W-:Y:S01]  /*44440*/  MOV R222, R105 ;  /* 0x0000006900de7202 */ /* 0x000fe20000000f00 */
[----:B------:R-:W-:Y:S01]  /*44450*/  IMAD.MOV.U32 R223, RZ, RZ, R106 ;  /* 0x000000ffffdf7224 */ /* 0x000fe200078e006a */
[----:B------:R-:W2:Y:S01]  /*44460*/  LDL.LU.64 R104, [R1+0x1090] ;  /* 0x0010900001687983 */ /* 0x000ea20000300a00 */
[----:B------:R-:W-:-:S03]  /*44470*/  IMAD.MOV.U32 R6, RZ, RZ, R107 ;  /* 0x000000ffff067224 */ /* 0x000fc600078e006b */
[----:B------:R-:W2:Y:S04]  /*44480*/  LDL.LU.64 R106, [R1+0x1098] ;  /* 0x00109800016a7983 */ /* 0x000ea80000300a00 */
[----:B------:R-:W2:Y:S04]  /*44490*/  LDL.LU.64 R140, [R1+0x1080] ;  /* 0x00108000018c7983 */ /* 0x000ea80000300a00 */
[----:B------:R-:W2:Y:S01]  /*444a0*/  LDL.LU.64 R142, [R1+0x1088] ;  /* 0x00108800018e7983 */ /* 0x000ea20000300a00 */
[----:B---3--:R-:W-:Y:S03]  /*444b0*/  HMMA.1688.F32.TF32 R100, R88, R184, R100 ;  /* 0x000000b85864723c */ /* 0x008fe60000081064 */
[----:B------:R-:W3:Y:S04]  /*444c0*/  LDL.LU.64 R136, [R1+0x1070] ;  /* 0x0010700001887983 */ /* 0x000ee80000300a00 */
[----:B------:R-:W3:Y:S04]  /*444d0*/  LDL.LU.64 R138, [R1+0x1078] ;  /* 0x00107800018a7983 */ /* 0x000ee80000300a00 */
[----:B------:R-:W3:Y:S04]  /*444e0*/  LDL.LU.64 R132, [R1+0x1060] ;  /* 0x0010600001847983 */ /* 0x000ee80000300a00 */
[----:B------:R-:W3:Y:S04]  /*444f0*/  LDL.LU.64 R134, [R1+0x1068] ;  /* 0x0010680001867983 */ /* 0x000ee80000300a00 */
[----:B------:R-:W3:Y:S01]  /*44500*/  LDL.LU.64 R128, [R1+0x1050] ;  /* 0x0010500001807983 */ /* 0x000ee20000300a00 */
[----:B------:R-:W-:-:S03]  /*44510*/  IMAD.MOV.U32 R187, RZ, RZ, R108 ;  /* 0x000000ffffbb7224 */ /* 0x000fc600078e006c */
[----:B------:R-:W3:Y:S01]  /*44520*/  LDL.LU.64 R130, [R1+0x1058] ;  /* 0x0010580001827983 */ /* 0x000ee20000300a00 */
[----:B------:R-:W-:-:S03]  /*44530*/  MOV R18, R109 ;  /* 0x0000006d00127202 */ /* 0x000fc60000000f00 */
[----:B------:R-:W3:Y:S01]  /*44540*/  LDL.LU.64 R124, [R1+0x1040] ;  /* 0x00104000017c7983 */ /* 0x000ee20000300a00 */
[----:B------:R-:W-:-:S03]  /*44550*/  IMAD.MOV.U32 R19, RZ, RZ, R110 ;  /* 0x000000ffff137224 */ /* 0x000fc600078e006e */
[----:B------:R-:W3:Y:S01]  /*44560*/  LDL.LU.64 R126, [R1+0x1048] ;  /* 0x00104800017e7983 */ /* 0x000ee20000300a00 */
[----:B------:R-:W-:Y:S01]  /*44570*/  IMAD.MOV.U32 R14, RZ, RZ, R111 ;  /* 0x000000ffff0e7224 */ /* 0x000fe200078e006f */
[----:B------:R-:W-:Y:S02]  /*44580*/  MOV R202, R101 ;  /* 0x0000006500ca7202 */ /* 0x000fe40000000f00 */
[----:B------:R-:W3:Y:S01]  /*44590*/  LDL.LU.64 R108, [R1+0x1030] ;  /* 0x00103000016c7983 */ /* 0x000ee20000300a00 */
[----:B-1----:R-:W-:-:S03]  /*445a0*/  IMAD.MOV.U32 R203, RZ, RZ, R100 ;  /* 0x000000ffffcb7224 */ /* 0x002fc600078e0064 */
[----:B------:R-:W3:Y:S01]  /*445b0*/  LDL.LU.64 R110, [R1+0x1038] ;  /* 0x00103800016e7983 */ /* 0x000ee20000300a00 */
[----:B------:R-:W-:Y:S02]  /*445c0*/  IMAD.MOV.U32 R199, RZ, RZ, R102 ;  /* 0x000000ffffc77224 */ /* 0x000fe400078e0066 */
[----:B------:R-:W-:Y:S01]  /*445d0*/  IMAD.MOV.U32 R198, RZ, RZ, R103 ;  /* 0x000000ffffc67224 */ /* 0x000fe200078e0067 */
[----:B------:R-:W3:Y:S04]  /*445e0*/  LDL.LU.64 R100, [R1+0x1020] ;  /* 0x0010200001647983 */ /* 0x000ee80000300a00 */
[----:B------:R-:W3:Y:S01]  /*445f0*/  LDL.LU.64 R102, [R1+0x1028] ;  /* 0x0010280001667983 */ /* 0x000ee20000300a00 */
        /* <DEDUP_REMOVED lines=9> */
[----:B--2---:R-:W-:Y:S03]  /*44690*/  HMMA.1688.F32.TF32 R104, R88, R12, R104 ;  /* 0x0000000c5868723c */ /* 0x004fe60000081068 */
[----:B------:R-:W2:Y:S01]  /*446a0*/  LDL.LU.64 R120, [R1+0x1000] ;  /* 0x0010000001787983 */ /* 0x000ea20000300a00 */
[----:B------:R-:W-:-:S03]  /*446b0*/  MOV R10, R113 ;  /* 0x00000071000a7202 */ /* 0x000fc60000000f00 */
[----:B------:R-:W2:Y:S01]  /*446c0*/  LDL.LU.64 R122, [R1+0x1008] ;  /* 0x00100800017a7983 */ /* 0x000ea20000300a00 */
[----:B------:R-:W-:Y:S01]  /*446d0*/  HMMA.1688.F32.TF32 R140, R88, R16, R140 ;  /* 0x00000010588c723c */ /* 0x000fe2000008108c */
[----:B------:R-:W-:Y:S02]  /*446e0*/  IMAD.MOV.U32 R11, RZ, RZ, R114 ;  /* 0x000000ffff0b7224 */ /* 0x000fe400078e0072 */
[----:B------:R-:W2:Y:S01]  /*446f0*/  LDL.LU.64 R116, [R1+0xff0] ;  /* 0x000ff00001747983 */ /* 0x000ea20000300a00 */
[----:B------:R-:W-:-:S03]  /*44700*/  IMAD.MOV.U32 R186, RZ, RZ, R115 ;  /* 0x000000ffffba7224 */ /* 0x000fc600078e0073 */
[----:B------:R-:W2:Y:S04]  /*44710*/  LDL.LU.64 R118, [R1+0xff8] ;  /* 0x000ff80001767983 */ /* 0x000ea80000300a00 */
[----:B------:R-:W2:Y:S04]  /*44720*/  LDL.LU.64 R112, [R1+0xfe0] ;  /* 0x000fe00001707983 */ /* 0x000ea80000300a00 */
[----:B------:R-:W2:Y:S09]  /*44730*/  LDL.LU.64 R114, [R1+0xfe8] ;  /* 0x000fe80001727983 */ /* 0x000eb20000300a00 */
[----:B------:R-:W-:Y:S01]  /*44740*/  IMAD.MOV.U32 R15, RZ, RZ, R140 ;  /* 0x000000ffff0f7224 */ /* 0x000fe200078e008c */
[----:B------:R-:W-:Y:S01]  /*44750*/  MOV R226, R141 ;  /* 0x0000008d00e27202 */ /* 0x000fe20000000f00 */
[----:B------:R-:W-:-:S02]  /*44760*/  IMAD.MOV.U32 R219, RZ, RZ, R142 ;  /* 0x000000ffffdb7224 */ /* 0x000fc400078e008e */
[----:B------:R-:W-:Y:S02]  /*44770*/  IMAD.MOV.U32 R67, RZ, RZ, R143 ;  /* 0x000000ffff437224 */ /* 0x000fe400078e008f */
[C---:B---3--:R-:W-:Y:S08]  /*44780*/  HMMA.1688.F32.TF32 R140, R88.reuse, R20, R136 ;  /* 0x00000014588c723c */ /* 0x048ff00000081088 */
[C---:B------:R-:W-:Y:S08]  /*44790*/  HMMA.1688.F32.TF32 R136, R88.reuse, R24, R132 ;  /* 0x000000185888723c */ /* 0x040ff00000081084 */
[C---:B------:R-:W-:Y:S08]  /*447a0*/  HMMA.1688.F32.TF32 R132, R88.reuse, R28, R128 ;  /* 0x0000001c5884723c */ /* 0x040ff00000081080 */
[C---:B------:R-:W-:Y:S08]  /*447b0*/  HMMA.1688.F32.TF32 R128, R88.reuse, R32, R124 ;  /* 0x000000205880723c */ /* 0x040ff0000008107c */
[C---:B------:R-:W-:Y:S08]  /*447c0*/  HMMA.1688.F32.TF32 R124, R88.reuse, R36, R108 ;  /* 0x00000024587c723c */ /* 0x040ff0000008106c */
[----:B------:R-:W-:Y:S01]  /*447d0*/  HMMA.1688.F32.TF32 R100, R88, R40, R100 ;  /* 0x000000285864723c */ /* 0x000fe20000081064 */
[----:B------:R-:W-:Y:S01]  /*447e0*/  IMAD.MOV.U32 R66, RZ, RZ, R104 ;  /* 0x000000ffff427224 */ /* 0x000fe200078e0068 */
[----:B------:R-:W-:Y:S01]  /*447f0*/  MOV R218, R105 ;  /* 0x0000006900da7202 */ /* 0x000fe20000000f00 */
[----:B------:R-:W-:Y:S01]  /*44800*/  IMAD.MOV.U32 R215, RZ, RZ, R106 ;  /* 0x000000ffffd77224 */ /* 0x000fe200078e006a */
[----:B------:R-:W3:Y:S01]  /*44810*/  LDL.LU.64 R104, [R1+0xfd0] ;  /* 0x000fd00001687983 */ /* 0x000ee20000300a00 */
[----:B------:R-:W-:-:S03]  /*44820*/  IMAD.MOV.U32 R214, RZ, RZ, R107 ;  /* 0x000000ffffd67224 */ /* 0x000fc600078e006b */
        /* <DEDUP_REMOVED lines=10> */
[----:B------:R-:W-:Y:S04]  /*448d0*/  STL.64 [R1+0x2fc0], R124 ;  /* 0x002fc07c01007387 */ /* 0x000fe80000100a00 */
[----:B------:R-:W-:Y:S04]  /*448e0*/  STL.64 [R1+0x2fc8], R126 ;  /* 0x002fc87e01007387 */ /* 0x000fe80000100a00 */
[----:B------:R-:W3:Y:S04]  /*448f0*/  LDL.LU.64 R110, [R1+0xa48] ;  /* 0x000a4800016e7983 */ /* 0x000ee80000300a00 */
[----:B------:R1:W-:Y:S04]  /*44900*/  STL.64 [R1+0x2fb0], R100 ;  /* 0x002fb06401007387 */ /* 0x0003e80000100a00 */
[----:B------:R1:W-:Y:S04]  /*44910*/  STL.64 [R1+0x2fb8], R102 ;  /* 0x002fb86601007387 */ /* 0x0003e80000100a00 */
[----:B-1----:R-:W3:Y:S04]  /*44920*/  LDL.LU.64 R100, [R1+0xa30] ;  /* 0x000a300001647983 */ /* 0x002ee80000300a00 */
[----:B------:R-:W3:Y:S01]  /*44930*/  LDL.LU.64 R102, [R1+0xa38] ;  /* 0x000a380001667983 */ /* 0x000ee20000300a00 */
[C---:B----4-:R-:W-:Y:S03]  /*44940*/  HMMA.1688.F32.TF32 R124, R88.reuse, R44, R96 ;  /* 0x0000002c587c723c */ /* 0x050fe60000081060 */
[----:B------:R-:W4:Y:S04]  /*44950*/  LDL.LU.64 R96, [R1+0xfc0] ;  /* 0x000fc00001607983 */ /* 0x000f280000300a00 */
[----:B------:R-:W4:Y:S01]  /*44960*/  LDL.LU.64 R98, [R1+0xfc8] ;  /* 0x000fc80001627983 */ /* 0x000f220000300a00 */
[C---:B--2---:R-:W-:Y:S08]  /*44970*/  HMMA.1688.F32.TF32 R120, R88.reuse, R48, R120 ;  /* 0x000000305878723c */ /* 0x044ff00000081078 */
[C---:B------:R-:W-:Y:S08]  /*44980*/  HMMA.1688.F32.TF32 R116, R88.reuse, R52, R116 ;  /* 0x000000345874723c */ /* 0x040ff00000081074 */
[C---:B------:R-:W-:Y:S01]  /*44990*/  HMMA.1688.F32.TF32 R112, R88.reuse, R56, R112 ;  /* 0x000000385870723c */ /* 0x040fe20000081070 */
        /* <DEDUP_REMOVED lines=8> */
[----:B---3--:R-:W-:Y:S11]  /*44a20*/  HMMA.1688.F32.TF32 R104, R88, R60, R104 ;  /* 0x0000003c5868723c */ /* 0x008ff60000081068 */
[----:B------:R-:W-:Y:S11]  /*44a30*/  @!UPT UIADD3 URZ, URZ, URZ, URZ ;  /* 0x0000003f3f3ff290 */ /* 0x000ff6000fffe03f */
[----:B------:R-:W-:Y:S02]  /*44a40*/  @!UPT UIADD3 URZ, URZ, URZ, URZ ;  /* 0x0000003f3f3ff290 */ /* 0x000fe4000fffe03f */
[----:B------:R-:W-:Y:S01]  /*44a50*/  IMAD.MOV.U32 R246, RZ, RZ, R104 ;  /* 0x000000fffff67224 */ /* 0x000fe200078e0068 */
[----:B------:R-:W-:Y:S01]  /*44a60*/  MOV R247, R105 ;  /* 0x0000006900f77202 */ /* 0x000fe20000000f00 */
[----:B------:R-:W-:Y:S01]  /*44a70*/  IMAD.MOV.U32 R63, RZ, RZ, R107 ;  /* 0x000000ffff3f7224 */ /* 0x000fe200078e006b */
[----:B------:R-:W2:Y:S01]  /*44a80*/  LDL.LU.64 R104, [R1+0xfb0] ;  /* 0x000fb00001687983 */ /* 0x000ea20000300a00 */
[----:B------:R-:W-:-:S03]  /*44a90*/  IMAD.MOV.U32 R62, RZ, RZ, R106 ;  /* 0x000000ffff3e7224 */ /* 0x000fc600078e006a */
[----:B------:R-:W2:Y:S01]  /*44aa0*/  LDL.LU.64 R106, [R1+0xfb8] ;  /* 0x000fb800016a7983 */ /* 0x000ea20000300a00 */
[----:B------:R-:W-:Y:S03]  /*44ab0*/  HMMA.1688.F32.TF32 R88, R88, R244, R108 ;  /* 0x000000f45858723c */ /* 0x000fe6000008106c */
[----:B------:R1:W-:Y:S05]  /*44ac0*/  STL [R1+0x664c], R63 ;  /* 0x00664c3f01007387 */ /* 0x0003ea0000100800 */
[----:B------:R-:W-:Y:S01]  /*44ad0*/  HMMA.1688.F32.TF32 R100, R92, R84, R100 ;  /* 0x000000545c64723c */ /* 0x000fe20000081064 */
[----:B------:R3:W-:Y:S04]  /*44ae0*/  STL [R1+0x6648], R62 ;  /* 0x0066483e01007387 */ /* 0x0007e80000100800 */
[----:B------:R1:W-:Y:S04]  /*44af0*/  STL [R1+0x6644], R247 ;  /* 0x006644f701007387 */ /* 0x0003e80000100800 */
[----:B------:R1:W-:Y:S06]  /*44b00*/  STL [R1+0x6640], R246 ;  /* 0x006640f601007387 */ /* 0x0003ec0000100800 */
[----:B------:R-:W-:Y:S04]  /*44b10*/  STL.64 [R1+0x2f40], R88 ;  /* 0x002f405801007387 */ /* 0x000fe80000100a00 */
[----:B------:R-:W-:Y:S04]  /*44b20*/  STL.64 [R1+0x2f48], R90 ;  /* 0x002f485a01007387 */ /* 0x000fe80000100a00 */
[----:B------:R-:W-:Y:S01]  /*44b30*/  LDS R88, [R3+0x100] ;  /* 0x0001000003587984 */ /* 0x000fe20000000800 */
[----:B-1----:R-:W-:Y:S01]  /*44b40*/  IMAD.MOV.U32 R63, RZ, RZ, R100 ;  /* 0x000000ffff3f7224 */ /* 0x002fe200078e0064 */
[----:B---3--:R-:W-:Y:S01]  /*44b50*/  MOV R62, R101 ;  /* 0x00000065003e7202 */ /* 0x008fe20000000f00 */
[----:B------:R-:W-:Y:S01]  /*44b60*/  IMAD.MOV.U32 R247, RZ, RZ, R102 ;  /* 0x000000fffff77224 */ /* 0x000fe200078e0066 */
[----:B------:R-:W3:Y:S01]  /*44b70*/  LDL.LU.64 R100, [R1+0xfa0] ;  /* 0x000fa00001647983 */ /* 0x000ee20000300a00 */
[----:B------:R-:W-:-:S03]  /*44b80*/  IMAD.MOV.U32 R246, RZ, RZ, R103 ;  /* 0x000000fffff67224 */ /* 0x000fc600078e0067 */
[----:B------:R-:W3:Y:S04]  /*44b90*/  LDL.LU.64 R102, [R1+0xfa8] ;  /* 0x000fa80001667983 */ /* 0x000ee80000300a00 */
[----:B------:R-:W-:Y:S04]  /*44ba0*/  STL [R1+0x6664], R63 ;  /* 0x0066643f01007387 */ /* 0x000fe80000100800 */
[----:B------:R-:W-:Y:S04]  /*44bb0*/  STL [R1+0x6660], R62 ;  /* 0x0066603e01007387 */ /* 0x000fe80000100800 */
[----:B------:R1:W-:Y:S04]  /*44bc0*/  STL [R1+0x665c], R247 ;  /* 0x00665cf701007387 */ /* 0x0003e80000100800 */
[----:B------:R1:W-:Y:S04]  /*44bd0*/  STL [R1+0x6658], R246 ;  /* 0x006658f601007387 */ /* 0x0003e80000100800 */
[----:B------:R-:W-:Y:S04]  /*44be0*/  LDS R90, [R3+0x2100] ;  /* 0x00210000035a7984 */ /* 0x000fe80000000800 */
[----:B------:R-:W-:Y:S04]  /*44bf0*/  LDS R89, [R4+0x100] ;  /* 0x0001000004597984 */ /* 0x000fe80000000800 */
[----:B------:R-:W1:Y:S01]  /*44c00*/  LDS R91, [R4+0x2100] ;  /* 0x00210000045b7984 */ /* 0x000e620000000800 */
        /* <DEDUP_REMOVED lines=9> */
[----:B------:R-:W-:Y:S04]  /*44ca0*/  STL [R1+0x666c], R55 ;  /* 0x00666c3701007387 */ /* 0x000fe80000100800 */
[----:B------:R-:W-:Y:S04]  /*44cb0*/  STL [R1+0x6668], R54 ;  /* 0x0066683601007387 */ /* 0x000fe80000100800 */
[----:B------:R1:W-:Y:S04]  /*44cc0*/  STL [R1+0x6654], R59 ;  /* 0x0066543b01007387 */ /* 0x0003e80000100800 */
[----:B------:R1:W-:Y:S01]  /*44cd0*/  STL [R1+0x6650], R58 ;  /* 0x0066503a01007387 */ /* 0x0003e20000100800 */
[----:B--2---:R-:W-:Y:S11]  /*44ce0*/  HMMA.1688.F32.TF32 R104, R92, R76, R104 ;  /* 0x0000004c5c68723c */ /* 0x004ff60000081068 */
[----:B------:R-:W-:Y:S11]  /*44cf0*/  @!UPT UIADD3 URZ, URZ, URZ, URZ ;  /* 0x0000003f3f3ff290 */ /* 0x000ff6000fffe03f */
[----:B------:R-:W-:Y:S02]  /*44d00*/  @!UPT UIADD3 URZ, URZ, URZ, URZ ;  /* 0x0000003f3f3ff290 */ /* 0x000fe4000fffe03f */
[----:B------:R-:W-:Y:S01]  /*44d10*/  IMAD.MOV.U32 R50, RZ, RZ, R104 ;  /* 0x000000ffff327224 */ /* 0x000fe200078e0068 */
[----:B------:R-:W-:Y:S01]  /*44d20*/  MOV R51, R105 ;  /* 0x0000006900337202 */ /* 0x000fe20000000f00 */
[----:B------:R-:W-:Y:S01]  /*44d30*/  IMAD.MOV.U32 R46, RZ, RZ, R106 ;  /* 0x000000ffff2e7224 */ /* 0x000fe200078e006a */
[----:B------:R-:W2:Y:S01]  /*44d40*/  LDL.LU.64 R104, [R1+0xf80] ;  /* 0x000f800001687983 */ /* 0x000ea20000300a00 */
[----:B------:R-:W-:-:S03]  /*44d50*/  IMAD.MOV.U32 R47, RZ, RZ, R107 ;  /* 0x000000ffff2f7224 */ /* 0x000fc600078e006b */
[----:B------:R-:W2:Y:S04]  /*44d60*/  LDL.LU.64 R106, [R1+0xf88] ;  /* 0x000f8800016a7983 */ /* 0x000ea80000300a00 */
[----:B------:R-:W-:Y:S04]  /*44d70*/  STL [R1+0x667c], R47 ;  /* 0x00667c2f01007387 */ /* 0x000fe80000100800 */
[----:B------:R-:W-:Y:S04]  /*44d80*/  STL [R1+0x6678], R46 ;  /* 0x0066782e01007387 */ /* 0x000fe80000100800 */
[----:B------:R-:W-:Y:S01]  /*44d90*/  STL [R1+0x6674], R51 ;  /* 0x0066743301007387 */ /* 0x000fe20000100800 */
[----:B---3--:R-:W-:Y:S03]  /*44da0*/  HMMA.1688.F32.TF32 R100, R92, R72, R100 ;  /* 0x000000485c64723c */ /* 0x008fe60000081064 */
[----:B------:R3:W-:Y:S11]  /*44db0*/  STL [R1+0x6670], R50 ;  /* 0x0066703201007387 */ /* 0x0007f60000100800 */
[----:B------:R-:W-:Y:S10]  /*44dc0*/  @!UPT UIADD3 URZ, URZ, URZ, URZ ;  /* 0x0000003f3f3ff290 */ /* 0x000ff4000fffe03f */
[----:B-1----:R-:W-:Y:S01]  /*44dd0*/  IMAD.MOV.U32 R247, RZ, RZ, R100 ;  /* 0x000000fffff77224 */ /* 0x002fe200078e0064 */
[----:B------:R-:W-:Y:S01]  /*44de0*/  MOV R246, R101 ;  /* 0x0000006500f67202 */ /* 0x000fe20000000f00 */
[----:B------:R-:W-:Y:S01]  /*44df0*/  IMAD.MOV.U32 R59, RZ, RZ, R102 ;  /* 0x000000ffff3b7224 */ /* 0x000fe200078e0066 */
[----:B------:R-:W3:Y:S01]  /*44e00*/  LDL.LU.64 R100, [R1+0xf70] ;  /* 0x000f700001647983 */ /* 0x000ee20000300a00 */
[----:B------:R-:W-:-:S03]  /*44e10*/  IMAD.MOV.U32 R58, RZ, RZ, R103 ;  /* 0x000000ffff3a7224 */ /* 0x000fc600078e0067 */
[----:B------:R-:W3:Y:S04]  /*44e20*/  LDL.LU.64 R102, [R1+0xf78] ;  /* 0x000f780001667983 */ /* 0x000ee80000300a00 */
[----:B------:R1:W-:Y:S04]  /*44e30*/  STL [R1+0x668c], R58 ;  /* 0x00668c3a01007387 */ /* 0x0003e80000100800 */
[----:B------:R1:W-:Y:S04]  /*44e40*/  STL [R1+0x6688], R59 ;  /* 0x0066883b01007387 */ /* 0x0003e80000100800 */
[----:B------:R1:W-:Y:S04]  /*44e50*/  STL [R1+0x6684], R246 ;  /* 0x006684f601007387 */ /* 0x0003e80000100800 */
        /* <DEDUP_REMOVED lines=12> */
[----:B------:R-:W-:Y:S04]  /*44f20*/  STL [R1+0x6694], R54 ;  /* 0x0066943601007387 */ /* 0x000fe80000100800 */
[----:B------:R1:W-:Y:S04]  /*44f30*/  STL [R1+0x6690], R55 ;  /* 0x0066903701007387 */ /* 0x0003e80000100800 */
[----:B------:R-:W4:Y:S04]  /*44f40*/  LDL.LU.64 R108, [R1+0xf50] ;  /* 0x000f5000016c7983 */ /* 0x000f280000300a00 */
[----:B------:R-:W4:Y:S01]  /*44f50*/  LDL.LU.64 R110, [R1+0xf58] ;  /* 0x000f5800016e7983 */ /* 0x000f220000300a00 */
[C---:B--2---:R-:W-:Y:S11]  /*44f60*/  HMMA.1688.F32.TF32 R104, R92.reuse, R64, R104 ;  /* 0x000000405c68723c */ /* 0x044ff60000081068 */
[----:B------:R-:W-:Y:S11]  /*44f70*/  @!UPT UIADD3 URZ, URZ, URZ, URZ ;  /* 0x0000003f3f3ff290 */ /* 0x000ff6000fffe03f */
[----:B------:R-:W-:Y:S02]  /*44f80*/  @!UPT UIADD3 URZ, URZ, URZ, URZ ;  /* 0x0000003f3f3ff290 */ /* 0x000fe4000fffe03f */
[----:B---3--:R-:W-:Y:S01]  /*44f90*/  IMAD.MOV.U32 R50, RZ, RZ, R107 ;  /* 0x000000ffff327224 */ /* 0x008fe200078e006b */
[----:B------:R-:W-:Y:S01]  /*44fa0*/  MOV R46, R105 ;  /* 0x00000069002e7202 */ /* 0x000fe20000000f00 */
[----:B------:R-:W-:Y:S02]  /*44fb0*/  IMAD.MOV.U32 R51, RZ, RZ, R106 ;  /* 0x000000ffff337224 */ /* 0x000fe400078e006a */
[----:B------:R-:W-:Y:S01]  /*44fc0*/  IMAD.MOV.U32 R47, RZ, RZ, R104 ;  /* 0x000000ffff2f7224 */ /* 0x000fe200078e0068 */
[----:B------:R-:W-:Y:S04]  /*44fd0*/  STL [R1+0x66ac], R50 ;  /* 0x0066ac3201007387 */ /* 0x000fe80000100800 */
[----:B------:R-:W-:Y:S04]  /*44fe0*/  STL [R1+0x66a8], R51 ;  /* 0x0066a83301007387 */ /* 0x000fe80000100800 */
[----:B------:R-:W-:Y:S04]  /*44ff0*/  STL [R1+0x66a4], R46 ;  /* 0x0066a42e01007387 */ /* 0x000fe80000100800 */
[----:B------:R-:W-:Y:S04]  /*45000*/  STL [R1+0x66a0], R47 ;  /* 0x0066a02f01007387 */ /* 0x000fe80000100800 */
[----:B------:R-:W2:Y:S04]  /*45010*/  LDL.LU.64 R104, [R1+0xf40] ;  /* 0x000f400001687983 */ /* 0x000ea80000300a00 */
[----:B------:R-:W2:Y:S01]  /*45020*/  LDL.LU.64 R106, [R1+0xf48] ;  /* 0x000f4800016a7983 */ /* 0x000ea20000300a00 */
[----:B------:R-:W-:Y:S11]  /*45030*/  HMMA.1688.F32.TF32 R100, R92, R224, R100 ;  /* 0x000000e05c64723c */ /* 0x000ff60000081064 */
[----:B------:R-:W-:Y:S11]  /*45040*/  @!UPT UIADD3 URZ, URZ, URZ, URZ ;  /* 0x0000003f3f3ff290 */ /* 0x000ff6000fffe03f */
[----:B------:R-:W-:Y:S02]  /*45050*/  @!UPT UIADD3 URZ, URZ, URZ, URZ ;  /* 0x0000003f3f3ff290 */ /* 0x000fe4000fffe03f */
[----:B------:R-:W-:Y:S01]  /*45060*/  IMAD.MOV.U32 R42, RZ, RZ, R100 ;  /* 0x000000ffff2a7224 */ /* 0x000fe200078e0064 */
        /* <DEDUP_REMOVED lines=12> */
[----:B-1----:R-:W-:Y:S01]  /*45130*/  IMAD.MOV.U32 R58, RZ, RZ, R96 ;  /* 0x000000ffff3a7224 */ /* 0x002fe200078e0060 */
[----:B------:R-:W-:Y:S01]  /*45140*/  MOV R59, R97 ;  /* 0x00000061003b7202 */ /* 0x000fe20000000f00 */
[----:B------:R-:W-:Y:S01]  /*45150*/  IMAD.MOV.U32 R246, RZ, RZ, R98 ;  /* 0x000000fffff67224 */ /* 0x000fe200078e0062 */
[----:B------:R-:W4:Y:S01]  /*45160*/  LDL.LU.64 R96, [R1+0xf20] ;  /* 0x000f200001607983 */ /* 0x000f220000300a00 */
[----:B------:R-:W-:-:S03]  /*45170*/  IMAD.MOV.U32 R247, RZ, RZ, R99 ;  /* 0x000000fffff77224 */ /* 0x000fc600078e0063 */
[----:B------:R-:W4:Y:S01]  /*45180*/  LDL.LU.64 R98, [R1+0xf28] ;  /* 0x000f280001627983 */ /* 0x000f220000300a00 */
[----:B------:R-:W-:Y:S03]  /*45190*/  HMMA.1688.F32.TF32 R108, R92, R216, R108 ;  /* 0x000000d85c6c723c */ /* 0x000fe6000008106c */
[----:B------:R-:W-:Y:S04]  /*451a0*/  STL [R1+0x66cc], R247 ;  /* 0x0066ccf701007387 */ /* 0x000fe80000100800 */
[----:B------:R-:W-:Y:S04]  /*451b0*/  STL [R1+0x66c8], R246 ;  /* 0x0066c8f601007387 */ /* 0x000fe80000100800 */
[----:B------:R-:W-:Y:S04]  /*451c0*/  STL [R1+0x66c4], R59 ;  /* 0x0066c43b01007387 */ /* 0x000fe80000100800 */
[----:B------:R-:W-:Y:S09]  /*451d0*/  STL [R1+0x66c0], R58 ;  /* 0x0066c03a01007387 */ /* 0x000ff20000100800 */
[----:B------:R-:W-:Y:S01]  /*451e0*/  IMAD.MOV.U32 R55, RZ, RZ, R111 ;  /* 0x000000ffff377224 */ /* 0x000fe200078e006f */
[----:B------:R-:W-:Y:S01]  /*451f0*/  MOV R63, R109 ;  /* 0x0000006d003f7202 */ /* 0x000fe20000000f00 */
[----:B------:R-:W-:-:S02]  /*45200*/  IMAD.MOV.U32 R54, RZ, RZ, R110 ;  /* 0x000000ffff367224 */ /* 0x000fc400078e006e */
[----:B------:R-:W-:Y:S01]  /*45210*/  IMAD.MOV.U32 R62, RZ, RZ, R108 ;  /* 0x000000ffff3e7224 */ /* 0x000fe200078e006c */
[----:B------:R-:W-:Y:S04]  /*45220*/  STL [R1+0x66dc], R55 ;  /* 0x0066dc3701007387 */ /* 0x000fe80000100800 */
[----:B------:R-:W-:Y:S04]  /*45230*/  STL [R1+0x66d8], R54 ;  /* 0x0066d83601007387 */ /* 0x000fe80000100800 */
[----:B------:R-:W-:Y:S04]  /*45240*/  STL [R1+0x66d4], R63 ;  /* 0x0066d43f01007387 */ /* 0x000fe80000100800 */
[----:B------:R-:W-:Y:S04]  /*45250*/  STL [R1+0x66d0], R62 ;  /* 0x0066d03e01007387 */ /* 0x000fe80000100800 */
[----:B------:R-:W2:Y:S04]  /*45260*/  LDL.LU.64 R128, [R1+0xf10] ;  /* 0x000f100001807983 */ /* 0x000ea80000300a00 */
[----:B------:R-:W2:Y:S04]  /*45270*/  LDL.LU.64 R130, [R1+0xf18] ;  /* 0x000f180001827983 */ /* 0x000ea80000300a00 */
[----:B------:R-:W2:Y:S04]  /*45280*/  LDL.LU.64 R124, [R1+0xf00] ;  /* 0x000f0000017c7983 */ /* 0x000ea80000300a00 */
[----:B------:R-:W2:Y:S04]  /*45290*/  LDL.LU.64 R126, [R1+0xf08] ;  /* 0x000f0800017e7983 */ /* 0x000ea80000300a00 */
[----:B------:R-:W2:Y:S04]  /*452a0*/  LDL.LU.64 R120, [R1+0xef0] ;  /* 0x000ef00001787983 */ /* 0x000ea80000300a00 */
[----:B------:R-:W2:Y:S04]  /*452b0*/  LDL.LU.64 R122, [R1+0xef8] ;  /* 0x000ef800017a7983 */ /* 0x000ea80000300a00 */
[----:B------:R-:W2:Y:S04]  /*452c0*/  LDL.LU.64 R112, [R1+0xee0] ;  /* 0x000ee00001707983 */ /* 0x000ea80000300a00 */
[----:B------:R-:W2:Y:S01]  /*452d0*/  LDL.LU.64 R114, [R1+0xee8] ;  /* 0x000ee80001727983 */ /* 0x000ea20000300a00 */
[----:B---3--:R-:W-:Y:S11]  /*452e0*/  HMMA.1688.F32.TF32 R100, R92, R208, R100 ;  /* 0x000000d05c64723c */ /* 0x008ff60000081064 */
[----:B------:R-:W-:Y:S11]  /*452f0*/  @!UPT UIADD3 URZ, URZ, URZ, URZ ;  /* 0x0000003f3f3ff290 */ /* 0x000ff6000fffe03f */
[----:B------:R-:W-:Y:S02]  /*45300*/  @!UPT UIADD3 URZ, URZ, URZ, URZ ;  /* 0x0000003f3f3ff290 */ /* 0x000fe4000fffe03f */
[----:B------:R-:W-:Y:S01]  /*45310*/  IMAD.MOV.U32 R26, RZ, RZ, R100 ;  /* 0x000000ffff1a7224 */ /* 0x000fe200078e0064 */
[----:B------:R-:W-:Y:S01]  /*45320*/  MOV R22, R101 ;  /* 0x0000006500167202 */ /* 0x000fe20000000f00 */
[----:B------:R-:W-:Y:S01]  /*45330*/  IMAD.MOV.U32 R23, RZ, RZ, R102 ;  /* 0x000000ffff177224 */ /* 0x000fe200078e0066 */
[----:B------:R-:W3:Y:S01]  /*45340*/  LDL.LU.64 R100, [R1+0xed0] ;  /* 0x000ed00001647983 */ /* 0x000ee20000300a00 */
[----:B------:R-:W-:-:S03]  /*45350*/  IMAD.MOV.U32 R27, RZ, RZ, R103 ;  /* 0x000000ffff1b7224 */ /* 0x000fc600078e0067 */
        /* <DEDUP_REMOVED lines=10> */
[----:B------:R-:W4:Y:S04]  /*45400*/  LDL.LU.64 R108, [R1+0xeb0] ;  /* 0x000eb000016c7983 */ /* 0x000f280000300a00 */
[----:B------:R-:W4:Y:S01]  /*45410*/  LDL.LU.64 R110, [R1+0xeb8] ;  /* 0x000eb800016e7983 */ /* 0x000f220000300a00 */
        /* <DEDUP_REMOVED lines=11> */
[C---:B------:R-:W-:Y:S11]  /*454d0*/  HMMA.1688.F32.TF32 R120, R92.reuse, R192, R120 ;  /* 0x000000c05c78723c */ /* 0x040ff60000081078 */
[----:B------:R-:W-:Y:S11]  /*454e0*/  @!UPT UIADD3 URZ, URZ, URZ, URZ ;  /* 0x0000003f3f3ff290 */ /* 0x000ff6000fffe03f */
[----:B------:R-:W-:Y:S02]  /*454f0*/  @!UPT UIADD3 URZ, URZ, URZ, URZ ;  /* 0x0000003f3f3ff290 */ /* 0x000fe4000fffe03f */
[----:B------:R-:W-:Y:S01]  /*45500*/  IMAD.MOV.U32 R31, RZ, RZ, R120 ;  /* 0x000000ffff1f7224 */ /* 0x000fe200078e0078 */
[----:B------:R-:W-:Y:S01]  /*45510*/  MOV R38, R121 ;  /* 0x0000007900267202 */ /* 0x000fe20000000f00 */
[----:B------:R-:W-:Y:S02]  /*45520*/  IMAD.MOV.U32 R39, RZ, RZ, R122 ;  /* 0x000000ffff277224 */ /* 0x000fe400078e007a */
[----:B------:R-:W-:Y:S02]  /*45530*/  IMAD.MOV.U32 R43, RZ, RZ, R123 ;  /* 0x000000ffff2b7224 */ /* 0x000fe400078e007b */
[C---:B------:R-:W-:Y:S01]  /*45540*/  HMMA.1688.F32.TF32 R120, R92.reuse, R188, R112 ;  /* 0x000000bc5c78723c */ /* 0x040fe20000081070 */
[----:B------:R-:W2:Y:S04]  /*45550*/  LDL.LU.64 R112, [R1+0xe80] ;  /* 0x000e800001707983 */ /* 0x000ea80000300a00 */
[----:B------:R-:W2:Y:S11]  /*45560*/  LDL.LU.64 R114, [R1+0xe88] ;  /* 0x000e880001727983 */ /* 0x000eb60000300a00 */
[----:B------:R-:W-:Y:S07]  /*45570*/  @!UPT UIADD3 URZ, URZ, URZ, URZ ;  /* 0x0000003f3f3ff290 */ /* 0x000fee000fffe03f */
[----:B------:R-:W-:Y:S04]  /*45580*/  STL.64 [R1+0x2e50], R120 ;  /* 0x002e507801007387 */ /* 0x000fe80000100a00 */
[----:B------:R3:W-:Y:S02]  /*45590*/  STL.64 [R1+0x2e58], R122 ;  /* 0x002e587a01007387 */ /* 0x0007e40000100a00 */
[C---:B---3--:R-:W-:Y:S02]  /*455a0*/  HMMA.1688.F32.TF32 R120, R92.reuse, R184, R100 ;  /* 0x000000b85c78723c */ /* 0x048fe40000081064 */
[----:B------:R-:W3:Y:S04]  /*455b0*/  LDL.LU.64 R100, [R1+0xe70] ;  /* 0x000e700001647983 */ /* 0x000ee80000300a00 */
[----:B------:R-:W3:Y:S11]  /*455c0*/  LDL.LU.64 R102, [R1+0xe78] ;  /* 0x000e780001667983 */ /* 0x000ef60000300a00 */
[----:B------:R-:W-:Y:S06]  /*455d0*/  @!UPT UIADD3 URZ, URZ, URZ, URZ ;  /* 0x0000003f3f3ff290 */ /* 0x000fec000fffe03f */
[----:B------:R-:W-:Y:S04]  /*455e0*/  STL.64 [R1+0x2e40], R120 ;  /* 0x002e407801007387 */ /* 0x000fe80000100a00 */
[----:B------:R4:W-:Y:S02]  /*455f0*/  STL.64 [R1+0x2e48], R122 ;  /* 0x002e487a01007387 */ /* 0x0009e40000100a00 */
[C---:B----4-:R-:W-:Y:S02]  /*45600*/  HMMA.1688.F32.TF32 R120, R92.reuse, R8, R96 ;  /* 0x000000085c78723c */ /* 0x050fe40000081060 */
[----:B------:R-:W4:Y:S04]  /*45610*/  LDL.LU.64 R96, [R1+0xe60] ;  /* 0x000e600001607983 */ /* 0x000f280000300a00 */
[----:B------:R-:W4:Y:S11]  /*45620*/  LDL.LU.64 R98, [R1+0xe68] ;  /* 0x000e680001627983 */ /* 0x000f360000300a00 */
[----:B------:R-:W-:Y:S06]  /*45630*/  @!UPT UIADD3 URZ, URZ, URZ, URZ ;  /* 0x0000003f3f3ff290 */ /* 0x000fec000fffe03f */
[----:B------:R-:W-:Y:S04]  /*45640*/  STL.64 [R1+0x2e30], R120 ;  /* 0x002e307801007387 */ /* 0x000fe80000100a00 */
[----:B------:R1:W-:Y:S02]  /*45650*/  STL.64 [R1+0x2e38], R122 ;  /* 0x002e387a01007387 */ /* 0x0003e40000100a00 */
[C---:B-1----:R-:W-:Y:S02]  /*45660*/  HMMA.1688.F32.TF32 R120, R92.reuse, R12, R108 ;  /* 0x0000000c5c78723c */ /* 0x042fe4000008106c */
[----:B------:R-:W4:Y:S04]  /*45670*/  LDL.LU.64 R108, [R1+0xe50] ;  /* 0x000e5000016c7983 */ /* 0x000f280000300a00 */
[----:B------:R-:W4:Y:S11]  /*45680*/  LDL.LU.64 R110, [R1+0xe58] ;  /* 0x000e5800016e7983 */ /* 0x000f360000300a00 */
[----:B------:R-:W-:Y:S06]  /*45690*/  @!UPT UIADD3 URZ, URZ, URZ, URZ ;  /* 0x0000003f3f3ff290 */ /* 0x000fec000fffe03f */
[----:B------:R-:W-:Y:S04]  /*456a0*/  STL.64 [R1+0x2e20], R120 ;  /* 0x002e207801007387 */ /* 0x000fe80000100a00 */
[----:B------:R2:W-:Y:S02]  /*456b0*/  STL.64 [R1+0x2e28], R122 ;  /* 0x002e287a01007387 */ /* 0x0005e40000100a00 */
[C---:B--2---:R-:W-:Y:S02]  /*456c0*/  HMMA.1688.F32.TF32 R120, R92.reuse, R16, R104 ;  /* 0x000000105c78723c */ /* 0x044fe40000081068 */
[----:B------:R-:W2:Y:S04]  /*456d0*/  LDL.LU.64 R104, [R1+0xe40] ;  /* 0x000e400001687983 */ /* 0x000ea80000300a00 */
[----:B------:R-:W2:Y:S02]  /*456e0*/  LDL.LU.64 R106, [R1+0xe48] ;  /* 0x000e4800016a7983 */ /* 0x000ea40000300a00 */
[C---:B------:R-:W-:Y:S11]  /*456f0*/  HMMA.1688.F32.TF32 R116, R92.reuse, R20, R116 ;  /* 0x000000145c74723c */ /* 0x040ff60000081074 */
[----:B------:R-:W-:Y:S04]  /*45700*/  @!UPT UIADD3 URZ, URZ, URZ, URZ ;  /* 0x0000003f3f3ff290 */ /* 0x000fe8000fffe03f */
[----:B------:R1:W-:Y:S04]  /*45710*/  STL.64 [R1+0x2e10], R120 ;  /* 0x002e107801007387 */ /* 0x0003e80000100a00 */
[----:B------:R1:W-:Y:S04]  /*45720*/  STL.64 [R1+0x2e18], R122 ;  /* 0x002e187a01007387 */ /* 0x0003e80000100a00 */
[----:B-1----:R-:W2:Y:S04]  /*45730*/  LDL.LU.64 R120, [R1+0xe30] ;  /* 0x000e300001787983 */ /* 0x002ea80000300a00 */
[----:B------:R-:W2:Y:S01]  /*45740*/  LDL.LU.64 R122, [R1+0xe38] ;  /* 0x000e3800017a7983 */ /* 0x000ea20000300a00 */
[----:B------:R-:W-:Y:S03]  /*45750*/  HMMA.1688.F32.TF32 R124, R92, R196, R124 ;  /* 0x000000c45c7c723c */ /* 0x000fe6000008107c */
[----:B------:R1:W-:Y:S04]  /*45760*/  STL.64 [R1+0x2e00], R116 ;  /* 0x002e007401007387 */ /* 0x0003e80000100a00 */
[----:B------:R1:W-:Y:S04]  /*45770*/  STL.64 [R1+0x2e08], R118 ;  /* 0x002e087601007387 */ /* 0x0003e80000100a00 */
[----:B-1----:R-:W2:Y:S04]  /*45780*/  LDL.LU.64 R116, [R1+0xe20] ;  /* 0x000e200001747983 */ /* 0x002ea80000300a00 */
[----:B------:R-:W2:Y:S09]  /*45790*/  LDL.LU.64 R118, [R1+0xe28] ;  /* 0x000e280001767983 */ /* 0x000eb20000300a00 */
[----:B------:R-:W-:Y:S01]  /*457a0*/  IMAD.MOV.U32 R55, RZ, RZ, R124 ;  /* 0x000000ffff377224 */ /* 0x000fe200078e007c */
[----:B------:R-:W-:Y:S01]  /*457b0*/  MOV R54, R125 ;  /* 0x0000007d00367202 */ /* 0x000fe20000000f00 */
[----:B------:R-:W-:-:S02]  /*457c0*/  IMAD.MOV.U32 R63, RZ, RZ, R126 ;  /* 0x000000ffff3f7224 */ /* 0x000fc400078e007e */
        /* <DEDUP_REMOVED lines=27> */
[----:B------:R-:W2:Y:S11]  /*45980*/  LDL.LU.64 R106, [R1+0xa18] ;  /* 0x000a1800016a7983 */ /* 0x000eb60000300a00 */
[----:B------:R-:W-:Y:S06]  /*45990*/  @!UPT UIADD3 URZ, URZ, URZ, URZ ;  /* 0x0000003f3f3ff290 */ /* 0x000fec000fffe03f */
[----:B------:R-:W-:Y:S04]  /*459a0*/  STL.64 [R1+0x1d40], R124 ;  /* 0x001d407c01007387 */ /* 0x000fe80000100a00 */
[----:B------:R1:W-:Y:S02]  /*459b0*/  STL.64 [R1+0x1d48], R126 ;  /* 0x001d487e01007387 */ /* 0x0003e40000100a00 */
[C---:B-1----:R-:W-:Y:S08]  /*459c0*/  HMMA.1688.F32.TF32 R124, R92.reuse, R44, R120 ;  /* 0x0000002c5c7c723c */ /* 0x042ff00000081078 */
[C---:B------:R-:W-:Y:S01]  /*459d0*/  HMMA.1688.F32.TF32 R120, R92.reuse, R48, R116 ;  /* 0x000000305c78723c */ /* 0x040fe20000081074 */
[----:B------:R-:W2:Y:S11]  /*459e0*/  LDL.LU.64 R116, [R1+0xde0] ;  /* 0x000de00001747983 */ /* 0x000eb60000300a00 */
[----:B------:R-:W-:Y:S03]  /*459f0*/  @!UPT UIADD3 URZ, URZ, URZ, URZ ;  /* 0x0000003f3f3ff290 */ /* 0x000fe6000fffe03f */
[----:B------:R-:W-:Y:S04]  /*45a00*/  STL.64 [R1+0x1d30], R124 ;  /* 0x001d307c01007387 */ /* 0x000fe80000100a00 */
[----:B------:R-:W-:Y:S04]  /*45a10*/  STL.64 [R1+0x1d38], R126 ;  /* 0x001d387e01007387 */ /* 0x000fe80000100a00 */
[----:B------:R-:W2:Y:S01]  /*45a20*/  LDL.LU.64 R118, [R1+0xde8] ;  /* 0x000de80001767983 */ /* 0x000ea20000300a00 */
[C---:B------:R-:W-:Y:S03]  /*45a30*/  HMMA.1688.F32.TF32 R112, R92.reuse, R52, R112 ;  /* 0x000000345c70723c */ /* 0x040fe60000081070 */
[----:B------:R1:W-:Y:S04]  /*45a40*/  STL.64 [R1+0x1d20], R120 ;  /* 0x001d207801007387 */ /* 0x0003e80000100a00 */
[----:B------:R1:W-:Y:S04]  /*45a50*/  STL.64 [R1+0x1d28], R122 ;  /* 0x001d287a01007387 */ /* 0x0003e80000100a00 */
[----:B-1----:R-:W2:Y:S04]  /*45a60*/  LDL.LU.64 R120, [R1+0xdd0] ;  /* 0x000dd00001787983 */ /* 0x002ea80000300a00 */
[----:B------:R-:W2:Y:S08]  /*45a70*/  LDL.LU.64 R122, [R1+0xdd8] ;  /* 0x000dd800017a7983 */ /* 0x000eb00000300a00 */
        /* <DEDUP_REMOVED lines=10> */
[----:B------:R-:W4:Y:S02]  /*45b20*/  LDL.LU.64 R98, [R1+0xdb8] ;  /* 0x000db80001627983 */ /* 0x000f240000300a00 */
[C---:B------:R-:W-:Y:S11]  /*45b30*/  HMMA.1688.F32.TF32 R128, R92.reuse, R200, R128 ;  /* 0x000000c85c80723c */ /* 0x040ff60000081080 */
[----:B------:R-:W-:Y:S04]  /*45b40*/  @!UPT UIADD3 URZ, URZ, URZ, URZ ;  /* 0x0000003f3f3ff290 */ /* 0x000fe8000fffe03f */
[----:B------:R1:W-:Y:S04]  /*45b50*/  STL.64 [R1+0x1cf0], R112 ;  /* 0x001cf07001007387 */ /* 0x0003e80000100a00 */
[----:B------:R1:W-:Y:S01]  /*45b60*/  STL.64 [R1+0x1cf8], R114 ;  /* 0x001cf87201007387 */ /* 0x0003e20000100a00 */
[----:B------:R-:W-:Y:S03]  /*45b70*/  HMMA.1688.F32.TF32 R92, R92, R244, R108 ;  /* 0x000000f45c5c723c */ /* 0x000fe6000008106c */
[----:B------:R-:W4:Y:S04]  /*45b80*/  LDL.LU.64 R108, [R1+0xda0] ;  /* 0x000da000016c7983 */ /* 0x000f280000300a00 */
[----:B------:R-:W4:Y:S11]  /*45b90*/  LDL.LU.64 R110, [R1+0xda8] ;  /* 0x000da800016e7983 */ /* 0x000f360000300a00 */
[----:B------:R-:W-:Y:S05]  /*45ba0*/  @!UPT UIADD3 URZ, URZ, URZ, URZ ;  /* 0x0000003f3f3ff290 */ /* 0x000fea000fffe03f */
[----:B------:R-:W-:Y:S04]  /*45bb0*/  STL.64 [R1+0x1ce0], R92 ;  /* 0x001ce05c01007387 */ /* 0x000fe80000100a00 */
[----:B------:R2:W-:Y:S04]  /*45bc0*/  STL.64 [R1+0x1ce8], R94 ;  /* 0x001ce85e01007387 */ /* 0x0005e80000100a00 */
[----:B-1----:R-:W4:Y:S04]  /*45bd0*/  LDL.LU.64 R112, [R1+0xd90] ;  /* 0x000d900001707983 */ /* 0x002f280000300a00 */
[----:B------:R-:W4:Y:S01]  /*45be0*/  LDL.LU.64 R114, [R1+0xd98] ;  /* 0x000d980001727983 */ /* 0x000f220000300a00 */
[C---:B--2---:R-:W-:Y:S11]  /*45bf0*/  HMMA.1688.F32.TF32 R92, R88.reuse, R84, R104 ;  /* 0x00000054585c723c */ /* 0x044ff60000081068 */
[----:B------:R-:W-:Y:S11]  /*45c00*/  @!UPT UIADD3 URZ, URZ, URZ, URZ ;  /* 0x0000003f3f3ff290 */ /* 0x000ff6000fffe03f */
[----:B------:R-:W-:Y:S01]  /*45c10*/  @!UPT UIADD3 URZ, URZ, URZ, URZ ;  /* 0x0000003f3f3ff290 */ /* 0x000fe2000fffe03f */
[----:B------:R-:W-:Y:S04]  /*45c20*/  STL.64 [R1+0x1cd0], R92 ;  /* 0x001cd05c01007387 */ /* 0x000fe80000100a00 */
[----:B------:R-:W-:Y:S04]  /*45c30*/  STL.64 [R1+0x1cd8], R94 ;  /* 0x001cd85e01007387 */ /* 0x000fe80000100a00 */
[----:B------:R-:W2:Y:S04]  /*45c40*/  LDL.LU.64 R104, [R1+0xd80] ;  /* 0x000d800001687983 */ /* 0x000ea80000300a00 */
[----:B------:R-:W2:Y:S04]  /*45c50*/  LDL.LU.64 R106, [R1+0xd88] ;  /* 0x000d8800016a7983 */ /* 0x000ea80000300a00 */
[----:B------:R-:W-:Y:S04]  /*45c60*/  LDS R92, [R3+0x180] ;  /* 0x00018000035c7984 */ /* 0x000fe80000000800 */
[----:B------:R-:W-:Y:S04]  /*45c70*/  LDS R94, [R3+0x2180] ;  /* 0x00218000035e7984 */ /* 0x000fe80000000800 */
[----:B------:R-:W-:Y:S04]  /*45c80*/  LDS R93, [R4+0x180] ;  /* 0x00018000045d7984 */ /* 0x000fe80000000800 */
[----:B------:R-:W1:Y:S01]  /*45c90*/  LDS R95, [R4+0x2180] ;  /* 0x00218000045f7984 */ /* 0x000e620000000800 */
[C---:B------:R-:W-:Y:S03]  /*45ca0*/  HMMA.1688.F32.TF32 R124, R88.reuse, R80, R116 ;  /* 0x00000050587c723c */ /* 0x040fe60000081074 */
[----:B------:R-:W2:Y:S04]  /*45cb0*/  LDL.LU.64 R116, [R1+0xd70] ;  /* 0x000d700001747983 */ /* 0x000ea80000300a00 */
[----:B------:R-:W2:Y:S11]  /*45cc0*/  LDL.LU.64 R118, [R1+0xd78] ;  /* 0x000d780001767983 */ /* 0x000eb60000300a00 */
[----:B------:R-:W-:Y:S05]  /*45cd0*/  @!UPT UIADD3 URZ, URZ, URZ, URZ ;  /* 0x0000003f3f3ff290 */ /* 0x000fea000fffe03f */
[----:B------:R-:W-:Y:S04]  /*45ce0*/  STL.64 [R1+0x1cc0], R124 ;  /* 0x001cc07c01007387 */ /* 0x000fe80000100a00 */
[----:B------:R1:W-:Y:S02]  /*45cf0*/  STL.64 [R1+0x1cc8], R126 ;  /* 0x001cc87e01007387 */ /* 0x0003e40000100a00 */
[C---:B-1----:R-:W-:Y:S08]  /*45d00*/  HMMA.1688.F32.TF32 R124, R88.reuse, R76, R120 ;  /* 0x0000004c587c723c */ /* 0x042ff00000081078 */
[C---:B---3--:R-:W-:Y:S01]  /*45d10*/  HMMA.1688.F32.TF32 R120, R88.reuse, R72, R100 ;  /* 0x000000485878723c */ /* 0x048fe20000081064 */
[----:B------:R-:W3:Y:S11]  /*45d20*/  LDL.LU.64 R100, [R1+0xd60] ;  /* 0x000d600001647983 */ /* 0x000ef60000300a00 */
[----:B------:R-:W-:Y:S03]  /*45d30*/  @!UPT UIADD3 URZ, URZ, URZ, URZ ;  /* 0x0000003f3f3ff290 */ /* 0x000fe6000fffe03f */
[----:B------:R-:W-:Y:S04]  /*45d40*/  STL.64 [R1+0x1cb0], R124 ;  /* 0x001cb07c01007387 */ /* 0x000fe80000100a00 */
[----:B------:R-:W-:Y:S04]  /*45d50*/  STL.64 [R1+0x1cb8], R126 ;  /* 0x001cb87e01007387 */ /* 0x000fe80000100a00 */
[----:B------:R-:W3:Y:S04]  /*45d60*/  LDL.LU.64 R102, [R1+0xd68] ;  /* 0x000d680001667983 */ /* 0x000ee80000300a00 */
        /* <DEDUP_REMOVED lines=24> */
[----:B------:R1:W-:Y:S01]  /*45ef0*/  STL.64 [R1+0x1c40], R120 ;  /* 0x001c407801007387 */ /* 0x0003e20000100a00 */
[C---:B------:R-:W-:Y:S03]  /*45f00*/  HMMA.1688.F32.TF32 R116, R88.reuse, R216, R116 ;  /* 0x000000d85874723c */ /* 0x040fe60000081074 */
[----:B------:R1:W-:Y:S04]  /*45f10*/  STL.64 [R1+0x1c48], R122 ;  /* 0x001c487a01007387 */ /* 0x0003e80000100a00 */
[----:B-1----:R-:W2:Y:S04]  /*45f20*/  LDL.LU.64 R120, [R1+0xd10] ;  /* 0x000d100001787983 */ /* 0x002ea80000300a00 */
[----:B------:R-:W2:Y:S11]  /*45f30*/  LDL.LU.64 R122, [R1+0xd18] ;  /* 0x000d1800017a7983 */ /* 0x000eb60000300a00 */
[----:B------:R-:W-:Y:S01]  /*45f40*/  @!UPT UIADD3 URZ, URZ, URZ, URZ ;  /* 0x0000003f3f3ff290 */ /* 0x000fe2000fffe03f */
[----:B------:R1:W-:Y:S04]  /*45f50*/  STL.64 [R1+0x1bf0], R116 ;  /* 0x001bf07401007387 */ /* 0x0003e80000100a00 */
[----:B------:R1:W-:Y:S04]  /*45f60*/  STL.64 [R1+0x1bf8], R118 ;  /* 0x001bf87601007387 */ /* 0x0003e80000100a00 */
[----:B-1----:R-:W2:Y:S04]  /*45f70*/  LDL.LU.64 R116, [R1+0xd00] ;  /* 0x000d000001747983 */ /* 0x002ea80000300a00 */
[----:B------:R-:W2:Y:S01]  /*45f80*/  LDL.LU.64 R118, [R1+0xd08] ;  /* 0x000d080001767983 */ /* 0x000ea20000300a00 */
[C---:B---3--:R-:W-:Y:S03]  /*45f90*/  HMMA.1688.F32.TF32 R124, R88.reuse, R212, R100 ;  /* 0x000000d4587c723c */ /* 0x048fe60000081064 */
[----:B------:R-:W3:Y:S04]  /*45fa0*/  LDL.LU.64 R100, [R1+0xcf0] ;  /* 0x000cf00001647983 */ /* 0x000ee80000300a00 */
[----:B------:R-:W3:Y:S11]  /*45fb0*/  LDL.LU.64 R102, [R1+0xcf8] ;  /* 0x000cf80001667983 */ /* 0x000ef60000300a00 */
[----:B------:R-:W-:Y:S05]  /*45fc0*/  @!UPT UIADD3 URZ, URZ, URZ, URZ ;  /* 0x0000003f3f3ff290 */ /* 0x000fea000fffe03f */
        /* <DEDUP_REMOVED lines=32> */
[----:B------:R-:W2:Y:S04]  /*461d0*/  LDL.LU.64 R118, [R1+0xca8] ;  /* 0x000ca80001767983 */ /* 0x000ea80000300a00 */
        /* <DEDUP_REMOVED lines=24> */
[----:B------:R1:W-:Y:S04]  /*46360*/  STL.64 [R1+0x19d0], R120 ;  /* 0x0019d07801007387 */ /* 0x0003e80000100a00 */
[----:B------:R2:W-:Y:S04]  /*46370*/  STL.64 [R1+0x19d8], R122 ;  /* 0x0019d87a01007387 */ /* 0x0005e80000100a00 */
[----:B-1----:R-:W4:Y:S01]  /*46380*/  LDL.LU.64 R120, [R1+0xc50] ;  /* 0x000c500001787983 */ /* 0x002f220000300a00 */
[C---:B--2---:R-:W-:Y:S03]  /*46390*/  HMMA.1688.F32.TF32 R104, R88.reuse, R20, R104 ;  /* 0x000000145868723c */ /* 0x044fe60000081068 */
[----:B------:R-:W2:Y:S11]  /*463a0*/  LDL.LU.64 R122, [R1+0xc58] ;  /* 0x000c5800017a7983 */ /* 0x000eb60000300a00 */
[----:B------:R-:W-:Y:S09]  /*463b0*/  @!UPT UIADD3 URZ, URZ, URZ, URZ ;  /* 0x0000003f3f3ff290 */ /* 0x000ff2000fffe03f */
[----:B------:R1:W-:Y:S04]  /*463c0*/  STL.64 [R1+0x19a0], R104 ;  /* 0x0019a06801007387 */ /* 0x0003e80000100a00 */
[----:B------:R1:W-:Y:S04]  /*463d0*/  STL.64 [R1+0x19a8], R106 ;  /* 0x0019a86a01007387 */ /* 0x0003e80000100a00 */
[----:B-1----:R-:W2:Y:S04]  /*463e0*/  LDL.LU.64 R104, [R1+0xc40] ;  /* 0x000c400001687983 */ /* 0x002ea80000300a00 */
[----:B------:R-:W2:Y:S01]  /*463f0*/  LDL.LU.64 R106, [R1+0xc48] ;  /* 0x000c4800016a7983 */ /* 0x000ea20000300a00 */
[C---:B------:R-:W-:Y:S03]  /*46400*/  HMMA.1688.F32.TF32 R124, R88.reuse, R24, R116 ;  /* 0x00000018587c723c */ /* 0x040fe60000081074 */
[----:B------:R-:W2:Y:S04]  /*46410*/  LDL.LU.64 R116, [R1+0xc30] ;  /* 0x000c300001747983 */ /* 0x000ea80000300a00 */
[----:B------:R-:W2:Y:S11]  /*46420*/  LDL.LU.64 R118, [R1+0xc38] ;  /* 0x000c380001767983 */ /* 0x000eb60000300a00 */
[----:B------:R-:W-:Y:S05]  /*46430*/  @!UPT UIADD3 URZ, URZ, URZ, URZ ;  /* 0x0000003f3f3ff290 */ /* 0x000fea000fffe03f */
        /* <DEDUP_REMOVED lines=26> */
[C---:B--2---:R-:W-:Y:S08]  /*465e0*/  HMMA.1688.F32.TF32 R124, R88.reuse, R44, R120 ;  /* 0x0000002c587c723c */ /* 0x044ff00000081078 */
        /* <DEDUP_REMOVED lines=8> */
[C---:B-1----:R-:W-:Y:S02]  /*46670*/  HMMA.1688.F32.TF32 R120, R88.reuse, R52, R116 ;  /* 0x000000345878723c */ /* 0x042fe40000081074 */
[----:B------:R-:W2:Y:S04]  /*46680*/  LDL.LU.64 R116, [R1+0xbf0] ;  /* 0x000bf00001747983 */ /* 0x000ea80000300a00 */
[----:B------:R-:W2:Y:S11]  /*46690*/  LDL.LU.64 R118, [R1+0xbf8] ;  /* 0x000bf80001767983 */ /* 0x000eb60000300a00 */
[----:B------:R-:W-:Y:S06]  /*466a0*/  @!UPT UIADD3 URZ, URZ, URZ, URZ ;  /* 0x0000003f3f3ff290 */ /* 0x000fec000fffe03f */
        /* <DEDUP_REMOVED lines=13> */
[----:B------:R-:W-:Y:S01]  /*46780*/  STL.64 [R1+0x1878], R122 ;  /* 0x0018787a01007387 */ /* 0x000fe20000100a00 */
[----:B------:R-:W-:Y:S03]  /*46790*/  HMMA.1688.F32.TF32 R88, R88, R244, R108 ;  /* 0x000000f45858723c */ /* 0x000fe6000008106c */
[----:B------:R-:W4:Y:S04]  /*467a0*/  LDL.LU.64 R108, [R1+0xbc0] ;  /* 0x000bc000016c7983 */ /* 0x000f280000300a00 */
[----:B------:R-:W4:Y:S11]  /*467b0*/  LDL.LU.64 R110, [R1+0xbc8] ;  /* 0x000bc800016e7983 */ /* 0x000f360000300a00 */
[----:B------:R-:W-:Y:S05]  /*467c0*/  @!UPT UIADD3 URZ, URZ, URZ, URZ ;  /* 0x0000003f3f3ff290 */ /* 0x000fea000fffe03f */
[----:B------:R1:W-:Y:S04]  /*467d0*/  STL.64 [R1+0x1830], R88 ;  /* 0x0018305801007387 */ /* 0x0003e80000100a00 */
[----:B------:R1:W-:Y:S04]  /*467e0*/  STL.64 [R1+0x1838], R90 ;  /* 0x0018385a01007387 */ /* 0x0003e80000100a00 */
[----:B-1----:R-:W4:Y:S01]  /*467f0*/  LDL.LU.64 R88, [R1+0xbb0] ;  /* 0x000bb00001587983 */ /* 0x002f220000300a00 */
[C---:B------:R-:W-:Y:S03]  /*46800*/  HMMA.1688.F32.TF32 R112, R92.reuse, R84, R112 ;  /* 0x000000545c70723c */ /* 0x040fe60000081070 */
[----:B------:R-:W4:Y:S11]  /*46810*/  LDL.LU.64 R90, [R1+0xbb8] ;  /* 0x000bb800015a7983 */ /* 0x000f360000300a00 */
[----:B------:R-:W-:Y:S09]  /*46820*/  @!UPT UIADD3 URZ, URZ, URZ, URZ ;  /* 0x0000003f3f3ff290 */ /* 0x000ff2000fffe03f */
[----:B------:R1:W-:Y:S04]  /*46830*/  STL.64 [R1+0x1820], R112 ;  /* 0x0018207001007387 */ /* 0x0003e80000100a00 */
[----:B------:R1:W-:Y:S04]  /*46840*/  STL.64 [R1+0x1828], R114 ;  /* 0x0018287201007387 */ /* 0x0003e80000100a00 */
[----:B-1----:R-:W4:Y:S04]  /*46850*/  LDL.LU.64 R112, [R1+0xba0] ;  /* 0x000ba00001707983 */ /* 0x002f280000300a00 */
[----:B------:R-:W4:Y:S01]  /*46860*/  LDL.LU.64 R114, [R1+0xba8] ;  /* 0x000ba80001727983 */ /* 0x000f220000300a00 */
[C---:B--2---:R-:W-:Y:S03]  /*46870*/  HMMA.1688.F32.TF32 R120, R92.reuse, R80, R104 ;  /* 0x000000505c78723c */ /* 0x044fe60000081068 */
        /* <DEDUP_REMOVED lines=38> */
[----:B-1----:R-:W4:Y:S04]  /*46ae0*/  LDL.LU.64 R116, [R1+0xb30] ;  /* 0x000b300001747983 */ /* 0x002f280000300a00 */
[----:B--2---:R-:W2:Y:S01]  /*46af0*/  LDL.LU.64 R118, [R1+0xb38] ;  /* 0x000b380001767983 */ /* 0x004ea20000300a00 */
[C---:B------:R-:W-:Y:S11]  /*46b00*/  HMMA.1688.F32.TF32 R104, R92.reuse, R216, R104 ;  /* 0x000000d85c68723c */ /* 0x040ff60000081068 */
[----:B------:R-:W-:Y:S11]  /*46b10*/  @!UPT UIADD3 URZ, URZ, URZ, URZ ;  /* 0x0000003f3f3ff290 */ /* 0x000ff6000fffe03f */
        /* <DEDUP_REMOVED lines=106> */
[C---:B-1----:R-:W-:Y:S08]  /*471c0*/  HMMA.1688.F32.TF32 R120, R92.reuse, R44, R116 ;  /* 0x0000002c5c78723c */ /* 0x042ff00000081074 */
[C---:B------:R-:W-:Y:S01]  /*471d0*/  HMMA.1688.F32.TF32 R116, R92.reuse, R48, R112 ;  /* 0x000000305c74723c */ /* 0x040fe20000081070 */
[----:B------:R-:W4:Y:S11]  /*471e0*/  LDL.LU.64 R112, [R1+0x9a0] ;  /* 0x0009a00001707983 */ /* 0x000f360000300a00 */
[----:B------:R-:W-:Y:S03]  /*471f0*/  @!UPT UIADD3 URZ, URZ, URZ, URZ ;  /* 0x0000003f3f3ff290 */ /* 0x000fe6000fffe03f */
[----:B------:R-:W-:Y:S04]  /*47200*/  STL.64 [R1+0x15f0], R120 ;  /* 0x0015f07801007387 */ /* 0x000fe80000100a00 */
[----:B------:R-:W-:Y:S04]  /*47210*/  STL.64 [R1+0x15f8], R122 ;  /* 0x0015f87a01007387 */ /* 0x000fe80000100a00 */
[----:B------:R-:W4:Y:S04]  /*47220*/  LDL.LU.64 R114, [R1+0x9a8] ;  /* 0x0009a80001727983 */ /* 0x000f280000300a00 */
        /* <DEDUP_REMOVED lines=24> */
[----:B------:R-:W-:Y:S04]  /*473b0*/  STL.64 [R1+0x1530], R92 ;  /* 0x0015305c01007387 */ /* 0x000fe80000100a00 */
[----:B------:R1:W-:Y:S02]  /*473c0*/  STL.64 [R1+0x1538], R94 ;  /* 0x0015385e01007387 */ /* 0x0003e40000100a00 */
[C---:B-1----:R-:W-:Y:S02]  /*473d0*/  HMMA.1688.F32.TF32 R92, R240.reuse, R84, R88 ;  /* 0x00000054f05c723c */ /* 0x042fe40000081058 */
[----:B------:R-:W4:Y:S04]  /*473e0*/  LDL.LU.64 R88, [R1+0x950] ;  /* 0x0009500001587983 */ /* 0x000f280000300a00 */
[----:B------:R-:W4:Y:S11]  /*473f0*/  LDL.LU.64 R90, [R1+0x958] ;  /* 0x00095800015a7983 */ /* 0x000f360000300a00 */
[----:B------:R-:W-:Y:S06]  /*47400*/  @!UPT UIADD3 URZ, URZ, URZ, URZ ;  /* 0x0000003f3f3ff290 */ /* 0x000fec000fffe03f */
[----:B------:R-:W-:Y:S04]  /*47410*/  STL.64 [R1+0x14e0], R92 ;  /* 0x0014e05c01007387 */ /* 0x000fe80000100a00 */
[----:B------:R-:W-:Y:S04]  /*47420*/  STL.64 [R1+0x14e8], R94 ;  /* 0x0014e85e01007387 */ /* 0x000fe80000100a00 */
[----:B------:R-:W-:Y:S04]  /*47430*/  LDS R92, [R3+0x280] ;  /* 0x00028000035c7984 */ /* 0x000fe80000000800 */
[----:B------:R-:W-:Y:S04]  /*47440*/  LDS R94, [R3+0x2280] ;  /* 0x00228000035e7984 */ /* 0x000fe80000000800 */
[----:B------:R-:W-:Y:S04]  /*47450*/  LDS R93, [R4+0x280] ;  /* 0x00028000045d7984 */ /* 0x000fe80000000800 */
[----:B------:R-:W1:Y:S01]  /*47460*/  LDS R95, [R4+0x2280] ;  /* 0x00228000045f7984 */ /* 0x000e620000000800 */
[C---:B------:R-:W-:Y:S03]  /*47470*/  HMMA.1688.F32.TF32 R116, R240.reuse, R80, R112 ;  /* 0x00000050f074723c */ /* 0x040fe60000081070 */
[----:B------:R-:W4:Y:S04]  /*47480*/  LDL.LU.64 R112, [R1+0x940] ;  /* 0x0009400001707983 */ /* 0x000f280000300a00 */
[----:B------:R-:W4:Y:S11]  /*47490*/  LDL.LU.64 R114, [R1+0x948] ;  /* 0x0009480001727983 */ /* 0x000f360000300a00 */
[----:B------:R-:W-:Y:S05]  /*474a0*/  @!UPT UIADD3 URZ, URZ, URZ, URZ ;  /* 0x0000003f3f3ff290 */ /* 0x000fea000fffe03f */
        /* <DEDUP_REMOVED lines=10> */
[----:B---3--:R-:W3:Y:S01]  /*47550*/  LDL.LU.64 R106, [R1+0x928] ;  /* 0x00092800016a7983 */ /* 0x008ee20000300a00 */
[C---:B------:R-:W-:Y:S03]  /*47560*/  HMMA.1688.F32.TF32 R120, R240.reuse, R72, R100 ;  /* 0x00000048f078723c */ /* 0x040fe60000081064 */
        /* <DEDUP_REMOVED lines=30> */
[C---:B---3--:R-:W-:Y:S01]  /*47750*/  HMMA.1688.F32.TF32 R116, R240.reuse, R212, R104 ;  /* 0x000000d4f074723c */ /* 0x048fe20000081068 */
        /* <DEDUP_REMOVED lines=32> */
[----:B------:R-:W4:Y:S01]  /*47960*/  LDL.LU.64 R118, [R1+0x878] ;  /* 0x0008780001767983 */ /* 0x000f220000300a00 */
[C---:B------:R-:W-:Y:S11]  /*47970*/  HMMA.1688.F32.TF32 R112, R240.reuse, R192, R112 ;  /* 0x000000c0f070723c */ /* 0x040ff60000081070 */
[----:B------:R-:W-:Y:S11]  /*47980*/  @!UPT UIADD3 URZ, URZ, URZ, URZ ;  /* 0x0000003f3f3ff290 */ /* 0x000ff6000fffe03f */
[----:B------:R-:W-:Y:S01]  /*47990*/  @!UPT UIADD3 URZ, URZ, URZ, URZ ;  /* 0x0000003f3f3ff290 */ /* 0x000fe2000fffe03f */
        /* <DEDUP_REMOVED lines=61> */
[----:B------:R1:W-:Y:S04]  /*47d70*/  STL.64 [R1+0x1208], R118 ;  /* 0x0012087601007387 */ /* 0x0003e80000100a00 */
[----:B-1----:R-:W4:Y:S04]  /*47d80*/  LDL.LU.64 R116, [R1+0x12e0] ;  /* 0x0012e00001747983 */ /* 0x002f280000300a00 */
[----:B------:R-:W4:Y:S04]  /*47d90*/  LDL.LU.64 R118, [R1+0x12e8] ;  /* 0x0012e80001767983 */ /* 0x000f280000300a00 */
        /* <DEDUP_REMOVED lines=10> */
[C---:B------:R-:W-:Y:S03]  /*47e40*/  HMMA.1688.F32.TF32 R120, R240.reuse, R48, R112 ;  /* 0x00000030f078723c */ /* 0x040fe60000081070 */
[----:B------:R-:W4:Y:S04]  /*47e50*/  LDL.LU.64 R112, [R1+0x13b0] ;  /* 0x0013b00001707983 */ /* 0x000f280000300a00 */
[----:B------:R-:W4:Y:S11]  /*47e60*/  LDL.LU.64 R114, [R1+0x13b8] ;  /* 0x0013b80001727983 */ /* 0x000f360000300a00 */
[----:B------:R-:W-:Y:S05]  /*47e70*/  @!UPT UIADD3 URZ, URZ, URZ, URZ ;  /* 0x0000003f3f3ff290 */ /* 0x000fea000fffe03f */
        /* <DEDUP_REMOVED lines=15> */
[----:B------:R-:W3:Y:S04]  /*47f70*/  LDL.LU.64 R96, [R1+0x13f0] ;  /* 0x0013f00001607983 */ /* 0x000ee80000300a00 */
[----:B------:R-:W3:Y:S11]  /*47f80*/  LDL.LU.64 R98, [R1+0x13f8] ;  /* 0x0013f80001627983 */ /* 0x000ef60000300a00 */
[----:B------:R-:W-:Y:S06]  /*47f90*/  @!UPT UIADD3 URZ, URZ, URZ, URZ ;  /* 0x0000003f3f3ff290 */ /* 0x000fec000fffe03f */
[----:B------:R-:W-:Y:S04]  /*47fa0*/  STL.64 [R1+0x11a0], R120 ;  /* 0x0011a07801007387 */ /* 0x000fe80000100a00 */
[----:B------:R-:W-:Y:S01]  /*47fb0*/  STL.64 [R1+0x11a8], R122 ;  /* 0x0011a87a01007387 */ /* 0x000fe20000100a00 */
[----:B------:R-:W-:Y:S08]  /*47fc0*/  HMMA.1688.F32.TF32 R240, R240, R244, R116 ;  /* 0x000000f4f0f0723c */ /* 0x000ff00000081074 */
[----:B------:R-:W-:Y:S11]  /*47fd0*/  HMMA.1688.F32.TF32 R236, R92, R84, R88 ;  /* 0x000000545cec723c */ /* 0x000ff60000081058 */
[----:B------:R-:W-:Y:S04]  /*47fe0*/  @!UPT UIADD3 URZ, URZ, URZ, URZ ;  /* 0x0000003f3f3ff290 */ /* 0x000fe8000fffe03f */
[----:B------:R-:W-:Y:S04]  /*47ff0*/  STL [R1+0x657c], R240 ;  /* 0x00657cf001007387 */ /* 0x000fe80000100800 */
[----:B------:R-:W-:Y:S04]  /*48000*/  STL [R1+0x6578], R241 ;  /* 0x006578f101007387 */ /* 0x000fe80000100800 */
[----:B------:R-:W-:Y:S04]  /*48010*/  STL [R1+0x6574], R242 ;  /* 0x006574f201007387 */ /* 0x000fe80000100800 */
[----:B------:R-:W-:Y:S01]  /*48020*/  STL [R1+0x6570], R243 ;  /* 0x006570f301007387 */ /* 0x000fe20000100800 */
[----:B------:R-:W-:Y:S01]  /*48030*/  IMAD.MOV.U32 R247, RZ, RZ, R128 ;  /* 0x000000fffff77224 */ /* 0x000fe200078e0080 */
[----:B------:R-:W-:Y:S01]  /*48040*/  MOV R246, R129 ;  /* 0x0000008100f67202 */ /* 0x000fe20000000f00 */
[----:B------:R-:W-:Y:S01]  /*48050*/  IMAD.MOV.U32 R59, RZ, RZ, R130 ;  /* 0x000000ffff3b7224 */ /* 0x000fe200078e0082 */
[----:B------:R-:W-:Y:S01]  /*48060*/  LDS R88, [R3+0x300] ;  /* 0x0003000003587984 */ /* 0x000fe20000000800 */
[----:B------:R-:W-:-:S03]  /*48070*/  IMAD.MOV.U32 R58, RZ, RZ, R131 ;  /* 0x000000ffff3a7224 */ /* 0x000fc600078e0083 */
[----:B------:R-:W-:Y:S04]  /*48080*/  LDS R90, [R3+0x2300] ;  /* 0x00230000035a7984 */ /* 0x000fe80000000800 */
[----:B------:R-:W-:Y:S01]  /*48090*/  STL [R1+0x658c], R236 ;  /* 0x00658cec01007387 */ /* 0x000fe20000100800 */
[C---:B------:R-:W-:Y:S03]  /*480a0*/  HMMA.1688.F32.TF32 R116, R92.reuse, R80, R108 ;  /* 0x000000505c74723c */ /* 0x040fe6000008106c */
[----:B------:R-:W-:Y:S04]  /*480b0*/  STL [R1+0x6588], R237 ;  /* 0x006588ed01007387 */ /* 0x000fe80000100800 */
[----:B------:R-:W-:Y:S04]  /*480c0*/  STL [R1+0x6584], R238 ;  /* 0x006584ee01007387 */ /* 0x000fe80000100800 */
[----:B------:R-:W-:Y:S04]  /*480d0*/  STL [R1+0x6580], R239 ;  /* 0x006580ef01007387 */ /* 0x000fe80000100800 */
[----:B------:R-:W4:Y:S04]  /*480e0*/  LDL.LU.64 R108, [R1+0x1400] ;  /* 0x00140000016c7983 */ /* 0x000f280000300a00 */
[----:B------:R-:W4:Y:S04]  /*480f0*/  LDL.LU.64 R110, [R1+0x1408] ;  /* 0x00140800016e7983 */ /* 0x000f280000300a00 */
[----:B------:R-:W-:Y:S04]  /*48100*/  LDS R89, [R4+0x300] ;  /* 0x0003000004597984 */ /* 0x000fe80000000800 */
[----:B------:R-:W-:Y:S04]  /*48110*/  STL.64 [R1+0x1190], R116 ;  /* 0x0011907401007387 */ /* 0x000fe80000100a00 */
[----:B------:R-:W-:Y:S04]  /*48120*/  STL.64 [R1+0x1198], R118 ;  /* 0x0011987601007387 */ /* 0x000fe80000100a00 */
[----:B------:R-:W4:Y:S04]  /*48130*/  LDL.LU.64 R128, [R1+0x1410] ;  /* 0x0014100001807983 */ /* 0x000f280000300a00 */
[----:B------:R-:W4:Y:S04]  /*48140*/  LDL.LU.64 R130, [R1+0x1418] ;  /* 0x0014180001827983 */ /* 0x000f280000300a00 */
[----:B------:R-:W1:Y:S01]  /*48150*/  LDS R91, [R4+0x2300] ;  /* 0x00230000045b7984 */ /* 0x000e620000000800 */
[C---:B------:R-:W-:Y:S11]  /*48160*/  HMMA.1688.F32.TF32 R112, R92.reuse, R76, R112 ;  /* 0x0000004c5c70723c */ /* 0x040ff60000081070 */
[----:B------:R-:W-:Y:S11]  /*48170*/  @!UPT UIADD3 URZ, URZ, URZ, URZ ;  /* 0x0000003f3f3ff290 */ /* 0x000ff6000fffe03f */
[----:B------:R-:W-:Y:S01]  /*48180*/  @!UPT UIADD3 URZ, URZ, URZ, URZ ;  /* 0x0000003f3f3ff290 */ /* 0x000fe2000fffe03f */
[----:B------:R-:W-:Y:S04]  /*48190*/  STL.64 [R1+0x1180], R112 ;  /* 0x0011807001007387 */ /* 0x000fe80000100a00 */
[----:B------:R-:W-:Y:S04]  /*481a0*/  STL.64 [R1+0x1188], R114 ;  /* 0x0011887201007387 */ /* 0x000fe80000100a00 */
[----:B------:R-:W4:Y:S04]  /*481b0*/  LDL.LU.64 R124, [R1+0x1420] ;  /* 0x00142000017c7983 */ /* 0x000f280000300a00 */
[----:B------:R-:W4:Y:S01]  /*481c0*/  LDL.LU.64 R126, [R1+0x1428] ;  /* 0x00142800017e7983 */ /* 0x000f220000300a00 */
[C---:B--2---:R-:W-:Y:S11]  /*481d0*/  HMMA.1688.F32.TF32 R104, R92.reuse, R72, R104 ;  /* 0x000000485c68723c */ /* 0x044ff60000081068 */
[----:B------:R-:W-:Y:S11]  /*481e0*/  @!UPT UIADD3 URZ, URZ, URZ, URZ ;  /* 0x0000003f3f3ff290 */ /* 0x000ff6000fffe03f */
[----:B------:R-:W-:Y:S01]  /*481f0*/  @!UPT UIADD3 URZ, URZ, URZ, URZ ;  /* 0x0000003f3f3ff290 */ /* 0x000fe2000fffe03f */
[----:B------:R2:W-:Y:S04]  /*48200*/  STL.64 [R1+0x1170], R104 ;  /* 0x0011706801007387 */ /* 0x0005e80000100a00 */
[----:B------:R1:W-:Y:S04]  /*48210*/  STL.64 [R1+0x1178], R106 ;  /* 0x0011786a01007387 */ /* 0x0003e80000100a00 */
[----:B--2---:R-:W2:Y:S04]  /*48220*/  LDL.LU.64 R104, [R1+0x1430] ;  /* 0x0014300001687983 */ /* 0x004ea80000300a00 */
[----:B-1----:R-:W2:Y:S01]  /*48230*/  LDL.LU.64 R106, [R1+0x1438] ;  /* 0x00143800016a7983 */ /* 0x002ea20000300a00 */
[C---:B---3--:R-:W-:Y:S08]  /*48240*/  HMMA.1688.F32.TF32 R100, R92.reuse, R68, R100 ;  /* 0x000000445c64723c */ /* 0x048ff00000081064 */
[----:B------:R-:W-:Y:S11]  /*48250*/  HMMA.1688.F32.TF32 R96, R92, R64, R96 ;  /* 0x000000405c60723c */ /* 0x000ff60000081060 */
[----:B------:R-:W-:Y:S04]  /*48260*/  @!UPT UIADD3 URZ, URZ, URZ, URZ ;  /* 0x0000003f3f3ff290 */ /* 0x000fe8000fffe03f */
[----:B------:R-:W-:Y:S04]  /*48270*/  STL.64 [R1+0x1160], R100 ;  /* 0x0011606401007387 */ /* 0x000fe80000100a00 */
[----:B------:R-:W-:Y:S04]  /*48280*/  STL.64 [R1+0x1168], R102 ;  /* 0x0011686601007387 */ /* 0x000fe80000100a00 */
[----:B------:R1:W-:Y:S01]  /*48290*/  STL.64 [R1+0x1150], R96 ;  /* 0x0011506001007387 */ /* 0x0003e20000100a00 */
[----:B------:R-:W-:-:S03]  /*482a0*/  IMAD.MOV.U32 R236, RZ, RZ, R99 ;  /* 0x000000ffffec7224 */ /* 0x000fc600078e0063 */
[----:B------:R3:W-:Y:S04]  /*482b0*/  STL [R1+0x1158], R98 ;  /* 0x0011586201007387 */ /* 0x0007e80000100800 */
[----:B-1----:R-:W2:Y:S04]  /*482c0*/  LDL.LU.64 R96, [R1+0x1440] ;  /* 0x0014400001607983 */ /* 0x002ea80000300a00 */
[----:B---3--:R-:W3:Y:S04]  /*482d0*/  LDL.LU.64 R98, [R1+0x1448] ;  /* 0x0014480001627983 */ /* 0x008ee80000300a00 */
        /* <DEDUP_REMOVED lines=8> */
[----:B------:R1:W-:Y:S01]  /*48360*/  STL [R1+0x6590], R236 ;  /* 0x006590ec01007387 */ /* 0x0003e20000100800 */
[C---:B----4-:R-:W-:Y:S08]  /*48370*/  HMMA.1688.F32.TF32 R108, R92.reuse, R224, R108 ;  /* 0x000000e05c6c723c */ /* 0x050ff0000008106c */
[----:B------:R-:W-:Y:S11]  /*48380*/  HMMA.1688.F32.TF32 R128, R92, R220, R128 ;  /* 0x000000dc5c80723c */ /* 0x000ff60000081080 */
[----:B------:R-:W-:Y:S05]  /*48390*/  @!UPT UIADD3 URZ, URZ, URZ, URZ ;  /* 0x0000003f3f3ff290 */ /* 0x000fea000fffe03f */
[----:B------:R-:W-:Y:S01]  /*483a0*/  MOV R237, R108 ;  /* 0x0000006c00ed7202 */ /* 0x000fe20000000f00 */
[----:B------:R-:W-:Y:S02]  /*483b0*/  IMAD.MOV.U32 R238, RZ, RZ, R109 ;  /* 0x000000ffffee7224 */ /* 0x000fe400078e006d */
[----:B------:R-:W-:Y:S01]  /*483c0*/  IMAD.MOV.U32 R239, RZ, RZ, R110 ;  /* 0x000000ffffef7224 */ /* 0x000fe200078e006e */
[----:B------:R-:W4:Y:S01]  /*483d0*/  LDL.LU.64 R108, [R1+0x14c0] ;  /* 0x0014c000016c7983 */ /* 0x000f220000300a00 */
[----:B------:R-:W-:-:S03]  /*483e0*/  IMAD.MOV.U32 R240, RZ, RZ, R111 ;  /* 0x000000fffff07224 */ /* 0x000fc600078e006f */
[----:B------:R-:W4:Y:S01]  /*483f0*/  LDL.LU.64 R110, [R1+0x14c8] ;  /* 0x0014c800016e7983 */ /* 0x000f220000300a00 */
[----:B-1----:R-:W-:-:S03]  /*48400*/  MOV R236, R131 ;  /* 0x0000008300ec7202 */ /* 0x002fc60000000f00 */
[----:B------:R-:W-:Y:S04]  /*48410*/  STL.64 [R1+0x1130], R128 ;  /* 0x0011308001007387 */ /* 0x000fe80000100a00 */
[----:B------:R-:W-:Y:S04]  /*48420*/  STL [R1+0x1138], R130 ;  /* 0x0011388201007387 */ /* 0x000fe80000100800 */
[----:B------:R-:W-:Y:S04]  /*48430*/  STL.64 [R1+0x65a0], R238 ;  /* 0x0065a0ee01007387 */ /* 0x000fe80000100a00 */
[----:B------:R-:W-:Y:S01]  /*48440*/  STL.64 [R1+0x6598], R236 ;  /* 0x006598ec01007387 */ /* 0x000fe20000100a00 */
[C---:B------:R-:W-:Y:S11]  /*48450*/  HMMA.1688.F32.TF32 R124, R92.reuse, R216, R124 ;  /* 0x000000d85c7c723c */ /* 0x040ff6000008107c */
[----:B------:R-:W-:Y:S11]  /*48460*/  @!UPT UIADD3 URZ, URZ, URZ, URZ ;  /* 0x0000003f3f3ff290 */ /* 0x000ff6000fffe03f */
[----:B------:R-:W-:Y:S02]  /*48470*/  @!UPT UIADD3 URZ, URZ, URZ, URZ ;  /* 0x0000003f3f3ff290 */ /* 0x000fe4000fffe03f */
[----:B------:R-:W-:Y:S02]  /*48480*/  IMAD.MOV.U32 R242, RZ, RZ, R125 ;  /* 0x000000fffff27224 */ /* 0x000fe400078e007d */
[----:B------:R-:W-:Y:S02]  /*48490*/  IMAD.MOV.U32 R243, RZ, RZ, R126 ;  /* 0x000000fffff37224 */ /* 0x000fe400078e007e */
[----:B------:R-:W-:Y:S01]  /*484a0*/  IMAD.MOV.U32 R241, RZ, RZ, R124 ;  /* 0x000000fffff17224 */ /* 0x000fe200078e007c */
[----:B------:R2:W-:Y:S04]  /*484b0*/  STL [R1+0x112c], R127 ;  /* 0x00112c7f01007387 */ /* 0x0005e80000100800 */
[----:B------:R-:W-:Y:S04]  /*484c0*/  STL.64 [R1+0x65b0], R242 ;  /* 0x0065b0f201007387 */ /* 0x000fe80000100a00 */
[----:B------:R-:W-:Y:S01]  /*484d0*/  STL.64 [R1+0x65a8], R240 ;  /* 0x0065a8f001007387 */ /* 0x000fe20000100a00 */
        /* <DEDUP_REMOVED lines=24> */
[C---:B-1----:R-:W-:Y:S08]  /*48660*/  HMMA.1688.F32.TF32 R124, R92.reuse, R196, R120 ;  /* 0x000000c45c7c723c */ /* 0x042ff00000081078 */
[C---:B------:R-:W-:Y:S01]  /*48670*/  HMMA.1688.F32.TF32 R120, R92.reuse, R192, R112 ;  /* 0x000000c05c78723c */ /* 0x040fe20000081070 */
        /* <DEDUP_REMOVED lines=29> */
[----:B------:R1:W-:Y:S04]  /*48850*/  STL.64 [R1+0x1080], R120 ;  /* 0x0010807801007387 */ /* 0x0003e80000100a00 */
[----:B------:R1:W-:Y:S04]  /*48860*/  STL.64 [R1+0x1088], R122 ;  /* 0x0010887a01007387 */ /* 0x0003e80000100a00 */
[----:B-1----:R-:W3:Y:S01]  /*48870*/  LDL.LU.64 R120, [R1+0x1590] ;  /* 0x0015900001787983 */ /* 0x002ee20000300a00 */
[C---:B------:R-:W-:Y:S03]  /*48880*/  HMMA.1688.F32.TF32 R116, R92.reuse, R16, R116 ;  /* 0x000000105c74723c */ /* 0x040fe60000081074 */
[----:B------:R-:W3:Y:S11]  /*48890*/  LDL.LU.64 R122, [R1+0x1598] ;  /* 0x00159800017a7983 */ /* 0x000ef60000300a00 */
[----:B------:R-:W-:Y:S09]  /*488a0*/  @!UPT UIADD3 URZ, URZ, URZ, URZ ;  /* 0x0000003f3f3ff290 */ /* 0x000ff2000fffe03f */
[----:B------:R1:W-:Y:S04]  /*488b0*/  STL.64 [R1+0x1070], R116 ;  /* 0x0010707401007387 */ /* 0x0003e80000100a00 */
[----:B------:R1:W-:Y:S04]  /*488c0*/  STL.64 [R1+0x1078], R118 ;  /* 0x0010787601007387 */ /* 0x0003e80000100a00 */
[----:B-1----:R-:W3:Y:S04]  /*488d0*/  LDL.LU.64 R116, [R1+0x15a0] ;  /* 0x0015a00001747983 */ /* 0x002ee80000300a00 */
[----:B------:R-:W3:Y:S01]  /*488e0*/  LDL.LU.64 R118, [R1+0x15a8] ;  /* 0x0015a80001767983 */ /* 0x000ee20000300a00 */
        /* <DEDUP_REMOVED lines=61> */
[----:B------:R1:W-:Y:S04]  /*48cc0*/  STL.64 [R1+0x10], R120 ;  /* 0x0000107801007387 */ /* 0x0003e80000100a00 */
[----:B------:R1:W-:Y:S04]  /*48cd0*/  STL.64 [R1+0x18], R122 ;  /* 0x0000187a01007387 */ /* 0x0003e80000100a00 */
[----:B-1----:R-:W3:Y:S04]  /*48ce0*/  LDL.LU.64 R120, [R1+0x1850] ;  /* 0x0018500001787983 */ /* 0x002ee80000300a00 */
[----:B------:R-:W3:Y:S01]  /*48cf0*/  LDL.LU.64 R122, [R1+0x1858] ;  /* 0x00185800017a7983 */ /* 0x000ee20000300a00 */
[----:B------:R-:W-:Y:S11]  /*48d00*/  HMMA.1688.F32.TF32 R92, R92, R244, R100 ;  /* 0x000000f45c5c723c */ /* 0x000ff60000081064 */
[----:B------:R-:W-:Y:S11]  /*48d10*/  @!UPT UIADD3 URZ, URZ, URZ, URZ ;  /* 0x0000003f3f3ff290 */ /* 0x000ff6000fffe03f */
[----:B------:R-:W-:Y:S01]  /*48d20*/  @!UPT UIADD3 URZ, URZ, URZ, URZ ;  /* 0x0000003f3f3ff290 */ /* 0x000fe2000fffe03f */
[----:B------:R-:W-:Y:S04]  /*48d30*/  STL.64 [R1], R92 ;  /* 0x0000005c01007387 */ /* 0x000fe80000100a00 */
[----:B------:R-:W-:Y:S04]  /*48d40*/  STL.64 [R1+0x8], R94 ;  /* 0x0000085e01007387 */ /* 0x000fe80000100a00 */
[----:B------:R-:W3:Y:S04]  /*48d50*/  LDL.LU.64 R100, [R1+0x1860] ;  /* 0x0018600001647983 */ /* 0x000ee80000300a00 */
[----:B------:R-:W3:Y:S04]  /*48d60*/  LDL.LU.64 R102, [R1+0x1868] ;  /* 0x0018680001667983 */ /* 0x000ee80000300a00 */
[----:B------:R-:W-:Y:S04]  /*48d70*/  LDS R92, [R3+0x380] ;  /* 0x00038000035c7984 */ /* 0x000fe80000000800 */
[----:B------:R-:W-:Y:S04]  /*48d80*/  LDS R94, [R3+0x2380] ;  /* 0x00238000035e7984 */ /* 0x000fe80000000800 */
[----:B------:R-:W-:Y:S04]  /*48d90*/  LDS R93, [R4+0x380] ;  /* 0x00038000045d7984 */ /* 0x000fe80000000800 */
[----:B------:R-:W1:Y:S01]  /*48da0*/  LDS R95, [R4+0x2380] ;  /* 0x00238000045f7984 */ /* 0x000e620000000800 */
[C---:B------:R-:W-:Y:S11]  /*48db0*/  HMMA.1688.F32.TF32 R248, R88.reuse, R84, R116 ;  /* 0x0000005458f8723c */ /* 0x040ff60000081074 */
[----:B------:R-:W-:Y:S11]  /*48dc0*/  @!UPT UIADD3 URZ, URZ, URZ, URZ ;  /* 0x0000003f3f3ff290 */ /* 0x000ff6000fffe03f */
[----:B------:R-:W-:Y:S01]  /*48dd0*/  @!UPT UIADD3 URZ, URZ, URZ, URZ ;  /* 0x0000003f3f3ff290 */ /* 0x000fe2000fffe03f */
[----:B------:R-:W-:Y:S04]  /*48de0*/  STL [R1+0x656c], R248 ;  /* 0x00656cf801007387 */ /* 0x000fe80000100800 */
[----:B------:R-:W-:Y:S04]  /*48df0*/  STL [R1+0x6568], R249 ;  /* 0x006568f901007387 */ /* 0x000fe80000100800 */
[----:B------:R-:W-:Y:S01]  /*48e00*/  STL [R1+0x6564], R250 ;  /* 0x006564fa01007387 */ /* 0x000fe20000100800 */
[C---:B------:R-:W-:Y:S03]  /*48e10*/  HMMA.1688.F32.TF32 R116, R88.reuse, R80, R112 ;  /* 0x000000505874723c */ /* 0x040fe60000081070 */
[----:B------:R-:W-:Y:S04]  /*48e20*/  STL [R1+0x6560], R251 ;  /* 0x006560fb01007387 */ /* 0x000fe80000100800 */
[----:B------:R-:W3:Y:S04]  /*48e30*/  LDL.LU.64 R112, [R1+0x18e0] ;  /* 0x0018e00001707983 */ /* 0x000ee80000300a00 */
[----:B------:R-:W3:Y:S11]  /*48e40*/  LDL.LU.64 R114, [R1+0x18e8] ;  /* 0x0018e80001727983 */ /* 0x000ef60000300a00 */
[----:B------:R-:W-:Y:S01]  /*48e50*/  @!UPT UIADD3 URZ, URZ, URZ, URZ ;  /* 0x0000003f3f3ff290 */ /* 0x000fe2000fffe03f */
[----:B------:R1:W-:Y:S04]  /*48e60*/  STL.64 [R1+0xfc0], R116 ;  /* 0x000fc07401007387 */ /* 0x0003e80000100a00 */
[----:B------:R4:W-:Y:S04]  /*48e70*/  STL.64 [R1+0xfc8], R118 ;  /* 0x000fc87601007387 */ /* 0x0009e80000100a00 */
[----:B-1----:R-:W3:Y:S04]  /*48e80*/  LDL.LU.64 R116, [R1+0x18f0] ;  /* 0x0018f00001747983 */ /* 0x002ee80000300a00 */
[----:B----4-:R-:W4:Y:S01]  /*48e90*/  LDL.LU.64 R118, [R1+0x18f8] ;  /* 0x0018f80001767983 */ /* 0x010f220000300a00 */
[C---:B------:R-:W-:Y:S08]  /*48ea0*/  HMMA.1688.F32.TF32 R108, R88.reuse, R76, R108 ;  /* 0x0000004c586c723c */ /* 0x040ff0000008106c */
[C---:B--2---:R-:W-:Y:S11]  /*48eb0*/  HMMA.1688.F32.TF32 R104, R88.reuse, R72, R104 ;  /* 0x000000485868723c */ /* 0x044ff60000081068 */
[----:B------:R-:W-:Y:S04]  /*48ec0*/  @!UPT UIADD3 URZ, URZ, URZ, URZ ;  /* 0x0000003f3f3ff290 */ /* 0x000fe8000fffe03f */
[----:B------:R1:W-:Y:S04]  /*48ed0*/  STL.64 [R1+0xfb0], R108 ;  /* 0x000fb06c01007387 */ /* 0x0003e80000100a00 */
[----:B------:R2:W-:Y:S04]  /*48ee0*/  STL.64 [R1+0xfb8], R110 ;  /* 0x000fb86e01007387 */ /* 0x0005e80000100a00 */
[----:B-1----:R-:W4:Y:S04]  /*48ef0*/  LDL.LU.64 R108, [R1+0x1900] ;  /* 0x00190000016c7983 */ /* 0x002f280000300a00 */
[----:B------:R1:W-:Y:S04]  /*48f00*/  STL.64 [R1+0xfa0], R104 ;  /* 0x000fa06801007387 */ /* 0x0003e80000100a00 */
[----:B------:R1:W-:Y:S04]  /*48f10*/  STL.64 [R1+0xfa8], R106 ;  /* 0x000fa86a01007387 */ /* 0x0003e80000100a00 */
[----:B--2---:R-:W2:Y:S01]  /*48f20*/  LDL.LU.64 R110, [R1+0x1908] ;  /* 0x00190800016e7983 */ /* 0x004ea20000300a00 */
[C---:B---3--:R-:W-:Y:S11]  /*48f30*/  HMMA.1688.F32.TF32 R96, R88.reuse, R68, R96 ;  /* 0x000000445860723c */ /* 0x048ff60000081060 */
[----:B------:R-:W-:Y:S11]  /*48f40*/  @!UPT UIADD3 URZ, URZ, URZ, URZ ;  /* 0x0000003f3f3ff290 */ /* 0x000ff6000fffe03f */
[----:B------:R-:W-:Y:S01]  /*48f50*/  @!UPT UIADD3 URZ, URZ, URZ, URZ ;  /* 0x0000003f3f3ff290 */ /* 0x000fe2000fffe03f */
[----:B------:R3:W-:Y:S04]  /*48f60*/  STL.64 [R1+0xf90], R96 ;  /* 0x000f906001007387 */ /* 0x0007e80000100a00 */
[----:B------:R3:W-:Y:S04]  /*48f70*/  STL.64 [R1+0xf98], R98 ;  /* 0x000f986201007387 */ /* 0x0007e80000100a00 */
[----:B-1----:R-:W2:Y:S04]  /*48f80*/  LDL.LU.64 R104, [R1+0x1910] ;  /* 0x0019100001687983 */ /* 0x002ea80000300a00 */
[----:B------:R-:W2:Y:S01]  /*48f90*/  LDL.LU.64 R106, [R1+0x1918] ;  /* 0x00191800016a7983 */ /* 0x000ea20000300a00 */
[----:B------:R-:W-:Y:S03]  /*48fa0*/  HMMA.1688.F32.TF32 R120, R88, R64, R120 ;  /* 0x000000405878723c */ /* 0x000fe60000081078 */
[----:B---3--:R-:W3:Y:S04]  /*48fb0*/  LDL.LU.64 R96, [R1+0x1920] ;  /* 0x0019200001607983 */ /* 0x008ee80000300a00 */
[----:B------:R-:W3:Y:S11]  /*48fc0*/  LDL.LU.64 R98, [R1+0x1928] ;  /* 0x0019280001627983 */ /* 0x000ef60000300a00 */
[----:B------:R-:W-:Y:S06]  /*48fd0*/  @!UPT UIADD3 URZ, URZ, URZ, URZ ;  /* 0x0000003f3f3ff290 */ /* 0x000fec000fffe03f */
[----:B------:R-:W-:Y:S01]  /*48fe0*/  IMAD.MOV.U32 R250, RZ, RZ, R122 ;  /* 0x000000fffffa7224 */ /* 0x000fe200078e007a */
[----:B------:R-:W-:Y:S01]  /*48ff0*/  MOV R248, R120 ;  /* 0x0000007800f87202 */ /* 0x000fe20000000f00 */
[----:B------:R-:W-:Y:S02]  /*49000*/  IMAD.MOV.U32 R251, RZ, RZ, R123 ;  /* 0x000000fffffb7224 */ /* 0x000fe400078e007b */
[----:B------:R-:W-:-:S03]  /*49010*/  IMAD.MOV.U32 R249, RZ, RZ, R121 ;  /* 0x000000fffff97224 */ /* 0x000fc600078e0079 */
[----:B------:R-:W-:Y:S01]  /*49020*/  STL.64 [R1+0x65c0], R250 ;  /* 0x0065c0fa01007387 */ /* 0x000fe20000100a00 */
[C---:B------:R-:W-:Y:S03]  /*49030*/  HMMA.1688.F32.TF32 R120, R88.reuse, R224, R100 ;  /* 0x000000e05878723c */ /* 0x040fe60000081064 */
[----:B------:R-:W-:Y:S04]  /*49040*/  STL.64 [R1+0x65b8], R248 ;  /* 0x0065b8f801007387 */ /* 0x000fe80000100a00 */
[----:B------:R-:W3:Y:S04]  /*49050*/  LDL.LU.64 R100, [R1+0x1930] ;  /* 0x0019300001647983 */ /* 0x000ee80000300a00 */
[----:B------:R-:W3:Y:S11]  /*49060*/  LDL.LU.64 R102, [R1+0x1938] ;  /* 0x0019380001667983 */ /* 0x000ef60000300a00 */
[----:B------:R-:W-:Y:S01]  /*49070*/  @!UPT UIADD3 URZ, URZ, URZ, URZ ;  /* 0x0000003f3f3ff290 */ /* 0x000fe2000fffe03f */
[----:B------:R-:W-:Y:S04]  /*49080*/  STL.64 [R1+0xf70], R120 ;  /* 0x000f707801007387 */ /* 0x000fe80000100a00 */
[----:B------:R1:W-:Y:S02]  /*49090*/  STL.64 [R1+0xf78], R122 ;  /* 0x000f787a01007387 */ /* 0x0003e40000100a00 */
[C---:B-1----:R-:W-:Y:S02]  /*490a0*/  HMMA.1688.F32.TF32 R120, R88.reuse, R220, R112 ;  /* 0x000000dc5878723c */ /* 0x042fe40000081070 */
[----:B------:R-:W3:Y:S04]  /*490b0*/  LDL.LU.64 R112, [R1+0x1940] ;  /* 0x0019400001707983 */ /* 0x000ee80000300a00 */
[----:B------:R-:W3:Y:S11]  /*490c0*/  LDL.LU.64 R114, [R1+0x1948] ;  /* 0x0019480001727983 */ /* 0x000ef60000300a00 */
[----:B------:R-:W-:Y:S06]  /*490d0*/  @!UPT UIADD3 URZ, URZ, URZ, URZ ;  /* 0x0000003f3f3ff290 */ /* 0x000fec000fffe03f */
[----:B------:R1:W-:Y:S01]  /*490e0*/  STL.64 [R1+0xf60], R120 ;  /* 0x000f607801007387 */ /* 0x0003e20000100a00 */
[C---:B----4-:R-:W-:Y:S03]  /*490f0*/  HMMA.1688.F32.TF32 R116, R88.reuse, R216, R116 ;  /* 0x000000d85874723c */ /* 0x050fe60000081074 */
[----:B------:R4:W-:Y:S04]  /*49100*/  STL.64 [R1+0xf68], R122 ;  /* 0x000f687a01007387 */ /* 0x0009e80000100a00 */
[----:B-1----:R-:W3:Y:S04]  /*49110*/  LDL.LU.64 R120, [R1+0x1970] ;  /* 0x0019700001787983 */ /* 0x002ee80000300a00 */
[----:B----4-:R-:W4:Y:S11]  /*49120*/  LDL.LU.64 R122, [R1+0x1978] ;  /* 0x00197800017a7983 */ /* 0x010f360000300a00 */
        /* <DEDUP_REMOVED lines=35> */
[C---:B----4-:R-:W-:Y:S08]  /*49360*/  HMMA.1688.F32.TF32 R124, R88.reuse, R192, R120 ;  /* 0x000000c0587c723c */ /* 0x050ff00000081078 */
        /* <DEDUP_REMOVED lines=32> */
[----:B-1----:R-:W3:Y:S04]  /*49570*/  LDL.LU.64 R120, [R1+0x1ac0] ;  /* 0x001ac00001787983 */ /* 0x002ee80000300a00 */
[----:B------:R-:W3:Y:S01]  /*49580*/  LDL.LU.64 R122, [R1+0x1ac8] ;  /* 0x001ac800017a7983 */ /* 0x000ee20000300a00 */
[C---:B------:R-:W-:Y:S11]  /*49590*/  HMMA.1688.F32.TF32 R112, R88.reuse, R20, R112 ;  /* 0x000000145870723c */ /* 0x040ff60000081070 */
[----:B------:R-:W-:Y:S11]  /*495a0*/  @!UPT UIADD3 URZ, URZ, URZ, URZ ;  /* 0x0000003f3f3ff290 */ /* 0x000ff6000fffe03f */
[----:B------:R-:W-:Y:S01]  /*495b0*/  @!UPT UIADD3 URZ, URZ, URZ, URZ ;  /* 0x0000003f3f3ff290 */ /* 0x000fe2000fffe03f */
[----:B------:R1:W-:Y:S04]  /*495c0*/  STL.64 [R1+0xe0], R112 ;  /* 0x0000e07001007387 */ /* 0x0003e80000100a00 */
[----:B------:R1:W-:Y:S04]  /*495d0*/  STL.64 [R1+0xe8], R114 ;  /* 0x0000e87201007387 */ /* 0x0003e80000100a00 */
[----:B-1----:R-:W3:Y:S04]  /*495e0*/  LDL.LU.64 R112, [R1+0x1ad0] ;  /* 0x001ad00001707983 */ /* 0x002ee80000300a00 */
[----:B------:R-:W3:Y:S01]  /*495f0*/  LDL.LU.64 R114, [R1+0x1ad8] ;  /* 0x001ad80001727983 */ /* 0x000ee20000300a00 */
[C---:B----4-:R-:W-:Y:S03]  /*49600*/  HMMA.1688.F32.TF32 R124, R88.reuse, R24, R116 ;  /* 0x00000018587c723c */ /* 0x050fe60000081074 */
        /* <DEDUP_REMOVED lines=36> */
[----:B------:R1:W-:Y:S04]  /*49850*/  STL.64 [R1+0x70], R120 ;  /* 0x0000707801007387 */ /* 0x0003e80000100a00 */
[----:B------:R4:W-:Y:S04]  /*49860*/  STL.64 [R1+0x78], R122 ;  /* 0x0000787a01007387 */ /* 0x0009e80000100a00 */
[----:B-1----:R-:W3:Y:S01]  /*49870*/  LDL.LU.64 R120, [R1+0x1b70] ;  /* 0x001b700001787983 */ /* 0x002ee20000300a00 */
[C---:B----4-:R-:W-:Y:S03]  /*49880*/  HMMA.1688.F32.TF32 R116, R88.reuse, R52, R116 ;  /* 0x000000345874723c */ /* 0x050fe60000081074 */
[----:B------:R-:W4:Y:S11]  /*49890*/  LDL.LU.64 R122, [R1+0x1b78] ;  /* 0x001b7800017a7983 */ /* 0x000f360000300a00 */
[----:B------:R-:W-:Y:S09]  /*498a0*/  @!UPT UIADD3 URZ, URZ, URZ, URZ ;  /* 0x0000003f3f3ff290 */ /* 0x000ff2000fffe03f */
        /* <DEDUP_REMOVED lines=13> */
[----:B------:R-:W-:Y:S01]  /*49980*/  STL.64 [R1+0x48], R118 ;  /* 0x0000487601007387 */ /* 0x000fe20000100a00 */
[----:B---3--:R-:W-:Y:S03]  /*49990*/  HMMA.1688.F32.TF32 R88, R88, R244, R96 ;  /* 0x000000f45858723c */ /* 0x008fe60000081060 */
[----:B------:R-:W3:Y:S04]  /*499a0*/  LDL.LU.64 R96, [R1+0x1ba0] ;  /* 0x001ba00001607983 */ /* 0x000ee80000300a00 */
[----:B------:R-:W3:Y:S11]  /*499b0*/  LDL.LU.64 R98, [R1+0x1ba8] ;  /* 0x001ba80001627983 */ /* 0x000ef60000300a00 */
[----:B------:R-:W-:Y:S05]  /*499c0*/  @!UPT UIADD3 URZ, URZ, URZ, URZ ;  /* 0x0000003f3f3ff290 */ /* 0x000fea000fffe03f */
[----:B------:R-:W-:Y:S04]  /*499d0*/  STL.64 [R1+0x30], R88 ;  /* 0x0000305801007387 */ /* 0x000fe80000100a00 */
[----:B------:R1:W-:Y:S02]  /*499e0*/  STL.64 [R1+0x38], R90 ;  /* 0x0000385a01007387 */ /* 0x0003e40000100a00 */
[C---:B-1----:R-:W-:Y:S02]  /*499f0*/  HMMA.1688.F32.TF32 R88, R92.reuse, R84, R100 ;  /* 0x000000545c58723c */ /* 0x042fe40000081064 */
[----:B------:R-:W3:Y:S04]  /*49a00*/  LDL.LU.64 R100, [R1+0x1bb0] ;  /* 0x001bb00001647983 */ /* 0x000ee80000300a00 */
[----:B------:R-:W3:Y:S11]  /*49a10*/  LDL.LU.64 R102, [R1+0x1bb8] ;  /* 0x001bb80001667983 */ /* 0x000ef60000300a00 */
[----:B------:R-:W-:Y:S06]  /*49a20*/  @!UPT UIADD3 URZ, URZ, URZ, URZ ;  /* 0x0000003f3f3ff290 */ /* 0x000fec000fffe03f */
[----:B------:R-:W-:Y:S04]  /*49a30*/  STL.64 [R1+0x20], R88 ;  /* 0x0000205801007387 */ /* 0x000fe80000100a00 */
[----:B------:R-:W-:Y:S04]  /*49a40*/  STL.64 [R1+0x28], R90 ;  /* 0x0000285a01007387 */ /* 0x000fe80000100a00 */
[----:B------:R-:W3:Y:S04]  /*49a50*/  LDL.LU.64 R116, [R1+0x1bc0] ;  /* 0x001bc00001747983 */ /* 0x000ee80000300a00 */
[----:B------:R-:W3:Y:S04]  /*49a60*/  LDL.LU.64 R118, [R1+0x1bc8] ;  /* 0x001bc80001767983 */ /* 0x000ee80000300a00 */
[----:B------:R-:W-:Y:S04]  /*49a70*/  LDS R88, [R3+0x400] ;  /* 0x0004000003587984 */ /* 0x000fe80000000800 */
[----:B------:R-:W-:Y:S04]  /*49a80*/  LDS R90, [R3+0x2400] ;  /* 0x00240000035a7984 */ /* 0x000fe80000000800 */
[----:B------:R-:W-:Y:S04]  /*49a90*/  LDS R89, [R4+0x400] ;  /* 0x0004000004597984 */ /* 0x000fe80000000800 */
[----:B------:R-:W1:Y:S01]  /*49aa0*/  LDS R91, [R4+0x2400] ;  /* 0x00240000045b7984 */ /* 0x000e620000000800 */
[C---:B------:R-:W-:Y:S03]  /*49ab0*/  HMMA.1688.F32.TF32 R124, R92.reuse, R80, R112 ;  /* 0x000000505c7c723c */ /* 0x040fe60000081070 */
[----:B------:R-:W3:Y:S04]  /*49ac0*/  LDL.LU.64 R112, [R1+0x1bd0] ;  /* 0x001bd00001707983 */ /* 0x000ee80000300a00 */
[----:B------:R-:W3:Y:S11]  /*49ad0*/  LDL.LU.64 R114, [R1+0x1bd8] ;  /* 0x001bd80001727983 */ /* 0x000ef60000300a00 */
[----:B------:R-:W-:Y:S05]  /*49ae0*/  @!UPT UIADD3 URZ, URZ, URZ, URZ ;  /* 0x0000003f3f3ff290 */ /* 0x000fea000fffe03f */
[----:B------:R-:W-:Y:S04]  /*49af0*/  STL.64 [R1+0xf10], R124 ;  /* 0x000f107c01007387 */ /* 0x000fe80000100a00 */
[----:B------:R4:W-:Y:S02]  /*49b00*/  STL.64 [R1+0xf18], R126 ;  /* 0x000f187e01007387 */ /* 0x0009e40000100a00 */
[C---:B----4-:R-:W-:Y:S08]  /*49b10*/  HMMA.1688.F32.TF32 R124, R92.reuse, R76, R120 ;  /* 0x0000004c5c7c723c */ /* 0x050ff00000081078 */
[C---:B--2---:R-:W-:Y:S01]  /*49b20*/  HMMA.1688.F32.TF32 R120, R92.reuse, R72, R108 ;  /* 0x000000485c78723c */ /* 0x044fe2000008106c */
[----:B------:R-:W2:Y:S11]  /*49b30*/  LDL.LU.64 R108, [R1+0x1c00] ;  /* 0x001c0000016c7983 */ /* 0x000eb60000300a00 */
[----:B------:R-:W-:Y:S03]  /*49b40*/  @!UPT UIADD3 URZ, URZ, URZ, URZ ;  /* 0x0000003f3f3ff290 */ /* 0x000fe6000fffe03f */
[----:B------:R-:W-:Y:S04]  /*49b50*/  STL.64 [R1+0xf00], R124 ;  /* 0x000f007c01007387 */ /* 0x000fe80000100a00 */
[----:B------:R-:W-:Y:S04]  /*49b60*/  STL.64 [R1+0xf08], R126 ;  /* 0x000f087e01007387 */ /* 0x000fe80000100a00 */
[----:B------:R-:W2:Y:S04]  /*49b70*/  LDL.LU.64 R110, [R1+0x1c08] ;  /* 0x001c0800016e7983 */ /* 0x000ea80000300a00 */
        /* <DEDUP_REMOVED lines=35> */
[C---:B--2---:R-:W-:Y:S03]  /*49db0*/  HMMA.1688.F32.TF32 R124, R92.reuse, R212, R108 ;  /* 0x000000d45c7c723c */ /* 0x044fe6000008106c */
[----:B------:R-:W2:Y:S04]  /*49dc0*/  LDL.LU.64 R108, [R1+0x2830] ;  /* 0x00283000016c7983 */ /* 0x000ea80000300a00 */
[----:B------:R-:W2:Y:S11]  /*49dd0*/  LDL.LU.64 R110, [R1+0x2838] ;  /* 0x00283800016e7983 */ /* 0x000eb60000300a00 */
        /* <DEDUP_REMOVED lines=107> */
[----:B-1----:R-:W3:Y:S04]  /*4a490*/  LDL.LU.64 R120, [R1+0x2730] ;  /* 0x0027300001787983 */ /* 0x002ee80000300a00 */
[----:B------:R-:W3:Y:S01]  /*4a4a0*/  LDL.LU.64 R122, [R1+0x2738] ;  /* 0x00273800017a7983 */ /* 0x000ee20000300a00 */
[C---:B------:R-:W-:Y:S11]  /*4a4b0*/  HMMA.1688.F32.TF32 R112, R92.reuse, R52, R112 ;  /* 0x000000345c70723c */ /* 0x040ff60000081070 */
[----:B------:R-:W-:Y:S11]  /*4a4c0*/  @!UPT UIADD3 URZ, URZ, URZ, URZ ;  /* 0x0000003f3f3ff290 */ /* 0x000ff6000fffe03f */
[----:B------:R-:W-:Y:S01]  /*4a4d0*/  @!UPT UIADD3 URZ, URZ, URZ, URZ ;  /* 0x0000003f3f3ff290 */ /* 0x000fe2000fffe03f */
        /* <DEDUP_REMOVED lines=38> */
[C---:B-1----:R-:W-:Y:S08]  /*4a740*/  HMMA.1688.F32.TF32 R124, R88.reuse, R76, R120 ;  /* 0x0000004c587c723c */ /* 0x042ff00000081078 */
        /* <DEDUP_REMOVED lines=685> */
[----:B------:R-:W3:Y:S02]  /*4d220*/  LDL.LU.64 R102, [R1+0x2dc8] ;  /* 0x002dc80001667983 */ /* 0x000ee40000300a00 */
[C---:B------:R-:W-:Y:S11]  /*4d230*/  HMMA.1688.F32.TF32 R116, R92.reuse, R20, R116 ;  /* 0x000000145c74723c */ /* 0x040ff60000081074 */
[----:B------:R-:W-:Y:S04]  /*4d240*/  @!UPT UIADD3 URZ, URZ, URZ, URZ ;  /* 0x0000003f3f3ff290 */ /* 0x000fe8000fffe03f */
[----:B------:R1:W-:Y:S04]  /*4d250*/  STL.64 [R1+0x670], R120 ;  /* 0x0006707801007387 */ /* 0x0003e80000100a00 */
[----:B------:R1:W-:Y:S04]  /*4d260*/  STL.64 [R1+0x678], R122 ;  /* 0x0006787a01007387 */ /* 0x0003e80000100a00 */
[----:B-1----:R-:W3:Y:S04]  /*4d270*/  LDL.LU.64 R120, [R1+0x2db0] ;  /* 0x002db00001787983 */ /* 0x002ee80000300a00 */
[----:B------:R-:W3:Y:S04]  /*4d280*/  LDL.LU.64 R122, [R1+0x2db8] ;  /* 0x002db800017a7983 */ /* 0x000ee80000300a00 */
        /* <DEDUP_REMOVED lines=68> */
[----:B------:R-:W-:Y:S04]  /*4d6d0*/  LDS R100, [R3+0x680] ;  /* 0x0006800003647984 */ /* 0x000fe80000000800 */
[----:B------:R-:W-:Y:S04]  /*4d6e0*/  LDS R102, [R3+0x2680] ;  /* 0x0026800003667984 */ /* 0x000fe80000000800 */
[----:B------:R-:W-:Y:S04]  /*4d6f0*/  LDS R101, [R4+0x680] ;  /* 0x0006800004657984 */ /* 0x000fe80000000800 */
[----:B------:R-:W1:Y:S09]  /*4d700*/  LDS R103, [R4+0x2680] ;  /* 0x0026800004677984 */ /* 0x000e720000000800 */
[----:B------:R1:W-:Y:S04]  /*4d710*/  STL.64 [R1+0x160], R92 ;  /* 0x0001605c01007387 */ /* 0x0003e80000100a00 */
[----:B------:R1:W-:Y:S04]  /*4d720*/  STL.64 [R1+0x168], R94 ;  /* 0x0001685e01007387 */ /* 0x0003e80000100a00 */
[----:B-1----:R-:W3:Y:S04]  /*4d730*/  LDL.LU.64 R92, [R1+0x2d10] ;  /* 0x002d1000015c7983 */ /* 0x002ee80000300a00 */
[----:B------:R-:W3:Y:S01]  /*4d740*/  LDL.LU.64 R94, [R1+0x2d18] ;  /* 0x002d1800015e7983 */ /* 0x000ee20000300a00 */
[C---:B------:R-:W-:Y:S08]  /*4d750*/  HMMA.1688.F32.TF32 R116, R88.reuse, R80, R116 ;  /* 0x000000505874723c */ /* 0x040ff00000081074 */
[C---:B------:R-:W-:Y:S11]  /*4d760*/  HMMA.1688.F32.TF32 R112, R88.reuse, R76, R112 ;  /* 0x0000004c5870723c */ /* 0x040ff60000081070 */
[----:B------:R-:W-:Y:S04]  /*4d770*/  @!UPT UIADD3 URZ, URZ, URZ, URZ ;  /* 0x0000003f3f3ff290 */ /* 0x000fe8000fffe03f */
[----:B------:R-:W-:Y:S04]  /*4d780*/  STL.64 [R1+0x5b0], R116 ;  /* 0x0005b07401007387 */ /* 0x000fe80000100a00 */
[----:B------:R-:W-:Y:S04]  /*4d790*/  STL.64 [R1+0x5b8], R118 ;  /* 0x0005b87601007387 */ /* 0x000fe80000100a00 */
[----:B------:R-:W3:Y:S04]  /*4d7a0*/  LDL.LU.64 R128, [R1+0x2d00] ;  /* 0x002d000001807983 */ /* 0x000ee80000300a00 */
[----:B------:R-:W3:Y:S04]  /*4d7b0*/  LDL.LU.64 R130, [R1+0x2d08] ;  /* 0x002d080001827983 */ /* 0x000ee80000300a00 */
[----:B------:R-:W-:Y:S04]  /*4d7c0*/  STL.64 [R1+0x5a0], R112 ;  /* 0x0005a07001007387 */ /* 0x000fe80000100a00 */
[----:B------:R-:W-:Y:S04]  /*4d7d0*/  STL.64 [R1+0x5a8], R114 ;  /* 0x0005a87201007387 */ /* 0x000fe80000100a00 */
[----:B------:R-:W3:Y:S04]  /*4d7e0*/  LDL.LU.64 R124, [R1+0x2cf0] ;  /* 0x002cf000017c7983 */ /* 0x000ee80000300a00 */
[----:B------:R-:W3:Y:S01]  /*4d7f0*/  LDL.LU.64 R126, [R1+0x2cf8] ;  /* 0x002cf800017e7983 */ /* 0x000ee20000300a00 */
[C---:B--2---:R-:W-:Y:S11]  /*4d800*/  HMMA.1688.F32.TF32 R108, R88.reuse, R72, R108 ;  /* 0x00000048586c723c */ /* 0x044ff6000008106c */
[----:B------:R-:W-:Y:S11]  /*4d810*/  @!UPT UIADD3 URZ, URZ, URZ, URZ ;  /* 0x0000003f3f3ff290 */ /* 0x000ff6000fffe03f */
[----:B------:R-:W-:Y:S01]  /*4d820*/  @!UPT UIADD3 URZ, URZ, URZ, URZ ;  /* 0x0000003f3f3ff290 */ /* 0x000fe2000fffe03f */
[----:B------:R1:W-:Y:S04]  /*4d830*/  STL.64 [R1+0x590], R108 ;  /* 0x0005906c01007387 */ /* 0x0003e80000100a00 */
[----:B------:R2:W-:Y:S04]  /*4d840*/  STL.64 [R1+0x598], R110 ;  /* 0x0005986e01007387 */ /* 0x0005e80000100a00 */
[----:B-1----:R-:W3:Y:S04]  /*4d850*/  LDL.LU.64 R108, [R1+0x2ce0] ;  /* 0x002ce000016c7983 */ /* 0x002ee80000300a00 */
[----:B--2---:R-:W2:Y:S01]  /*4d860*/  LDL.LU.64 R110, [R1+0x2ce8] ;  /* 0x002ce800016e7983 */ /* 0x004ea20000300a00 */
[C---:B----4-:R-:W-:Y:S03]  /*4d870*/  HMMA.1688.F32.TF32 R112, R88.reuse, R68, R104 ;  /* 0x000000445870723c */ /* 0x050fe60000081068 */
[----:B------:R-:W4:Y:S04]  /*4d880*/  LDL.LU.64 R104, [R1+0x2cd0] ;  /* 0x002cd00001687983 */ /* 0x000f280000300a00 */
[----:B------:R-:W4:Y:S11]  /*4d890*/  LDL.LU.64 R106, [R1+0x2cd8] ;  /* 0x002cd800016a7983 */ /* 0x000f360000300a00 */
[----:B------:R-:W-:Y:S05]  /*4d8a0*/  @!UPT UIADD3 URZ, URZ, URZ, URZ ;  /* 0x0000003f3f3ff290 */ /* 0x000fea000fffe03f */
        /* <DEDUP_REMOVED lines=8> */
[----:B------:R-:W3:Y:S04]  /*4d930*/  LDL.LU.64 R120, [R1+0x2cb0] ;  /* 0x002cb00001787983 */ /* 0x000ee80000300a00 */
[----:B------:R-:W3:Y:S04]  /*4d940*/  LDL.LU.64 R122, [R1+0x2cb8] ;  /* 0x002cb800017a7983 */ /* 0x000ee80000300a00 */
[----:B------:R-:W3:Y:S04]  /*4d950*/  LDL.LU.64 R116, [R1+0x2ca0] ;  /* 0x002ca00001747983 */ /* 0x000ee80000300a00 */
[----:B------:R-:W3:Y:S04]  /*4d960*/  LDL.LU.64 R118, [R1+0x2ca8] ;  /* 0x002ca80001767983 */ /* 0x000ee80000300a00 */
        /* <DEDUP_REMOVED lines=8> */
[C---:B-1----:R-:W-:Y:S08]  /*4d9f0*/  HMMA.1688.F32.TF32 R132, R88.reuse, R220, R128 ;  /* 0x000000dc5884723c */ /* 0x042ff00000081080 */
[C---:B------:R-:W-:Y:S11]  /*4da00*/  HMMA.1688.F32.TF32 R128, R88.reuse, R216, R124 ;  /* 0x000000d85880723c */ /* 0x040ff6000008107c */
[----:B------:R-:W-:Y:S04]  /*4da10*/  @!UPT UIADD3 URZ, URZ, URZ, URZ ;  /* 0x0000003f3f3ff290 */ /* 0x000fe8000fffe03f */
[----:B------:R-:W-:Y:S04]  /*4da20*/  STL.64 [R1+0x550], R132 ;  /* 0x0005508401007387 */ /* 0x000fe80000100a00 */
[----:B------:R-:W-:Y:S01]  /*4da30*/  STL.64 [R1+0x558], R134 ;  /* 0x0005588601007387 */ /* 0x000fe20000100a00 */
[C---:B--2---:R-:W-:Y:S03]  /*4da40*/  HMMA.1688.F32.TF32 R124, R88.reuse, R212, R108 ;  /* 0x000000d4587c723c */ /* 0x044fe6000008106c */
[----:B------:R-:W2:Y:S04]  /*4da50*/  LDL.LU.64 R108, [R1+0x2c70] ;  /* 0x002c7000016c7983 */ /* 0x000ea80000300a00 */
[----:B------:R-:W-:Y:S04]  /*4da60*/  STL.64 [R1+0x540], R128 ;  /* 0x0005408001007387 */ /* 0x000fe80000100a00 */
[----:B------:R-:W-:Y:S04]  /*4da70*/  STL.64 [R1+0x548], R130 ;  /* 0x0005488201007387 */ /* 0x000fe80000100a00 */
[----:B------:R-:W2:Y:S08]  /*4da80*/  LDL.LU.64 R110, [R1+0x2c78] ;  /* 0x002c7800016e7983 */ /* 0x000eb00000300a00 */
        /* <DEDUP_REMOVED lines=10> */
[----:B------:R-:W3:Y:S02]  /*4db30*/  LDL.LU.64 R98, [R1+0x2c58] ;  /* 0x002c580001627983 */ /* 0x000ee40000300a00 */
[C---:B------:R-:W-:Y:S08]  /*4db40*/  HMMA.1688.F32.TF32 R120, R88.reuse, R200, R120 ;  /* 0x000000c85878723c */ /* 0x040ff00000081078 */
[C---:B------:R-:W-:Y:S08]  /*4db50*/  HMMA.1688.F32.TF32 R116, R88.reuse, R196, R116 ;  /* 0x000000c45874723c */ /* 0x040ff00000081074 */
[C---:B------:R-:W-:Y:S01]  /*4db60*/  HMMA.1688.F32.TF32 R112, R88.reuse, R192, R112 ;  /* 0x000000c05870723c */ /* 0x040fe20000081070 */
[----:B------:R1:W-:Y:S04]  /*4db70*/  STL.64 [R1+0x510], R124 ;  /* 0x0005107c01007387 */ /* 0x0003e80000100a00 */
[----:B------:R1:W-:Y:S04]  /*4db80*/  STL.64 [R1+0x518], R126 ;  /* 0x0005187e01007387 */ /* 0x0003e80000100a00 */
[----:B------:R-:W-:Y:S04]  /*4db90*/  STL.64 [R1+0x500], R120 ;  /* 0x0005007801007387 */ /* 0x000fe80000100a00 */
[----:B------:R-:W-:Y:S01]  /*4dba0*/  STL.64 [R1+0x508], R122 ;  /* 0x0005087a01007387 */ /* 0x000fe20000100a00 */
[C---:B------:R-:W-:Y:S03]  /*4dbb0*/  HMMA.1688.F32.TF32 R92, R88.reuse, R188, R92 ;  /* 0x000000bc585c723c */ /* 0x040fe6000008105c */
[----:B------:R-:W3:Y:S04]  /*4dbc0*/  LDL.LU.64 R128, [R1+0x2c40] ;  /* 0x002c400001807983 */ /* 0x000ee80000300a00 */
[----:B------:R-:W-:Y:S04]  /*4dbd0*/  STL.64 [R1+0x4f0], R116 ;  /* 0x0004f07401007387 */ /* 0x000fe80000100a00 */
[----:B------:R-:W-:Y:S04]  /*4dbe0*/  STL.64 [R1+0x4f8], R118 ;  /* 0x0004f87601007387 */ /* 0x000fe80000100a00 */
[----:B------:R-:W3:Y:S04]  /*4dbf0*/  LDL.LU.64 R130, [R1+0x2c48] ;  /* 0x002c480001827983 */ /* 0x000ee80000300a00 */
[----:B------:R-:W-:Y:S04]  /*4dc00*/  STL.64 [R1+0x4e0], R112 ;  /* 0x0004e07001007387 */ /* 0x000fe80000100a00 */
[----:B------:R-:W-:Y:S04]  /*4dc10*/  STL.64 [R1+0x4e8], R114 ;  /* 0x0004e87201007387 */ /* 0x000fe80000100a00 */
[----:B-1----:R-:W3:Y:S04]  /*4dc20*/  LDL.LU.64 R124, [R1+0x2c30] ;  /* 0x002c3000017c7983 */ /* 0x002ee80000300a00 */
[----:B------:R-:W3:Y:S04]  /*4dc30*/  LDL.LU.64 R126, [R1+0x2c38] ;  /* 0x002c3800017e7983 */ /* 0x000ee80000300a00 */
[----:B------:R1:W-:Y:S04]  /*4dc40*/  STL.64 [R1+0x4d0], R92 ;  /* 0x0004d05c01007387 */ /* 0x0003e80000100a00 */
[----:B------:R1:W-:Y:S04]  /*4dc50*/  STL.64 [R1+0x4d8], R94 ;  /* 0x0004d85e01007387 */ /* 0x0003e80000100a00 */
[----:B-1----:R-:W3:Y:S04]  /*4dc60*/  LDL.LU.64 R92, [R1+0x2c20] ;  /* 0x002c2000015c7983 */ /* 0x002ee80000300a00 */
[----:B------:R-:W3:Y:S04]  /*4dc70*/  LDL.LU.64 R94, [R1+0x2c28] ;  /* 0x002c2800015e7983 */ /* 0x000ee80000300a00 */
[----:B------:R-:W3:Y:S04]  /*4dc80*/  LDL.LU.64 R112, [R1+0x2c10] ;  /* 0x002c100001707983 */ /* 0x000ee80000300a00 */
[----:B------:R-:W3:Y:S01]  /*4dc90*/  LDL.LU.64 R114, [R1+0x2c18] ;  /* 0x002c180001727983 */ /* 0x000ee20000300a00 */
[C---:B--2---:R-:W-:Y:S11]  /*4dca0*/  HMMA.1688.F32.TF32 R108, R88.reuse, R184, R108 ;  /* 0x000000b8586c723c */ /* 0x044ff6000008106c */
[----:B------:R-:W-:Y:S11]  /*4dcb0*/  @!UPT UIADD3 URZ, URZ, URZ, URZ ;  /* 0x0000003f3f3ff290 */ /* 0x000ff6000fffe03f */
[----:B------:R-:W-:Y:S01]  /*4dcc0*/  @!UPT UIADD3 URZ, URZ, URZ, URZ ;  /* 0x0000003f3f3ff290 */ /* 0x000fe2000fffe03f */
[----:B------:R1:W-:Y:S04]  /*4dcd0*/  STL.64 [R1+0x4c0], R108 ;  /* 0x0004c06c01007387 */ /* 0x0003e80000100a00 */
[----:B------:R2:W-:Y:S01]  /*4dce0*/  STL.64 [R1+0x4c8], R110 ;  /* 0x0004c86e01007387 */ /* 0x0005e20000100a00 */
[C---:B----4-:R-:W-:Y:S03]  /*4dcf0*/  HMMA.1688.F32.TF32 R104, R88.reuse, R8, R104 ;  /* 0x000000085868723c */ /* 0x050fe60000081068 */
[----:B-1----:R-:W4:Y:S04]  /*4dd00*/  LDL.LU.64 R108, [R1+0x2c00] ;  /* 0x002c0000016c7983 */ /* 0x002f280000300a00 */
[----:B--2---:R-:W4:Y:S11]  /*4dd10*/  LDL.LU.64 R110, [R1+0x2c08] ;  /* 0x002c0800016e7983 */ /* 0x004f360000300a00 */
[----:B------:R-:W-:Y:S05]  /*4dd20*/  @!UPT UIADD3 URZ, URZ, URZ, URZ ;  /* 0x0000003f3f3ff290 */ /* 0x000fea000fffe03f */
[----:B------:R1:W-:Y:S04]  /*4dd30*/  STL.64 [R1+0x4b0], R104 ;  /* 0x0004b06801007387 */ /* 0x0003e80000100a00 */
[----:B------:R2:W-:Y:S04]  /*4dd40*/  STL.64 [R1+0x4b8], R106 ;  /* 0x0004b86a01007387 */ /* 0x0005e80000100a00 */
[----:B-1----:R-:W4:Y:S04]  /*4dd50*/  LDL.LU.64 R104, [R1+0x2bf0] ;  /* 0x002bf00001687983 */ /* 0x002f280000300a00 */
[----:B--2---:R-:W2:Y:S01]  /*4dd60*/  LDL.LU.64 R106, [R1+0x2bf8] ;  /* 0x002bf800016a7983 */ /* 0x004ea20000300a00 */
[C---:B---3--:R-:W-:Y:S11]  /*4dd70*/  HMMA.1688.F32.TF32 R96, R88.reuse, R12, R96 ;  /* 0x0000000c5860723c */ /* 0x048ff60000081060 */
[----:B------:R-:W-:Y:S11]  /*4dd80*/  @!UPT UIADD3 URZ, URZ, URZ, URZ ;  /* 0x0000003f3f3ff290 */ /* 0x000ff6000fffe03f */
[----:B------:R-:W-:Y:S01]  /*4dd90*/  @!UPT UIADD3 URZ, URZ, URZ, URZ ;  /* 0x0000003f3f3ff290 */ /* 0x000fe2000fffe03f */
[----:B------:R1:W-:Y:S04]  /*4dda0*/  STL.64 [R1+0x4a0], R96 ;  /* 0x0004a06001007387 */ /* 0x0003e80000100a00 */
[----:B------:R3:W-:Y:S04]  /*4ddb0*/  STL.64 [R1+0x4a8], R98 ;  /* 0x0004a86201007387 */ /* 0x0007e80000100a00 */
[----:B------:R-:W2:Y:S04]  /*4ddc0*/  LDL.LU.64 R120, [R1+0x2be0] ;  /* 0x002be00001787983 */ /* 0x000ea80000300a00 */
[----:B------:R-:W2:Y:S04]  /*4ddd0*/  LDL.LU.64 R122, [R1+0x2be8] ;  /* 0x002be800017a7983 */ /* 0x000ea80000300a00 */
[----:B------:R-:W2:Y:S04]  /*4dde0*/  LDL.LU.64 R116, [R1+0x2bd0] ;  /* 0x002bd00001747983 */ /* 0x000ea80000300a00 */
[----:B------:R-:W2:Y:S04]  /*4ddf0*/  LDL.LU.64 R118, [R1+0x2bd8] ;  /* 0x002bd80001767983 */ /* 0x000ea80000300a00 */
[----:B-1----:R-:W2:Y:S04]  /*4de00*/  LDL.LU.64 R96, [R1+0x2bc0] ;  /* 0x002bc00001607983 */ /* 0x002ea80000300a00 */
[----:B---3--:R-:W3:Y:S01]  /*4de10*/  LDL.LU.64 R98, [R1+0x2bc8] ;  /* 0x002bc80001627983 */ /* 0x008ee20000300a00 */
[C---:B------:R-:W-:Y:S08]  /*4de20*/  HMMA.1688.F32.TF32 R132, R88.reuse, R16, R128 ;  /* 0x000000105884723c */ /* 0x040ff00000081080 */
[C---:B------:R-:W-:Y:S11]  /*4de30*/  HMMA.1688.F32.TF32 R128, R88.reuse, R20, R124 ;  /* 0x000000145880723c */ /* 0x040ff6000008107c */
[----:B------:R-:W-:Y:S04]  /*4de40*/  @!UPT UIADD3 URZ, URZ, URZ, URZ ;  /* 0x0000003f3f3ff290 */ /* 0x000fe8000fffe03f */
[----:B------:R-:W-:Y:S04]  /*4de50*/  STL.64 [R1+0x490], R132 ;  /* 0x0004908401007387 */ /* 0x000fe80000100a00 */
[----:B------:R-:W-:Y:S01]  /*4de60*/  STL.64 [R1+0x498], R134 ;  /* 0x0004988601007387 */ /* 0x000fe20000100a00 */
[C---:B------:R-:W-:Y:S03]  /*4de70*/  HMMA.1688.F32.TF32 R124, R88.reuse, R24, R92 ;  /* 0x00000018587c723c */ /* 0x040fe6000008105c */
[----:B------:R-:W3:Y:S04]  /*4de80*/  LDL.LU.64 R92, [R1+0x2bb0] ;  /* 0x002bb000015c7983 */ /* 0x000ee80000300a00 */
[----:B------:R-:W-:Y:S04]  /*4de90*/  STL.64 [R1+0x480], R128 ;  /* 0x0004808001007387 */ /* 0x000fe80000100a00 */
[----:B------:R-:W-:Y:S04]  /*4dea0*/  STL.64 [R1+0x488], R130 ;  /* 0x0004888201007387 */ /* 0x000fe80000100a00 */
[----:B------:R-:W3:Y:S08]  /*4deb0*/  LDL.LU.64 R94, [R1+0x2bb8] ;  /* 0x002bb800015e7983 */ /* 0x000ef00000300a00 */
        /* <DEDUP_REMOVED lines=17> */
[C---:B------:R-:W-:Y:S08]  /*4dfd0*/  HMMA.1688.F32.TF32 R120, R88.reuse, R40, R120 ;  /* 0x000000285878723c */ /* 0x040ff00000081078 */
[C---:B------:R-:W-:Y:S07]  /*4dfe0*/  HMMA.1688.F32.TF32 R116, R88.reuse, R44, R116 ;  /* 0x0000002c5874723c */ /* 0x040fee0000081074 */
[----:B------:R1:W-:Y:S04]  /*4dff0*/  STL.64 [R1+0x440], R124 ;  /* 0x0004407c01007387 */ /* 0x0003e80000100a00 */
[----:B------:R1:W-:Y:S01]  /*4e000*/  STL.64 [R1+0x448], R126 ;  /* 0x0004487e01007387 */ /* 0x0003e20000100a00 */
[C---:B---3--:R-:W-:Y:S03]  /*4e010*/  HMMA.1688.F32.TF32 R96, R88.reuse, R48, R96 ;  /* 0x000000305860723c */ /* 0x048fe60000081060 */
[----:B------:R-:W-:Y:S04]  /*4e020*/  STL.64 [R1+0x430], R120 ;  /* 0x0004307801007387 */ /* 0x000fe80000100a00 */
[----:B------:R-:W-:Y:S04]  /*4e030*/  STL.64 [R1+0x438], R122 ;  /* 0x0004387a01007387 */ /* 0x000fe80000100a00 */
[----:B-1----:R-:W3:Y:S04]  /*4e040*/  LDL.LU.64 R124, [R1+0x250] ;  /* 0x00025000017c7983 */ /* 0x002ee80000300a00 */
[----:B------:R-:W-:Y:S04]  /*4e050*/  STL.64 [R1+0x420], R116 ;  /* 0x0004207401007387 */ /* 0x000fe80000100a00 */
[----:B------:R-:W-:Y:S04]  /*4e060*/  STL.64 [R1+0x428], R118 ;  /* 0x0004287601007387 */ /* 0x000fe80000100a00 */
        /* <DEDUP_REMOVED lines=9> */
[----:B------:R1:W-:Y:S01]  /*4e100*/  STL.64 [R1+0x400], R116 ;  /* 0x0004007401007387 */ /* 0x0003e20000100a00 */
[C---:B------:R-:W-:Y:S03]  /*4e110*/  HMMA.1688.F32.TF32 R112, R88.reuse, R56, R112 ;  /* 0x000000385870723c */ /* 0x040fe60000081070 */
[----:B------:R1:W-:Y:S04]  /*4e120*/  STL.64 [R1+0x408], R118 ;  /* 0x0004087601007387 */ /* 0x0003e80000100a00 */
[----:B------:R-:W3:Y:S04]  /*4e130*/  LDL.LU.64 R120, [R1+0x2b60] ;  /* 0x002b600001787983 */ /* 0x000ee80000300a00 */
[----:B------:R-:W3:Y:S11]  /*4e140*/  LDL.LU.64 R122, [R1+0x2b68] ;  /* 0x002b6800017a7983 */ /* 0x000ef60000300a00 */
[----:B------:R-:W-:Y:S01]  /*4e150*/  @!UPT UIADD3 URZ, URZ, URZ, URZ ;  /* 0x0000003f3f3ff290 */ /* 0x000fe2000fffe03f */
[----:B------:R2:W-:Y:S04]  /*4e160*/  STL.64 [R1+0x3f0], R112 ;  /* 0x0003f07001007387 */ /* 0x0005e80000100a00 */
[----:B------:R2:W-:Y:S04]  /*4e170*/  STL.64 [R1+0x3f8], R114 ;  /* 0x0003f87201007387 */ /* 0x0005e80000100a00 */
[----:B-1----:R-:W3:Y:S04]  /*4e180*/  LDL.LU.64 R116, [R1+0x2b50] ;  /* 0x002b500001747983 */ /* 0x002ee80000300a00 */
[----:B------:R-:W3:Y:S01]  /*4e190*/  LDL.LU.64 R118, [R1+0x2b58] ;  /* 0x002b580001767983 */ /* 0x000ee20000300a00 */
[C---:B----4-:R-:W-:Y:S11]  /*4e1a0*/  HMMA.1688.F32.TF32 R108, R88.reuse, R60, R108 ;  /* 0x0000003c586c723c */ /* 0x050ff6000008106c */
[----:B------:R-:W-:Y:S11]  /*4e1b0*/  @!UPT UIADD3 URZ, URZ, URZ, URZ ;  /* 0x0000003f3f3ff290 */ /* 0x000ff6000fffe03f */
[----:B------:R-:W-:Y:S01]  /*4e1c0*/  @!UPT UIADD3 URZ, URZ, URZ, URZ ;  /* 0x0000003f3f3ff290 */ /* 0x000fe2000fffe03f */
[----:B------:R1:W-:Y:S04]  /*4e1d0*/  STL.64 [R1+0x3e0], R108 ;  /* 0x0003e06c01007387 */ /* 0x0003e80000100a00 */
[----:B------:R4:W-:Y:S01]  /*4e1e0*/  STL.64 [R1+0x3e8], R110 ;  /* 0x0003e86e01007387 */ /* 0x0009e20000100a00 */
[----:B--2---:R-:W-:Y:S03]  /*4e1f0*/  HMMA.1688.F32.TF32 R88, R88, R244, R104 ;  /* 0x000000f45858723c */ /* 0x004fe60000081068 */
[----:B------:R-:W2:Y:S04]  /*4e200*/  LDL.LU.64 R104, [R1+0x2b40] ;  /* 0x002b400001687983 */ /* 0x000ea80000300a00 */
[----:B------:R-:W2:Y:S11]  /*4e210*/  LDL.LU.64 R106, [R1+0x2b48] ;  /* 0x002b4800016a7983 */ /* 0x000eb60000300a00 */
[----:B------:R-:W-:Y:S05]  /*4e220*/  @!UPT UIADD3 URZ, URZ, URZ, URZ ;  /* 0x0000003f3f3ff290 */ /* 0x000fea000fffe03f */
[----:B------:R-:W-:Y:S04]  /*4e230*/  STL.64 [R1+0x150], R88 ;  /* 0x0001505801007387 */ /* 0x000fe80000100a00 */
[----:B------:R3:W-:Y:S04]  /*4e240*/  STL.64 [R1+0x158], R90 ;  /* 0x0001585a01007387 */ /* 0x0007e80000100a00 */
[----:B------:R-:W2:Y:S04]  /*4e250*/  LDL.LU.64 R112, [R1+0x2b30] ;  /* 0x002b300001707983 */ /* 0x000ea80000300a00 */
[----:B------:R-:W2:Y:S04]  /*4e260*/  LDL.LU.64 R114, [R1+0x2b38] ;  /* 0x002b380001727983 */ /* 0x000ea80000300a00 */
[----:B-1----:R-:W2:Y:S04]  /*4e270*/  LDL.LU.64 R108, [R1+0x2b20] ;  /* 0x002b2000016c7983 */ /* 0x002ea80000300a00 */
[----:B----4-:R-:W4:Y:S01]  /*4e280*/  LDL.LU.64 R110, [R1+0x2b28] ;  /* 0x002b2800016e7983 */ /* 0x010f220000300a00 */
[C---:B---3--:R-:W-:Y:S11]  /*4e290*/  HMMA.1688.F32.TF32 R88, R100.reuse, R84, R124 ;  /* 0x000000546458723c */ /* 0x048ff6000008107c */
[----:B------:R-:W-:Y:S11]  /*4e2a0*/  @!UPT UIADD3 URZ, URZ, URZ, URZ ;  /* 0x0000003f3f3ff290 */ /* 0x000ff6000fffe03f */
[----:B------:R-:W-:Y:S01]  /*4e2b0*/  @!UPT UIADD3 URZ, URZ, URZ, URZ ;  /* 0x0000003f3f3ff290 */ /* 0x000fe2000fffe03f */
        /* <DEDUP_REMOVED lines=13> */
[----:B------:R-:W-:Y:S04]  /*4e390*/  STL.64 [R1+0x3c0], R88 ;  /* 0x0003c05801007387 */ /* 0x000fe80000100a00 */
[----:B------:R1:W-:Y:S02]  /*4e3a0*/  STL.64 [R1+0x3c8], R90 ;  /* 0x0003c85a01007387 */ /* 0x0003e40000100a00 */
[C---:B-1----:R-:W-:Y:S02]  /*4e3b0*/  HMMA.1688.F32.TF32 R88, R100.reuse, R68, R116 ;  /* 0x000000446458723c */ /* 0x042fe40000081074 */
[----:B------:R-:W3:Y:S04]  /*4e3c0*/  LDL.LU.64 R116, [R1+0x2af0] ;  /* 0x002af00001747983 */ /* 0x000ee80000300a00 */
[----:B------:R-:W-:Y:S04]  /*4e3d0*/  STL.64 [R1+0x3b0], R120 ;  /* 0x0003b07801007387 */ /* 0x000fe80000100a00 */
[----:B------:R-:W-:Y:S04]  /*4e3e0*/  STL.64 [R1+0x3b8], R122 ;  /* 0x0003b87a01007387 */ /* 0x000fe80000100a00 */
[----:B------:R-:W3:Y:S09]  /*4e3f0*/  LDL.LU.64 R118, [R1+0x2af8] ;  /* 0x002af80001767983 */ /* 0x000ef20000300a00 */
        /* <DEDUP_REMOVED lines=10> */
[C---:B-1----:R-:W-:Y:S02]  /*4e4a0*/  HMMA.1688.F32.TF32 R120, R100.reuse, R224, R112 ;  /* 0x000000e06478723c */ /* 0x042fe40000081070 */
[----:B------:R-:W2:Y:S06]  /*4e4b0*/  LDL.LU.64 R112, [R1+0x2ac0] ;  /* 0x002ac00001707983 */ /* 0x000eac0000300a00 */
[C---:B----4-:R-:W-:Y:S11]  /*4e4c0*/  HMMA.1688.F32.TF32 R108, R100.reuse, R220, R108 ;  /* 0x000000dc646c723c */ /* 0x050ff6000008106c */
[----:B------:R-:W-:Y:S04]  /*4e4d0*/  @!UPT UIADD3 URZ, URZ, URZ, URZ ;  /* 0x0000003f3f3ff290 */ /* 0x000fe8000fffe03f */
[----:B------:R-:W-:Y:S04]  /*4e4e0*/  STL.64 [R1+0x380], R120 ;  /* 0x0003807801007387 */ /* 0x000fe80000100a00 */
[----:B------:R-:W-:Y:S04]  /*4e4f0*/  STL.64 [R1+0x388], R122 ;  /* 0x0003887a01007387 */ /* 0x000fe80000100a00 */
[----:B------:R-:W4:Y:S04]  /*4e500*/  LDL.LU.64 R114, [R1+0x2ac8] ;  /* 0x002ac80001727983 */ /* 0x000f280000300a00 */
[----:B------:R-:W-:Y:S04]  /*4e510*/  STL.64 [R1+0x370], R108 ;  /* 0x0003706c01007387 */ /* 0x000fe80000100a00 */
[----:B------:R3:W-:Y:S02]  /*4e520*/  STL.64 [R1+0x378], R110 ;  /* 0x0003786e01007387 */ /* 0x0007e40000100a00 */
[C---:B---3--:R-:W-:Y:S02]  /*4e530*/  HMMA.1688.F32.TF32 R108, R100.reuse, R216, R96 ;  /* 0x000000d8646c723c */ /* 0x048fe40000081060 */
        /* <DEDUP_REMOVED lines=12> */
[C---:B------:R-:W-:Y:S08]  /*4e600*/  HMMA.1688.F32.TF32 R120, R100.reuse, R208, R116 ;  /* 0x000000d06478723c */ /* 0x040ff00000081074 */
        /* <DEDUP_REMOVED lines=30> */
[----:B------:R-:W3:Y:S06]  /*4e7f0*/  LDL.LU.64 R108, [R1+0x280] ;  /* 0x00028000016c7983 */ /* 0x000eec0000300a00 */
[C---:B------:R-:W-:Y:S11]  /*4e800*/  HMMA.1688.F32.TF32 R92, R100.reuse, R184, R92 ;  /* 0x000000b8645c723c */ /* 0x040ff6000008105c */
[----:B------:R-:W-:Y:S04]  /*4e810*/  @!UPT UIADD3 URZ, URZ, URZ, URZ ;  /* 0x0000003f3f3ff290 */ /* 0x000fe8000fffe03f */
        /* <DEDUP_REMOVED lines=20> */
[----:B------:R1:W-:Y:S04]  /*4e960*/  STL.64 [R1+0x2b0], R116 ;  /* 0x0002b07401007387 */ /* 0x0003e80000100a00 */
[----:B------:R4:W-:Y:S04]  /*4e970*/  STL.64 [R1+0x2b8], R118 ;  /* 0x0002b87601007387 */ /* 0x0009e80000100a00 */
[----:B-1----:R-:W2:Y:S04]  /*4e980*/  LDL.LU.64 R116, [R1+0x2a70] ;  /* 0x002a700001747983 */ /* 0x002ea80000300a00 */
[----:B----4-:R-:W4:Y:S01]  /*4e990*/  LDL.LU.64 R118, [R1+0x2a78] ;  /* 0x002a780001767983 */ /* 0x010f220000300a00 */
[C---:B------:R-:W-:Y:S08]  /*4e9a0*/  HMMA.1688.F32.TF32 R112, R100.reuse, R20, R112 ;  /* 0x000000146470723c */ /* 0x040ff00000081070 */
[C---:B---3--:R-:W-:Y:S11]  /*4e9b0*/  HMMA.1688.F32.TF32 R96, R100.reuse, R24, R96 ;  /* 0x000000186460723c */ /* 0x048ff60000081060 */
[----:B------:R-:W-:Y:S04]  /*4e9c0*/  @!UPT UIADD3 URZ, URZ, URZ, URZ ;  /* 0x0000003f3f3ff290 */ /* 0x000fe8000fffe03f */
[----:B------:R1:W-:Y:S04]  /*4e9d0*/  STL.64 [R1+0x2a0], R112 ;  /* 0x0002a07001007387 */ /* 0x0003e80000100a00 */
[----:B------:R3:W-:Y:S04]  /*4e9e0*/  STL.64 [R1+0x2a8], R114 ;  /* 0x0002a87201007387 */ /* 0x0007e80000100a00 */
[----:B-1----:R-:W4:Y:S04]  /*4e9f0*/  LDL.LU.64 R112, [R1+0x2a60] ;  /* 0x002a600001707983 */ /* 0x002f280000300a00 */
[----:B---3--:R-:W3:Y:S04]  /*4ea00*/  LDL.LU.64 R114, [R1+0x2a68] ;  /* 0x002a680001727983 */ /* 0x008ee80000300a00 */
        /* <DEDUP_REMOVED lines=29> */
[----:B------:R-:W4:Y:S02]  /*4ebe0*/  LDL.LU.64 R118, [R1+0x2a28] ;  /* 0x002a280001767983 */ /* 0x000f240000300a00 */
[C---:B---3--:R-:W-:Y:S08]  /*4ebf0*/  HMMA.1688.F32.TF32 R112, R100.reuse, R48, R112 ;  /* 0x000000306470723c */ /* 0x048ff00000081070 */
[----:B------:R-:W-:Y:S07]  /*4ec00*/  HMMA.1688.F32.TF32 R96, R100, R52, R96 ;  /* 0x000000346460723c */ /* 0x000fee0000081060 */
[----:B------:R-:W-:Y:S04]  /*4ec10*/  STL.64 [R1+0x240], R120 ;  /* 0x0002407801007387 */ /* 0x000fe80000100a00 */
[----:B------:R-:W-:Y:S04]  /*4ec20*/  STL.64 [R1+0x248], R122 ;  /* 0x0002487a01007387 */ /* 0x000fe80000100a00 */
[----:B------:R1:W-:Y:S09]  /*4ec30*/  STL.64 [R1+0x230], R112 ;  /* 0x0002307001007387 */ /* 0x0003f20000100a00 */
[----:B------:R-:W-:Y:S01]  /*4ec40*/  MOV R252, R96 ;  /* 0x0000006000fc7202 */ /* 0x000fe20000000f00 */
[----:B------:R-:W-:-:S02]  /*4ec50*/  IMAD.MOV.U32 R7, RZ, RZ, R97 ;  /* 0x000000ffff077224 */ /* 0x000fc400078e0061 */
[----:B------:R-:W-:Y:S02]  /*4ec60*/  IMAD.MOV.U32 R2, RZ, RZ, R98 ;  /* 0x000000ffff027224 */ /* 0x000fe400078e0062 */
[----:B------:R-:W-:Y:S01]  /*4ec70*/  IMAD.MOV.U32 R0, RZ, RZ, R99 ;  /* 0x000000ffff007224 */ /* 0x000fe200078e0063 */
[----:B------:R3:W-:Y:S04]  /*4ec80*/  STL.64 [R1+0x238], R114 ;  /* 0x0002387201007387 */ /* 0x0007e80000100a00 */
[----:B-1----:R-:W4:Y:S04]  /*4ec90*/  LDL.LU.64 R112, [R1+0x2a10] ;  /* 0x002a100001707983 */ /* 0x002f280000300a00 */
[----:B---3--:R-:W3:Y:S01]  /*4eca0*/  LDL.LU.64 R114, [R1+0x2a18] ;  /* 0x002a180001727983 */ /* 0x008ee20000300a00 */
        /* <DEDUP_REMOVED lines=8> */
[----:B------:R-:W-:Y:S01]  /*4ed30*/  STL.64 [R1+0x63d0], R96 ;  /* 0x0063d06001007387 */ /* 0x000fe20000100a00 */
[----:B------:R-:W-:Y:S03]  /*4ed40*/  HMMA.1688.F32.TF32 R100, R100, R244, R108 ;  /* 0x000000f46464723c */ /* 0x000fe6000008106c */
[----:B------:R-:W3:Y:S04]  /*4ed50*/  LDL.LU.64 R108, [R1+0x29f0] ;  /* 0x0029f000016c7983 */ /* 0x000ee80000300a00 */
[----:B------:R-:W3:Y:S11]  /*4ed60*/  LDL.LU.64 R110, [R1+0x29f8] ;  /* 0x0029f800016e7983 */ /* 0x000ef60000300a00 */
[----:B------:R-:W-:Y:S05]  /*4ed70*/  @!UPT UIADD3 URZ, URZ, URZ, URZ ;  /* 0x0000003f3f3ff290 */ /* 0x000fea000fffe03f */
[----:B------:R-:W-:Y:S04]  /*4ed80*/  STL.64 [R1+0x63e8], R102 ;  /* 0x0063e86601007387 */ /* 0x000fe80000100a00 */
[----:B------:R1:W-:Y:S04]  /*4ed90*/  STL.64 [R1+0x63e0], R100 ;  /* 0x0063e06401007387 */ /* 0x0003e80000100a00 */
[----:B-1----:R-:W3:Y:S04]  /*4eda0*/  LDL.LU.64 R100, [R1+0x29e0] ;  /* 0x0029e00001647983 */ /* 0x002ee80000300a00 */
[----:B------:R-:W3:Y:S01]  /*4edb0*/  LDL.LU.64 R102, [R1+0x29e8] ;  /* 0x0029e80001667983 */ /* 0x000ee20000300a00 */
[C---:B--2---:R-:W-:Y:S11]  /*4edc0*/  HMMA.1688.F32.TF32 R104, R232.reuse, R84, R104 ;  /* 0x00000054e868723c */ /* 0x044ff60000081068 */
[----:B------:R-:W-:Y:S11]  /*4edd0*/  @!UPT UIADD3 URZ, URZ, URZ, URZ ;  /* 0x0000003f3f3ff290 */ /* 0x000ff6000fffe03f */
[----:B------:R-:W-:Y:S01]  /*4ede0*/  @!UPT UIADD3 URZ, URZ, URZ, URZ ;  /* 0x0000003f3f3ff290 */ /* 0x000fe2000fffe03f */
[----:B------:R-:W-:Y:S04]  /*4edf0*/  STL.64 [R1+0x63f8], R106 ;  /* 0x0063f86a01007387 */ /* 0x000fe80000100a00 */
[----:B------:R1:W-:Y:S04]  /*4ee00*/  STL.64 [R1+0x63f0], R104 ;  /* 0x0063f06801007387 */ /* 0x0003e80000100a00 */
[----:B------:R-:W2:Y:S04]  /*4ee10*/  LDL.LU.64 R96, [R1+0x29d0] ;  /* 0x0029d00001607983 */ /* 0x000ea80000300a00 */
[----:B------:R-:W2:Y:S01]  /*4ee20*/  LDL.LU.64 R98, [R1+0x29d8] ;  /* 0x0029d80001627983 */ /* 0x000ea20000300a00 */
[C---:B----4-:R-:W-:Y:S11]  /*4ee30*/  HMMA.1688.F32.TF32 R180, R232.reuse, R80, R116 ;  /* 0x00000050e8b4723c */ /* 0x050ff60000081074 */
[----:B------:R-:W-:Y:S11]  /*4ee40*/  @!UPT UIADD3 URZ, URZ, URZ, URZ ;  /* 0x0000003f3f3ff290 */ /* 0x000ff6000fffe03f */
[----:B------:R-:W-:Y:S01]  /*4ee50*/  @!UPT UIADD3 URZ, URZ, URZ, URZ ;  /* 0x0000003f3f3ff290 */ /* 0x000fe2000fffe03f */
[----:B------:R-:W-:Y:S04]  /*4ee60*/  STL [R1+0x6354], R180 ;  /* 0x006354b401007387 */ /* 0x000fe80000100800 */
[----:B------:R-:W-:Y:S04]  /*4ee70*/  STL [R1+0x6350], R181 ;  /* 0x006350b501007387 */ /* 0x000fe80000100800 */
[----:B------:R-:W-:Y:S04]  /*4ee80*/  STL [R1+0x634c], R182 ;  /* 0x00634cb601007387 */ /* 0x000fe80000100800 */
[----:B------:R-:W-:Y:S04]  /*4ee90*/  STL [R1+0x6348], R183 ;  /* 0x006348b701007387 */ /* 0x000fe80000100800 */
[----:B------:R-:W4:Y:S04]  /*4eea0*/  LDL.LU.64 R92, [R1+0x29c0] ;  /* 0x0029c000015c7983 */ /* 0x000f280000300a00 */
[----:B------:R-:W4:Y:S01]  /*4eeb0*/  LDL.LU.64 R94, [R1+0x29c8] ;  /* 0x0029c800015e7983 */ /* 0x000f220000300a00 */
[C---:B---3--:R-:W-:Y:S11]  /*4eec0*/  HMMA.1688.F32.TF32 R168, R232.reuse, R76, R112 ;  /* 0x0000004ce8a8723c */ /* 0x048ff60000081070 */
[----:B------:R-:W-:Y:S11]  /*4eed0*/  @!UPT UIADD3 URZ, URZ, URZ, URZ ;  /* 0x0000003f3f3ff290 */ /* 0x000ff6000fffe03f */
[----:B------:R-:W-:Y:S01]  /*4eee0*/  @!UPT UIADD3 URZ, URZ, URZ, URZ ;  /* 0x0000003f3f3ff290 */ /* 0x000fe2000fffe03f */
[----:B------:R-:W-:Y:S04]  /*4eef0*/  STL [R1+0x6364], R168 ;  /* 0x006364a801007387 */ /* 0x000fe80000100800 */
[----:B------:R-:W-:Y:S04]  /*4ef00*/  STL [R1+0x6360], R169 ;  /* 0x006360a901007387 */ /* 0x000fe80000100800 */
[----:B------:R-:W-:Y:S04]  /*4ef10*/  STL [R1+0x635c], R170 ;  /* 0x00635caa01007387 */ /* 0x000fe80000100800 */
[----:B------:R-:W-:Y:S01]  /*4ef20*/  STL [R1+0x6358], R171 ;  /* 0x006358ab01007387 */ /* 0x000fe20000100800 */
[C---:B------:R-:W-:Y:S03]  /*4ef30*/  HMMA.1688.F32.TF32 R176, R232.reuse, R72, R88 ;  /* 0x00000048e8b0723c */ /* 0x040fe60000081058 */
[----:B------:R-:W3:Y:S04]  /*4ef40*/  LDL.LU.64 R88, [R1+0x29b0] ;  /* 0x0029b00001587983 */ /* 0x000ee80000300a00 */
[----:B------:R-:W3:Y:S01]  /*4ef50*/  LDL.LU.64 R90, [R1+0x29b8] ;  /* 0x0029b800015a7983 */ /* 0x000ee20000300a00 */
[C---:B------:R-:W-:Y:S11]  /*4ef60*/  HMMA.1688.F32.TF32 R164, R232.reuse, R68, R108 ;  /* 0x00000044e8a4723c */ /* 0x040ff6000008106c */
[----:B------:R-:W-:Y:S04]  /*4ef70*/  @!UPT UIADD3 URZ, URZ, URZ, URZ ;  /* 0x0000003f3f3ff290 */ /* 0x000fe8000fffe03f */
        /* <DEDUP_REMOVED lines=8> */
[----:B------:R-:W3:Y:S01]  /*4f000*/  LDL.LU.64 R120, [R1+0x29a0] ;  /* 0x0029a00001787983 */ /* 0x000ee20000300a00 */
[C---:B------:R-:W-:Y:S03]  /*4f010*/  HMMA.1688.F32.TF32 R172, R232.reuse, R64, R100 ;  /* 0x00000040e8ac723c */ /* 0x040fe60000081064 */
[----:B------:R-:W3:Y:S04]  /*4f020*/  LDL.LU.64 R122, [R1+0x29a8] ;  /* 0x0029a800017a7983 */ /* 0x000ee80000300a00 */
[----:B------:R-:W3:Y:S04]  /*4f030*/  LDL.LU.64 R100, [R1+0x2990] ;  /* 0x0029900001647983 */ /* 0x000ee80000300a00 */
[----:B------:R-:W3:Y:S11]  /*4f040*/  LDL.LU.64 R102, [R1+0x2998] ;  /* 0x0029980001667983 */ /* 0x000ef60000300a00 */
[----:B------:R-:W-:Y:S01]  /*4f050*/  @!UPT UIADD3 URZ, URZ, URZ, URZ ;  /* 0x0000003f3f3ff290 */ /* 0x000fe2000fffe03f */
[----:B------:R-:W-:Y:S04]  /*4f060*/  STL [R1+0x6388], R172 ;  /* 0x006388ac01007387 */ /* 0x000fe80000100800 */
[----:B------:R-:W-:Y:S04]  /*4f070*/  STL [R1+0x6384], R173 ;  /* 0x006384ad01007387 */ /* 0x000fe80000100800 */
[----:B------:R-:W-:Y:S04]  /*4f080*/  STL [R1+0x6380], R174 ;  /* 0x006380ae01007387 */ /* 0x000fe80000100800 */
[----:B------:R-:W-:Y:S01]  /*4f090*/  STL [R1+0x633c], R175 ;  /* 0x00633caf01007387 */ /* 0x000fe20000100800 */
[C---:B--2---:R-:W-:Y:S03]  /*4f0a0*/  HMMA.1688.F32.TF32 R108, R232.reuse, R224, R96 ;  /* 0x000000e0e86c723c */ /* 0x044fe60000081060 */
[----:B------:R-:W2:Y:S04]  /*4f0b0*/  LDL.LU.64 R96, [R1+0x2980] ;  /* 0x0029800001607983 */ /* 0x000ea80000300a00 */
[----:B------:R-:W2:Y:S11]  /*4f0c0*/  LDL.LU.64 R98, [R1+0x2988] ;  /* 0x0029880001627983 */ /* 0x000eb60000300a00 */
[----:B------:R-:W-:Y:S05]  /*4f0d0*/  @!UPT UIADD3 URZ, URZ, URZ, URZ ;  /* 0x0000003f3f3ff290 */ /* 0x000fea000fffe03f */
[----:B------:R-:W-:Y:S04]  /*4f0e0*/  STL [R1+0x6398], R108 ;  /* 0x0063986c01007387 */ /* 0x000fe80000100800 */
[----:B------:R-:W-:Y:S04]  /*4f0f0*/  STL [R1+0x6394], R109 ;  /* 0x0063946d01007387 */ /* 0x000fe80000100800 */
[----:B------:R-:W-:Y:S04]  /*4f100*/  STL [R1+0x6390], R110 ;  /* 0x0063906e01007387 */ /* 0x000fe80000100800 */
[----:B------:R-:W-:Y:S01]  /*4f110*/  STL [R1+0x638c], R111 ;  /* 0x00638c6f01007387 */ /* 0x000fe20000100800 */
[C---:B----4-:R-:W-:Y:S03]  /*4f120*/  HMMA.1688.F32.TF32 R112, R232.reuse, R220, R92 ;  /* 0x000000dce870723c */ /* 0x050fe6000008105c */
[----:B------:R-:W4:Y:S04]  /*4f130*/  LDL.LU.64 R92, [R1+0x2970] ;  /* 0x00297000015c7983 */ /* 0x000f280000300a00 */
[----:B------:R-:W4:Y:S11]  /*4f140*/  LDL.LU.64 R94, [R1+0x2978] ;  /* 0x00297800015e7983 */ /* 0x000f360000300a00 */
[----:B------:R-:W-:Y:S05]  /*4f150*/  @!UPT UIADD3 URZ, URZ, URZ, URZ ;  /* 0x0000003f3f3ff290 */ /* 0x000fea000fffe03f */
[----:B------:R-:W-:Y:S04]  /*4f160*/  STL [R1+0x63a8], R112 ;  /* 0x0063a87001007387 */ /* 0x000fe80000100800 */
[----:B------:R1:W-:Y:S04]  /*4f170*/  STL [R1+0x63a4], R113 ;  /* 0x0063a47101007387 */ /* 0x0003e80000100800 */
[----:B------:R-:W-:Y:S04]  /*4f180*/  STL [R1+0x63a0], R114 ;  /* 0x0063a07201007387 */ /* 0x000fe80000100800 */
[----:B------:R1:W-:Y:S04]  /*4f190*/  STL [R1+0x639c], R115 ;  /* 0x00639c7301007387 */ /* 0x0003e80000100800 */
[----:B------:R-:W4:Y:S04]  /*4f1a0*/  LDL.LU.64 R136, [R1+0x2960] ;  /* 0x0029600001887983 */ /* 0x000f280000300a00 */
[----:B------:R-:W4:Y:S04]  /*4f1b0*/  LDL.LU.64 R138, [R1+0x2968] ;  /* 0x00296800018a7983 */ /* 0x000f280000300a00 */
[----:B-1----:R-:W4:Y:S04]  /*4f1c0*/  LDL.LU.64 R104, [R1+0x2950] ;  /* 0x0029500001687983 */ /* 0x002f280000300a00 */
[----:B------:R-:W4:Y:S01]  /*4f1d0*/  LDL.LU.64 R106, [R1+0x2958] ;  /* 0x00295800016a7983 */ /* 0x000f220000300a00 */
[C---:B---3--:R-:W-:Y:S03]  /*4f1e0*/  HMMA.1688.F32.TF32 R116, R232.reuse, R216, R88 ;  /* 0x000000d8e874723c */ /* 0x048fe60000081058 */
[----:B------:R-:W3:Y:S04]  /*4f1f0*/  LDL.LU.64 R88, [R1+0x2940] ;  /* 0x0029400001587983 */ /* 0x000ee80000300a00 */
[----:B------:R-:W3:Y:S11]  /*4f200*/  LDL.LU.64 R90, [R1+0x2948] ;  /* 0x00294800015a7983 */ /* 0x000ef60000300a00 */
[----:B------:R-:W-:Y:S05]  /*4f210*/  @!UPT UIADD3 URZ, URZ, URZ, URZ ;  /* 0x0000003f3f3ff290 */ /* 0x000fea000fffe03f */
[----:B------:R-:W-:Y:S04]  /*4f220*/  STL [R1+0x63b8], R116 ;  /* 0x0063b87401007387 */ /* 0x000fe80000100800 */
[----:B------:R-:W-:Y:S04]  /*4f230*/  STL [R1+0x63b4], R117 ;  /* 0x0063b47501007387 */ /* 0x000fe80000100800 */
[----:B------:R-:W-:Y:S04]  /*4f240*/  STL [R1+0x63b0], R118 ;  /* 0x0063b07601007387 */ /* 0x000fe80000100800 */
[----:B------:R-:W-:Y:S04]  /*4f250*/  STL [R1+0x63ac], R119 ;  /* 0x0063ac7701007387 */ /* 0x000fe80000100800 */
[----:B------:R-:W3:Y:S04]  /*4f260*/  LDL.LU.64 R112, [R1+0x2930] ;  /* 0x0029300001707983 */ /* 0x000ee80000300a00 */
        /* <DEDUP_REMOVED lines=9> */
[----:B------:R1:W-:Y:S04]  /*4f300*/  STL.64 [R1+0x6410], R124 ;  /* 0x0064107c01007387 */ /* 0x0003e80000100a00 */
[----:B------:R-:W3:Y:S04]  /*4f310*/  LDL.LU.64 R108, [R1+0x2910] ;  /* 0x00291000016c7983 */ /* 0x000ee80000300a00 */
[----:B------:R-:W3:Y:S01]  /*4f320*/  LDL.LU.64 R110, [R1+0x2918] ;  /* 0x00291800016e7983 */ /* 0x000ee20000300a00 */
[C---:B--2---:R-:W-:Y:S03]  /*4f330*/  HMMA.1688.F32.TF32 R128, R232.reuse, R204, R96 ;  /* 0x000000cce880723c */ /* 0x044fe60000081060 */
[----:B------:R-:W2:Y:S04]  /*4f340*/  LDL.LU.64 R96, [R1+0x2900] ;  /* 0x0029000001607983 */ /* 0x000ea80000300a00 */
[----:B------:R-:W2:Y:S11]  /*4f350*/  LDL.LU.64 R98, [R1+0x2908] ;  /* 0x0029080001627983 */ /* 0x000eb60000300a00 */
[----:B------:R-:W-:Y:S05]  /*4f360*/  @!UPT UIADD3 URZ, URZ, URZ, URZ ;  /* 0x0000003f3f3ff290 */ /* 0x000fea000fffe03f */
[----:B------:R-:W-:Y:S04]  /*4f370*/  STL.64 [R1+0x6428], R130 ;  /* 0x0064288201007387 */ /* 0x000fe80000100a00 */
[----:B------:R-:W-:Y:S01]  /*4f380*/  STL.64 [R1+0x6420], R128 ;  /* 0x0064208001007387 */ /* 0x000fe20000100a00 */
[C---:B----4-:R-:W-:Y:S03]  /*4f390*/  HMMA.1688.F32.TF32 R132, R232.reuse, R200, R92 ;  /* 0x000000c8e884723c */ /* 0x050fe6000008105c */
[----:B------:R-:W4:Y:S04]  /*4f3a0*/  LDL.LU.64 R92, [R1+0x28f0] ;  /* 0x0028f000015c7983 */ /* 0x000f280000300a00 */
[----:B------:R-:W4:Y:S01]  /*4f3b0*/  LDL.LU.64 R94, [R1+0x28f8] ;  /* 0x0028f800015e7983 */ /* 0x000f220000300a00 */
[C---:B------:R-:W-:Y:S08]  /*4f3c0*/  HMMA.1688.F32.TF32 R136, R232.reuse, R196, R136 ;  /* 0x000000c4e888723c */ /* 0x040ff00000081088 */
[C---:B------:R-:W-:Y:S07]  /*4f3d0*/  HMMA.1688.F32.TF32 R140, R232.reuse, R192, R104 ;  /* 0x000000c0e88c723c */ /* 0x040fee0000081068 */
[----:B------:R-:W-:Y:S04]  /*4f3e0*/  STL.64 [R1+0x6438], R134 ;  /* 0x0064388601007387 */ /* 0x000fe80000100a00 */
[----:B------:R-:W-:Y:S04]  /*4f3f0*/  STL.64 [R1+0x6430], R132 ;  /* 0x0064308401007387 */ /* 0x000fe80000100a00 */
[----:B------:R-:W-:Y:S04]  /*4f400*/  STL.64 [R1+0x6448], R138 ;  /* 0x0064488a01007387 */ /* 0x000fe80000100a00 */
[----:B------:R-:W-:Y:S04]  /*4f410*/  STL.64 [R1+0x6440], R136 ;  /* 0x0064408801007387 */ /* 0x000fe80000100a00 */
[----:B------:R-:W4:Y:S04]  /*4f420*/  LDL.LU.64 R104, [R1+0x28e0] ;  /* 0x0028e00001687983 */ /* 0x000f280000300a00 */
[----:B------:R-:W4:Y:S04]  /*4f430*/  LDL.LU.64 R106, [R1+0x28e8] ;  /* 0x0028e800016a7983 */ /* 0x000f280000300a00 */
[----:B------:R-:W-:Y:S04]  /*4f440*/  STL.64 [R1+0x6458], R142 ;  /* 0x0064588e01007387 */ /* 0x000fe80000100a00 */
[----:B------:R-:W-:Y:S01]  /*4f450*/  STL.64 [R1+0x6450], R140 ;  /* 0x0064508c01007387 */ /* 0x000fe20000100a00 */
[C---:B---3--:R-:W-:Y:S03]  /*4f460*/  HMMA.1688.F32.TF32 R144, R232.reuse, R188, R88 ;  /* 0x000000bce890723c */ /* 0x048fe60000081058 */
[----:B------:R-:W3:Y:S04]  /*4f470*/  LDL.LU.64 R88, [R1+0x28d0] ;  /* 0x0028d00001587983 */ /* 0x000ee80000300a00 */
[----:B------:R-:W3:Y:S01]  /*4f480*/  LDL.LU.64 R90, [R1+0x28d8] ;  /* 0x0028d800015a7983 */ /* 0x000ee20000300a00 */
[C---:B------:R-:W-:Y:S11]  /*4f490*/  HMMA.1688.F32.TF32 R148, R232.reuse, R184, R112 ;  /* 0x000000b8e894723c */ /* 0x040ff60000081070 */
[----:B------:R-:W-:Y:S04]  /*4f4a0*/  @!UPT UIADD3 URZ, URZ, URZ, URZ ;  /* 0x0000003f3f3ff290 */ /* 0x000fe8000fffe03f */
[----:B------:R-:W-:Y:S04]  /*4f4b0*/  STL.64 [R1+0x6468], R146 ;  /* 0x0064689201007387 */ /* 0x000fe80000100a00 */
[----:B------:R-:W-:Y:S04]  /*4f4c0*/  STL.64 [R1+0x6460], R144 ;  /* 0x0064609001007387 */ /* 0x000fe80000100a00 */
[----:B------:R-:W-:Y:S04]  /*4f4d0*/  STL.64 [R1+0x6478], R150 ;  /* 0x0064789601007387 */ /* 0x000fe80000100a00 */
[----:B------:R-:W-:Y:S01]  /*4f4e0*/  STL.64 [R1+0x6470], R148 ;  /* 0x0064709401007387 */ /* 0x000fe20000100a00 */
[C---:B------:R-:W-:Y:S03]  /*4f4f0*/  HMMA.1688.F32.TF32 R152, R232.reuse, R8, R100 ;  /* 0x00000008e898723c */ /* 0x040fe60000081064 */
[----:B------:R-:W3:Y:S04]  /*4f500*/  LDL.LU.64 R100, [R1+0x28c0] ;  /* 0x0028c00001647983 */ /* 0x000ee80000300a00 */
[----:B------:R-:W3:Y:S01]  /*4f510*/  LDL.LU.64 R102, [R1+0x28c8] ;  /* 0x0028c80001667983 */ /* 0x000ee20000300a00 */
[C---:B------:R-:W-:Y:S11]  /*4f520*/  HMMA.1688.F32.TF32 R156, R232.reuse, R12, R108 ;  /* 0x0000000ce89c723c */ /* 0x040ff6000008106c */
[----:B------:R-:W-:Y:S04]  /*4f530*/  @!UPT UIADD3 URZ, URZ, URZ, URZ ;  /* 0x0000003f3f3ff290 */ /* 0x000fe8000fffe03f */
[----:B------:R-:W-:Y:S01]  /*4f540*/  STL.64 [R1+0x6488], R154 ;  /* 0x0064889a01007387 */ /* 0x000fe20000100a00 */
[C---:B--2---:R-:W-:Y:S03]  /*4f550*/  HMMA.1688.F32.TF32 R160, R232.reuse, R16, R96 ;  /* 0x00000010e8a0723c */ /* 0x044fe60000081060 */
[----:B------:R-:W-:Y:S04]  /*4f560*/  STL.64 [R1+0x6480], R152 ;  /* 0x0064809801007387 */ /* 0x000fe80000100a00 */
[----:B------:R-:W-:Y:S04]  /*4f570*/  STL.64 [R1+0x6498], R158 ;  /* 0x0064989e01007387 */ /* 0x000fe80000100a00 */
[----:B------:R-:W-:Y:S04]  /*4f580*/  STL.64 [R1+0x6490], R156 ;  /* 0x0064909c01007387 */ /* 0x000fe80000100a00 */
[----:B------:R-:W2:Y:S04]  /*4f590*/  LDL.LU.64 R96, [R1+0x28b0] ;  /* 0x0028b00001607983 */ /* 0x000ea80000300a00 */
[----:B------:R-:W2:Y:S01]  /*4f5a0*/  LDL.LU.64 R98, [R1+0x28b8] ;  /* 0x0028b80001627983 */ /* 0x000ea20000300a00 */
[----:B----4-:R-:W-:Y:S03]  /*4f5b0*/  HMMA.1688.F32.TF32 R92, R232, R20, R92 ;  /* 0x00000014e85c723c */ /* 0x010fe6000008105c */
[----:B------:R-:W-:Y:S04]  /*4f5c0*/  STL.64 [R1+0x64a8], R162 ;  /* 0x0064a8a201007387 */ /* 0x000fe80000100a00 */
[----:B------:R-:W-:Y:S11]  /*4f5d0*/  STL.64 [R1+0x64a0], R160 ;  /* 0x0064a0a001007387 */ /* 0x000ff60000100a00 */
[----:B------:R-:W-:Y:S06]  /*4f5e0*/  @!UPT UIADD3 URZ, URZ, URZ, URZ ;  /* 0x0000003f3f3ff290 */ /* 0x000fec000fffe03f */
[----:B------:R-:W-:Y:S01]  /*4f5f0*/  MOV R177, R92 ;  /* 0x0000005c00b17202 */ /* 0x000fe20000000f00 */
[----:B------:R-:W-:Y:S02]  /*4f600*/  IMAD.MOV.U32 R168, RZ, RZ, R93 ;  /* 0x000000ffffa87224 */ /* 0x000fe400078e005d */
[----:B------:R-:W-:Y:S01]  /*4f610*/  IMAD.MOV.U32 R169, RZ, RZ, R94 ;  /* 0x000000ffffa97224 */ /* 0x000fe200078e005e */
[----:B------:R-:W4:Y:S01]  /*4f620*/  LDL.LU.64 R92, [R1+0x28a0] ;  /* 0x0028a000015c7983 */ /* 0x000f220000300a00 */
[----:B------:R-:W-:-:S03]  /*4f630*/  IMAD.MOV.U32 R170, RZ, RZ, R95 ;  /* 0x000000ffffaa7224 */ /* 0x000fc600078e005f */
[----:B------:R-:W4:Y:S01]  /*4f640*/  LDL.LU.64 R94, [R1+0x28a8] ;  /* 0x0028a800015e7983 */ /* 0x000f220000300a00 */
[C---:B------:R-:W-:Y:S11]  /*4f650*/  HMMA.1688.F32.TF32 R104, R232.reuse, R24, R104 ;  /* 0x00000018e868723c */ /* 0x040ff60000081068 */
[----:B------:R-:W-:Y:S11]  /*4f660*/  @!UPT UIADD3 URZ, URZ, URZ, URZ ;  /* 0x0000003f3f3ff290 */ /* 0x000ff6000fffe03f */
[----:B------:R-:W-:Y:S02]  /*4f670*/  @!UPT UIADD3 URZ, URZ, URZ, URZ ;  /* 0x0000003f3f3ff290 */ /* 0x000fe4000fffe03f */
[----:B------:R-:W-:Y:S01]  /*4f680*/  IMAD.MOV.U32 R166, RZ, RZ, R105 ;  /* 0x000000ffffa67224 */ /* 0x000fe200078e0069 */
[----:B------:R-:W-:Y:S01]  /*4f690*/  MOV R165, R104 ;  /* 0x0000006800a57202 */ /* 0x000fe20000000f00 */
[----:B------:R-:W-:Y:S01]  /*4f6a0*/  IMAD.MOV.U32 R167, RZ, RZ, R106 ;  /* 0x000000ffffa77224 */ /* 0x000fe200078e006a */
[----:B---3--:R-:W-:Y:S11]  /*4f6b0*/  HMMA.1688.F32.TF32 R88, R232, R28, R88 ;  /* 0x0000001ce858723c */ /* 0x008ff60000081058 */
[----:B------:R-:W-:Y:S11]  /*4f6c0*/  @!UPT UIADD3 URZ, URZ, URZ, URZ ;  /* 0x0000003f3f3ff290 */ /* 0x000ff6000fffe03f */
[----:B------:R-:W-:Y:S02]  /*4f6d0*/  @!UPT UIADD3 URZ, URZ, URZ, URZ ;  /* 0x0000003f3f3ff290 */ /* 0x000fe4000fffe03f */
[----:B------:R-:W-:Y:S01]  /*4f6e0*/  MOV R172, R88 ;  /* 0x0000005800ac7202 */ /* 0x000fe20000000f00 */
[----:B------:R-:W-:Y:S02]  /*4f6f0*/  IMAD.MOV.U32 R173, RZ, RZ, R89 ;  /* 0x000000ffffad7224 */ /* 0x000fe400078e0059 */
[----:B------:R-:W-:Y:S01]  /*4f700*/  IMAD.MOV.U32 R174, RZ, RZ, R90 ;  /* 0x000000ffffae7224 */ /* 0x000fe200078e005a */
[----:B------:R-:W3:Y:S01]  /*4f710*/  LDL.LU.64 R88, [R1+0x2890] ;  /* 0x0028900001587983 */ /* 0x000ee20000300a00 */
[----:B------:R-:W-:-:S03]  /*4f720*/  IMAD.MOV.U32 R164, RZ, RZ, R91 ;  /* 0x000000ffffa47224 */ /* 0x000fc600078e005b */
[----:B------:R-:W3:Y:S04]  /*4f730*/  LDL.LU.64 R90, [R1+0x2898] ;  /* 0x00289800015a7983 */ /* 0x000ee80000300a00 */
[----:B------:R-:W-:Y:S04]  /*4f740*/  STL.64 [R1+0x64b8], R166 ;  /* 0x0064b8a601007387 */ /* 0x000fe80000100a00 */
[----:B------:R-:W-:Y:S01]  /*4f750*/  STL.64 [R1+0x64b0], R164 ;  /* 0x0064b0a401007387 */ /* 0x000fe20000100a00 */
[C---:B------:R-:W-:Y:S11]  /*4f760*/  HMMA.1688.F32.TF32 R100, R232.reuse, R32, R100 ;  /* 0x00000020e864723c */ /* 0x040ff60000081064 */
[----:B------:R-:W-:Y:S11]  /*4f770*/  @!UPT UIADD3 URZ, URZ, URZ, URZ ;  /* 0x0000003f3f3ff290 */ /* 0x000ff6000fffe03f */
[----:B------:R-:W-:Y:S02]  /*4f780*/  @!UPT UIADD3 URZ, URZ, URZ, URZ ;  /* 0x0000003f3f3ff290 */ /* 0x000fe4000fffe03f */
[----:B------:R-:W-:Y:S01]  /*4f790*/  MOV R171, R100 ;  /* 0x0000006400ab7202 */ /* 0x000fe20000000f00 */
[----:B------:R-:W-:Y:S02]  /*4f7a0*/  IMAD.MOV.U32 R180, RZ, RZ, R101 ;  /* 0x000000ffffb47224 */ /* 0x000fe400078e0065 */
[----:B------:R-:W-:Y:S02]  /*4f7b0*/  IMAD.MOV.U32 R181, RZ, RZ, R102 ;  /* 0x000000ffffb57224 */ /* 0x000fe400078e0066 */
[----:B------:R-:W-:Y:S01]  /*4f7c0*/  STL.64 [R1+0x64c8], R170 ;  /* 0x0064c8aa01007387 */ /* 0x000fe20000100a00 */
[----:B--2---:R-:W-:Y:S03]  /*4f7d0*/  HMMA.1688.F32.TF32 R96, R232, R36, R96 ;  /* 0x00000024e860723c */ /* 0x004fe60000081060 */
[----:B------:R-:W-:Y:S01]  /*4f7e0*/  STL.64 [R1+0x64c0], R168 ;  /* 0x0064c0a801007387 */ /* 0x000fe20000100a00 */
[----:B------:R-:W-:-:S03]  /*4f7f0*/  IMAD.MOV.U32 R182, RZ, RZ, R103 ;  /* 0x000000ffffb67224 */ /* 0x000fc600078e0067 */
[----:B------:R-:W2:Y:S04]  /*4f800*/  LDL.LU.64 R100, [R1+0x2880] ;  /* 0x0028800001647983 */ /* 0x000ea80000300a00 */
[----:B------:R-:W2:Y:S11]  /*4f810*/  LDL.LU.64 R102, [R1+0x2888] ;  /* 0x0028880001667983 */ /* 0x000eb60000300a00 */
[----:B------:R-:W-:Y:S02]  /*4f820*/  @!UPT UIADD3 URZ, URZ, URZ, URZ ;  /* 0x0000003f3f3ff290 */ /* 0x000fe4000fffe03f */
[----:B------:R-:W-:Y:S01]  /*4f830*/  IMAD.MOV.U32 R110, RZ, RZ, R98 ;  /* 0x000000ffff6e7224 */ /* 0x000fe200078e0062 */
[----:B------:R-:W-:Y:S01]  /*4f840*/  MOV R108, R96 ;  /* 0x00000060006c7202 */ /* 0x000fe20000000f00 */
[----:B------:R-:W-:Y:S02]  /*4f850*/  IMAD.MOV.U32 R111, RZ, RZ, R99 ;  /* 0x000000ffff6f7224 */ /* 0x000fe400078e0063 */
[----:B------:R-:W-:-:S03]  /*4f860*/  IMAD.MOV.U32 R109, RZ, RZ, R97 ;  /* 0x000000ffff6d7224 */ /* 0x000fc600078e0061 */
[----:B------:R-:W-:Y:S04]  /*4f870*/  STL.64 [R1+0x64d8], R110 ;  /* 0x0064d86e01007387 */ /* 0x000fe80000100a00 */
[----:B------:R-:W-:Y:S04]  /*4f880*/  STL.64 [R1+0x64d0], R108 ;  /* 0x0064d06c01007387 */ /* 0x000fe80000100a00 */
[----:B------:R-:W2:Y:S04]  /*4f890*/  LDL.LU.64 R96, [R1+0x2870] ;  /* 0x0028700001607983 */ /* 0x000ea80000300a00 */
[----:B------:R-:W2:Y:S01]  /*4f8a0*/  LDL.LU.64 R98, [R1+0x2878] ;  /* 0x0028780001627983 */ /* 0x000ea20000300a00 */
[----:B----4-:R-:W-:Y:S11]  /*4f8b0*/  HMMA.1688.F32.TF32 R92, R232, R40, R92 ;  /* 0x00000028e85c723c */ /* 0x010ff6000008105c */
[----:B------:R-:W-:Y:S11]  /*4f8c0*/  @!UPT UIADD3 URZ, URZ, URZ, URZ ;  /* 0x0000003f3f3ff290 */ /* 0x000ff6000fffe03f */
[----:B------:R-:W-:Y:S02]  /*4f8d0*/  @!UPT UIADD3 URZ, URZ, URZ, URZ ;  /* 0x0000003f3f3ff290 */ /* 0x000fe4000fffe03f */
[----:B------:R-:W-:Y:S01]  /*4f8e0*/  IMAD.MOV.U32 R114, RZ, RZ, R94 ;  /* 0x000000ffff727224 */ /* 0x000fe200078e005e */
[----:B------:R-:W-:Y:S01]  /*4f8f0*/  MOV R112, R92 ;  /* 0x0000005c00707202 */ /* 0x000fe20000000f00 */
[----:B------:R-:W-:Y:S02]  /*4f900*/  IMAD.MOV.U32 R115, RZ, RZ, R95 ;  /* 0x000000ffff737224 */ /* 0x000fe400078e005f */
[----:B------:R-:W-:-:S03]  /*4f910*/  IMAD.MOV.U32 R113, RZ, RZ, R93 ;  /* 0x000000ffff717224 */ /* 0x000fc600078e005d */
[----:B------:R-:W-:Y:S04]  /*4f920*/  STL.64 [R1+0x64e8], R114 ;  /* 0x0064e87201007387 */ /* 0x000fe80000100a00 */
[----:B------:R4:W-:Y:S04]  /*4f930*/  STL.64 [R1+0x64e0], R112 ;  /* 0x0064e07001007387 */ /* 0x0009e80000100a00 */
[----:B-1----:R-:W2:Y:S04]  /*4f940*/  LDL.LU.64 R124, [R1+0x2860] ;  /* 0x00286000017c7983 */ /* 0x002ea80000300a00 */
[----:B------:R-:W2:Y:S04]  /*4f950*/  LDL.LU.64 R126, [R1+0x2868] ;  /* 0x00286800017e7983 */ /* 0x000ea80000300a00 */
[----:B------:R-:W2:Y:S04]  /*4f960*/  LDL.LU.64 R120, [R1+0x2850] ;  /* 0x0028500001787983 */ /* 0x000ea80000300a00 */
[----:B------:R-:W2:Y:S04]  /*4f970*/  LDL.LU.64 R122, [R1+0x2858] ;  /* 0x00285800017a7983 */ /* 0x000ea80000300a00 */
[----:B----4-:R-:W4:Y:S04]  /*4f980*/  LDL.LU.64 R112, [R1+0x2020] ;  /* 0x0020200001707983 */ /* 0x010f280000300a00 */
[----:B------:R-:W4:Y:S04]  /*4f990*/  LDL.LU.64 R114, [R1+0x2028] ;  /* 0x0020280001727983 */ /* 0x000f280000300a00 */
[----:B------:R-:W4:Y:S04]  /*4f9a0*/  LDL.LU.64 R108, [R1+0x1fd0] ;  /* 0x001fd000016c7983 */ /* 0x000f280000300a00 */
[----:B------:R-:W4:Y:S04]  /*4f9b0*/  LDL.LU.64 R110, [R1+0x1fd8] ;  /* 0x001fd800016e7983 */ /* 0x000f280000300a00 */
[----:B------:R-:W4:Y:S04]  /*4f9c0*/  LDL.LU.64 R92, [R1+0x1fc0] ;  /* 0x001fc000015c7983 */ /* 0x000f280000300a00 */
[----:B------:R-:W4:Y:S01]  /*4f9d0*/  LDL.LU.64 R94, [R1+0x1fc8] ;  /* 0x001fc800015e7983 */ /* 0x000f220000300a00 */
        /* <DEDUP_REMOVED lines=12> */
[C---:B--2---:R-:W-:Y:S11]  /*4faa0*/  HMMA.1688.F32.TF32 R100, R232.reuse, R48, R100 ;  /* 0x00000030e864723c */ /* 0x044ff60000081064 */
[----:B------:R-:W-:Y:S11]  /*4fab0*/  @!UPT UIADD3 URZ, URZ, URZ, URZ ;  /* 0x0000003f3f3ff290 */ /* 0x000ff6000fffe03f */
[----:B------:R-:W-:Y:S02]  /*4fac0*/  @!UPT UIADD3 URZ, URZ, URZ, URZ ;  /* 0x0000003f3f3ff290 */ /* 0x000fe4000fffe03f */
[----:B------:R-:W-:Y:S01]  /*4fad0*/  IMAD.MOV.U32 R175, RZ, RZ, R103 ;  /* 0x000000ffffaf7224 */ /* 0x000fe200078e0067 */
[C---:B------:R-:W-:Y:S01]  /*4fae0*/  HMMA.1688.F32.TF32 R96, R232.reuse, R52, R96 ;  /* 0x00000034e860723c */ /* 0x040fe20000081060 */
[----:B------:R-:W-:Y:S02]  /*4faf0*/  IMAD.MOV.U32 R178, RZ, RZ, R101 ;  /* 0x000000ffffb27224 */ /* 0x000fe400078e0065 */
[----:B------:R-:W-:Y:S01]  /*4fb00*/  IMAD.MOV.U32 R179, RZ, RZ, R102 ;  /* 0x000000ffffb37224 */ /* 0x000fe200078e0066 */
[----:B------:R-:W-:Y:S01]  /*4fb10*/  MOV R183, R100 ;  /* 0x0000006400b77202 */ /* 0x000fe20000000f00 */
[----:B------:R-:W-:Y:S04]  /*4fb20*/  STL.64 [R1+0x6528], R174 ;  /* 0x006528ae01007387 */ /* 0x000fe80000100a00 */
[----:B------:R-:W-:Y:S04]  /*4fb30*/  STL.64 [R1+0x6520], R172 ;  /* 0x006520ac01007387 */ /* 0x000fe80000100a00 */
[----:B------:R-:W-:Y:S04]  /*4fb40*/  STL.64 [R1+0x6518], R178 ;  /* 0x006518b201007387 */ /* 0x000fe80000100a00 */
[----:B------:R-:W-:Y:S04]  /*4fb50*/  STL.64 [R1+0x6510], R176 ;  /* 0x006510b001007387 */ /* 0x000fe80000100a00 */
[----:B------:R-:W-:Y:S04]  /*4fb60*/  STL.64 [R1+0x6508], R182 ;  /* 0x006508b601007387 */ /* 0x000fe80000100a00 */
[----:B------:R-:W-:Y:S04]  /*4fb70*/  STL.64 [R1+0x6500], R180 ;  /* 0x006500b401007387 */ /* 0x000fe80000100a00 */
[----:B------:R-:W2:Y:S04]  /*4fb80*/  LDL.LU.64 R104, [R1+0x1fa0] ;  /* 0x001fa00001687983 */ /* 0x000ea80000300a00 */
[----:B------:R-:W2:Y:S04]  /*4fb90*/  LDL.LU.64 R106, [R1+0x1fa8] ;  /* 0x001fa800016a7983 */ /* 0x000ea80000300a00 */
[----:B------:R1:W-:Y:S04]  /*4fba0*/  STL.64 [R1+0x13b0], R96 ;  /* 0x0013b06001007387 */ /* 0x0003e80000100a00 */
[----:B------:R1:W-:Y:S04]  /*4fbb0*/  STL.64 [R1+0x13b8], R98 ;  /* 0x0013b86201007387 */ /* 0x0003e80000100a00 */
[----:B------:R-:W2:Y:S04]  /*4fbc0*/  LDL.LU.64 R100, [R1+0x1f90] ;  /* 0x001f900001647983 */ /* 0x000ea80000300a00 */
[----:B------:R-:W2:Y:S04]  /*4fbd0*/  LDL.LU.64 R102, [R1+0x1f98] ;  /* 0x001f980001667983 */ /* 0x000ea80000300a00 */
[----:B-1----:R-:W2:Y:S04]  /*4fbe0*/  LDL.LU.64 R96, [R1+0x1f80] ;  /* 0x001f800001607983 */ /* 0x002ea80000300a00 */
[----:B------:R-:W2:Y:S01]  /*4fbf0*/  LDL.LU.64 R98, [R1+0x1f88] ;  /* 0x001f880001627983 */ /* 0x000ea20000300a00 */
[C---:B------:R-:W-:Y:S08]  /*4fc00*/  HMMA.1688.F32.TF32 R124, R232.reuse, R56, R124 ;  /* 0x00000038e87c723c */ /* 0x040ff0000008107c */
[C---:B------:R-:W-:Y:S08]  /*4fc10*/  HMMA.1688.F32.TF32 R120, R232.reuse, R60, R120 ;  /* 0x0000003ce878723c */ /* 0x040ff00000081078 */
[----:B----4-:R-:W-:Y:S01]  /*4fc20*/  HMMA.1688.F32.TF32 R116, R232, R244, R112 ;  /* 0x000000f4e874723c */ /* 0x010fe20000081070 */
[----:B------:R-:W-:-:S02]  /*4fc30*/  IMAD.MOV.U32 R236, RZ, RZ, R75 ;  /* 0x000000ffffec7224 */ /* 0x000fc400078e004b */
[----:B------:R-:W-:Y:S01]  /*4fc40*/  IMAD.MOV.U32 R237, RZ, RZ, R74 ;  /* 0x000000ffffed7224 */ /* 0x000fe200078e004a */
[----:B------:R-:W-:Y:S01]  /*4fc50*/  MOV R239, R86 ;  /* 0x0000005600ef7202 */ /* 0x000fe20000000f00 */
[----:B------:R-:W-:Y:S02]  /*4fc60*/  IMAD.MOV.U32 R238, RZ, RZ, R87 ;  /* 0x000000ffffee7224 */ /* 0x000fe400078e0057 */
[----:B------:R-:W-:Y:S01]  /*4fc70*/  IMAD.MOV.U32 R240, RZ, RZ, R83 ;  /* 0x000000fffff07224 */ /* 0x000fe200078e0053 */
[----:B------:R-:W-:Y:S01]  /*4fc80*/  STL.64 [R1+0x13c0], R124 ;  /* 0x0013c07c01007387 */ /* 0x000fe20000100a00 */
[C---:B------:R-:W-:Y:S03]  /*4fc90*/  HMMA.1688.F32.TF32 R112, R228.reuse, R84, R108 ;  /* 0x00000054e470723c */ /* 0x040fe6000008106c */
[----:B------:R-:W-:Y:S04]  /*4fca0*/  STL.64 [R1+0x13c8], R126 ;  /* 0x0013c87e01007387 */ /* 0x000fe80000100a00 */
[----:B------:R-:W-:Y:S04]  /*4fcb0*/  STL.64 [R1+0x13f0], R120 ;  /* 0x0013f07801007387 */ /* 0x000fe80000100a00 */
[----:B------:R-:W-:Y:S04]  /*4fcc0*/  STL.64 [R1+0x13f8], R122 ;  /* 0x0013f87a01007387 */ /* 0x000fe80000100a00 */
[----:B------:R-:W4:Y:S04]  /*4fcd0*/  LDL.LU.64 R108, [R1+0x1f70] ;  /* 0x001f7000016c7983 */ /* 0x000f280000300a00 */
[----:B------:R-:W-:Y:S04]  /*4fce0*/  STL.64 [R1+0x13d0], R116 ;  /* 0x0013d07401007387 */ /* 0x000fe80000100a00 */
[----:B------:R-:W-:Y:S04]  /*4fcf0*/  STL.64 [R1+0x13d8], R118 ;  /* 0x0013d87601007387 */ /* 0x000fe80000100a00 */
[----:B------:R-:W4:Y:S04]  /*4fd00*/  LDL.LU.64 R110, [R1+0x1f78] ;  /* 0x001f7800016e7983 */ /* 0x000f280000300a00 */
[----:B------:R-:W-:Y:S04]  /*4fd10*/  STL.64 [R1+0x1400], R112 ;  /* 0x0014007001007387 */ /* 0x000fe80000100a00 */
[----:B------:R1:W-:Y:S01]  /*4fd20*/  STL.64 [R1+0x1408], R114 ;  /* 0x0014087201007387 */ /* 0x0003e20000100a00 */
[----:B------:R-:W-:Y:S01]  /*4fd30*/  IMAD.MOV.U32 R241, RZ, RZ, R82 ;  /* 0x000000fffff17224 */ /* 0x000fe200078e0052 */
[----:B------:R-:W-:Y:S01]  /*4fd40*/  MOV R243, R71 ;  /* 0x0000004700f37202 */ /* 0x000fe20000000f00 */
[----:B------:R-:W-:Y:S01]  /*4fd50*/  IMAD.MOV.U32 R242, RZ, RZ, R70 ;  /* 0x000000fffff27224 */ /* 0x000fe200078e0046 */
[----:B------:R-:W-:Y:S01]  /*4fd60*/  MOV R251, R79 ;  /* 0x0000004f00fb7202 */ /* 0x000fe20000000f00 */
[----:B------:R-:W-:Y:S01]  /*4fd70*/  IMAD.MOV.U32 R250, RZ, RZ, R78 ;  /* 0x000000fffffa7224 */ /* 0x000fe200078e004e */
[----:B------:R-:W-:Y:S04]  /*4fd80*/  LDS R232, [R3+0x4000] ;  /* 0x0040000003e87984 */ /* 0x000fe80000000800 */
[----:B------:R-:W-:Y:S01]  /*4fd90*/  LDS R234, [R3+0x6000] ;  /* 0x0060000003ea7984 */ /* 0x000fe20000000800 */
[C---:B-1----:R-:W-:Y:S03]  /*4fda0*/  HMMA.1688.F32.TF32 R112, R228.reuse, R80, R92 ;  /* 0x00000050e470723c */ /* 0x042fe6000008105c */
[----:B------:R-:W4:Y:S04]  /*4fdb0*/  LDL.LU.64 R92, [R1+0x1f50] ;  /* 0x001f5000015c7983 */ /* 0x000f280000300a00 */
[----:B------:R-:W4:Y:S04]  /*4fdc0*/  LDL.LU.64 R94, [R1+0x1f58] ;  /* 0x001f5800015e7983 */ /* 0x000f280000300a00 */
[----:B------:R-:W-:Y:S04]  /*4fdd0*/  LDS R233, [R4+0x4000] ;  /* 0x0040000004e97984 */ /* 0x000fe80000000800 */
[----:B------:R-:W1:Y:S08]  /*4fde0*/  LDS R235, [R4+0x6000] ;  /* 0x0060000004eb7984 */ /* 0x000e700000000800 */
        /* <DEDUP_REMOVED lines=13> */
[----:B------:R-:W-:Y:S04]  /*4fec0*/  STL.64 [R1+0x1430], R112 ;  /* 0x0014307001007387 */ /* 0x000fe80000100a00 */
[----:B------:R-:W-:Y:S04]  /*4fed0*/  STL.64 [R1+0x1438], R114 ;  /* 0x0014387201007387 */ /* 0x000fe80000100a00 */
[----:B------:R-:W2:Y:S04]  /*4fee0*/  LDL.LU.64 R116, [R1+0x1f00] ;  /* 0x001f000001747983 */ /* 0x000ea80000300a00 */
[----:B------:R1:W-:Y:S04]  /*4fef0*/  STL.64 [R1+0x1440], R100 ;  /* 0x0014406401007387 */ /* 0x0003e80000100a00 */
[----:B------:R1:W-:Y:S04]  /*4ff00*/  STL.64 [R1+0x1448], R102 ;  /* 0x0014486601007387 */ /* 0x0003e80000100a00 */
[----:B------:R-:W2:Y:S04]  /*4ff10*/  LDL.LU.64 R118, [R1+0x1f08] ;  /* 0x001f080001767983 */ /* 0x000ea80000300a00 */
[----:B------:R1:W-:Y:S04]  /*4ff20*/  STL.64 [R1+0x1470], R96 ;  /* 0x0014706001007387 */ /* 0x0003e80000100a00 */
[----:B------:R1:W-:Y:S04]  /*4ff30*/  STL.64 [R1+0x1478], R98 ;  /* 0x0014786201007387 */ /* 0x0003e80000100a00 */
[----:B-1----:R-:W2:Y:S04]  /*4ff40*/  LDL.LU.64 R100, [R1+0x1ef0] ;  /* 0x001ef00001647983 */ /* 0x002ea80000300a00 */
[----:B------:R-:W2:Y:S04]  /*4ff50*/  LDL.LU.64 R102, [R1+0x1ef8] ;  /* 0x001ef80001667983 */ /* 0x000ea80000300a00 */
[----:B------:R-:W2:Y:S04]  /*4ff60*/  LDL.LU.64 R96, [R1+0x1ee0] ;  /* 0x001ee00001607983 */ /* 0x000ea80000300a00 */
[----:B------:R-:W2:Y:S01]  /*4ff70*/  LDL.LU.64 R98, [R1+0x1ee8] ;  /* 0x001ee80001627983 */ /* 0x000ea20000300a00 */
        /* <DEDUP_REMOVED lines=9> */
[C---:B---3--:R-:W-:Y:S02]  /*50010*/  HMMA.1688.F32.TF32 R108, R228.reuse, R216, R88 ;  /* 0x000000d8e46c723c */ /* 0x048fe40000081058 */
[----:B------:R-:W4:Y:S04]  /*50020*/  LDL.LU.64 R88, [R1+0x1ec0] ;  /* 0x001ec00001587983 */ /* 0x000f280000300a00 */
[----:B------:R-:W4:Y:S11]  /*50030*/  LDL.LU.64 R90, [R1+0x1ec8] ;  /* 0x001ec800015a7983 */ /* 0x000f360000300a00 */
[----:B------:R-:W-:Y:S06]  /*50040*/  @!UPT UIADD3 URZ, URZ, URZ, URZ ;  /* 0x0000003f3f3ff290 */ /* 0x000fec000fffe03f */
[----:B------:R1:W-:Y:S04]  /*50050*/  STL.64 [R1+0x14a0], R108 ;  /* 0x0014a06c01007387 */ /* 0x0003e80000100a00 */
[----:B------:R1:W-:Y:S04]  /*50060*/  STL.64 [R1+0x14a8], R110 ;  /* 0x0014a86e01007387 */ /* 0x0003e80000100a00 */
[----:B------:R-:W4:Y:S04]  /*50070*/  LDL.LU.64 R112, [R1+0x1eb0] ;  /* 0x001eb00001707983 */ /* 0x000f280000300a00 */
[----:B------:R-:W4:Y:S01]  /*50080*/  LDL.LU.64 R114, [R1+0x1eb8] ;  /* 0x001eb80001727983 */ /* 0x000f220000300a00 */
[C---:B--2---:R-:W-:Y:S11]  /*50090*/  HMMA.1688.F32.TF32 R104, R228.reuse, R212, R104 ;  /* 0x000000d4e468723c */ /* 0x044ff60000081068 */
[----:B------:R-:W-:Y:S11]  /*500a0*/  @!UPT UIADD3 URZ, URZ, URZ, URZ ;  /* 0x0000003f3f3ff290 */ /* 0x000ff6000fffe03f */
[----:B------:R-:W-:Y:S01]  /*500b0*/  @!UPT UIADD3 URZ, URZ, URZ, URZ ;  /* 0x0000003f3f3ff290 */ /* 0x000fe2000fffe03f */
[----:B------:R2:W-:Y:S01]  /*500c0*/  STL.64 [R1+0x14f0], R104 ;  /* 0x0014f06801007387 */ /* 0x0005e20000100a00 */
[C---:B------:R-:W-:Y:S03]  /*500d0*/  HMMA.1688.F32.TF32 R120, R228.reuse, R208, R116 ;  /* 0x000000d0e478723c */ /* 0x040fe60000081074 */
[----:B------:R2:W-:Y:S04]  /*500e0*/  STL.64 [R1+0x14f8], R106 ;  /* 0x0014f86a01007387 */ /* 0x0005e80000100a00 */
[----:B-1----:R-:W3:Y:S04]  /*500f0*/  LDL.LU.64 R108, [R1+0x1ea0] ;  /* 0x001ea000016c7983 */ /* 0x002ee80000300a00 */
[----:B------:R-:W3:Y:S04]  /*50100*/  LDL.LU.64 R110, [R1+0x1ea8] ;  /* 0x001ea800016e7983 */ /* 0x000ee80000300a00 */
[----:B--2---:R-:W2:Y:S01]  /*50110*/  LDL.LU.64 R104, [R1+0x1e90] ;  /* 0x001e900001687983 */ /* 0x004ea20000300a00 */
[C---:B------:R-:W-:Y:S03]  /*50120*/  HMMA.1688.F32.TF32 R116, R228.reuse, R204, R100 ;  /* 0x000000cce474723c */ /* 0x040fe60000081064 */
[----:B------:R-:W2:Y:S05]  /*50130*/  LDL.LU.64 R106, [R1+0x1e98] ;  /* 0x001e9800016a7983 */ /* 0x000eaa0000300a00 */
[C---:B------:R-:W-:Y:S01]  /*50140*/  HMMA.1688.F32.TF32 R96, R228.reuse, R200, R96 ;  /* 0x000000c8e460723c */ /* 0x040fe20000081060 */
[----:B------:R-:W-:Y:S04]  /*50150*/  STL.64 [R1+0x1500], R120 ;  /* 0x0015007801007387 */ /* 0x000fe80000100a00 */
[----:B------:R-:W-:Y:S04]  /*50160*/  STL.64 [R1+0x1508], R122 ;  /* 0x0015087a01007387 */ /* 0x000fe80000100a00 */
[----:B------:R-:W2:Y:S06]  /*50170*/  LDL.LU.64 R100, [R1+0x1e80] ;  /* 0x001e800001647983 */ /* 0x000eac0000300a00 */
[----:B------:R-:W-:Y:S04]  /*50180*/  STL.64 [R1+0x1600], R116 ;  /* 0x0016007401007387 */ /* 0x000fe80000100a00 */
[----:B------:R-:W-:Y:S04]  /*50190*/  STL.64 [R1+0x1608], R118 ;  /* 0x0016087601007387 */ /* 0x000fe80000100a00 */
[----:B------:R-:W2:Y:S04]  /*501a0*/  LDL.LU.64 R102, [R1+0x1e88] ;  /* 0x001e880001667983 */ /* 0x000ea80000300a00 */
[----:B------:R1:W-:Y:S04]  /*501b0*/  STL.64 [R1+0x16f0], R96 ;  /* 0x0016f06001007387 */ /* 0x0003e80000100a00 */
[----:B------:R4:W-:Y:S04]  /*501c0*/  STL.64 [R1+0x16f8], R98 ;  /* 0x0016f86201007387 */ /* 0x0009e80000100a00 */
[----:B-1----:R-:W2:Y:S04]  /*501d0*/  LDL.LU.64 R96, [R1+0x1e70] ;  /* 0x001e700001607983 */ /* 0x002ea80000300a00 */
[----:B----4-:R-:W4:Y:S01]  /*501e0*/  LDL.LU.64 R98, [R1+0x1e78] ;  /* 0x001e780001627983 */ /* 0x010f220000300a00 */
[C---:B------:R-:W-:Y:S03]  /*501f0*/  HMMA.1688.F32.TF32 R116, R228.reuse, R196, R92 ;  /* 0x000000c4e474723c */ /* 0x040fe6000008105c */
[----:B------:R-:W4:Y:S04]  /*50200*/  LDL.LU.64 R92, [R1+0x1e60] ;  /* 0x001e6000015c7983 */ /* 0x000f280000300a00 */
[----:B------:R-:W4:Y:S11]  /*50210*/  LDL.LU.64 R94, [R1+0x1e68] ;  /* 0x001e6800015e7983 */ /* 0x000f360000300a00 */
[----:B------:R-:W-:Y:S05]  /*50220*/  @!UPT UIADD3 URZ, URZ, URZ, URZ ;  /* 0x0000003f3f3ff290 */ /* 0x000fea000fffe03f */
[----:B------:R-:W-:Y:S04]  /*50230*/  STL.64 [R1+0x1750], R116 ;  /* 0x0017507401007387 */ /* 0x000fe80000100a00 */
[----:B------:R1:W-:Y:S02]  /*50240*/  STL.64 [R1+0x1758], R118 ;  /* 0x0017587601007387 */ /* 0x0003e40000100a00 */
[C---:B-1----:R-:W-:Y:S02]  /*50250*/  HMMA.1688.F32.TF32 R116, R228.reuse, R192, R88 ;  /* 0x000000c0e474723c */ /* 0x042fe40000081058 */
[----:B------:R-:W4:Y:S04]  /*50260*/  LDL.LU.64 R88, [R1+0x1e50] ;  /* 0x001e500001587983 */ /* 0x000f280000300a00 */
[----:B------:R-:W4:Y:S02]  /*50270*/  LDL.LU.64 R90, [R1+0x1e58] ;  /* 0x001e5800015a7983 */ /* 0x000f240000300a00 */
[C---:B------:R-:W-:Y:S11]  /*50280*/  HMMA.1688.F32.TF32 R112, R228.reuse, R188, R112 ;  /* 0x000000bce470723c */ /* 0x040ff60000081070 */
[----:B------:R-:W-:Y:S04]  /*50290*/  @!UPT UIADD3 URZ, URZ, URZ, URZ ;  /* 0x0000003f3f3ff290 */ /* 0x000fe8000fffe03f */
[----:B------:R-:W-:Y:S04]  /*502a0*/  STL.64 [R1+0x17a0], R116 ;  /* 0x0017a07401007387 */ /* 0x000fe80000100a00 */
[----:B------:R-:W-:Y:S01]  /*502b0*/  STL.64 [R1+0x17a8], R118 ;  /* 0x0017a87601007387 */ /* 0x000fe20000100a00 */
[C---:B---3--:R-:W-:Y:S08]  /*502c0*/  HMMA.1688.F32.TF32 R108, R228.reuse, R184, R108 ;  /* 0x000000b8e46c723c */ /* 0x048ff0000008106c */
[C---:B--2---:R-:W-:Y:S11]  /*502d0*/  HMMA.1688.F32.TF32 R104, R228.reuse, R8, R104 ;  /* 0x00000008e468723c */ /* 0x044ff60000081068 */
[----:B------:R-:W-:Y:S04]  /*502e0*/  @!UPT UIADD3 URZ, URZ, URZ, URZ ;  /* 0x0000003f3f3ff290 */ /* 0x000fe8000fffe03f */
[----:B------:R-:W-:Y:S01]  /*502f0*/  STL.64 [R1+0x1850], R108 ;  /* 0x0018506c01007387 */ /* 0x000fe20000100a00 */
[C---:B------:R-:W-:Y:S08]  /*50300*/  HMMA.1688.F32.TF32 R100, R228.reuse, R12, R100 ;  /* 0x0000000ce464723c */ /* 0x040ff00000081064 */
[----:B------:R-:W-:Y:S01]  /*50310*/  MOV R220, R107 ;  /* 0x0000006b00dc7202 */ /* 0x000fe20000000f00 */
[----:B------:R-:W-:Y:S01]  /*50320*/  IMAD.MOV.U32 R224, RZ, RZ, R105 ;  /* 0x000000ffffe07224 */ /* 0x000fe200078e0069 */
[----:B------:R-:W-:Y:S01]  /*50330*/  STL.64 [R1+0x1840], R112 ;  /* 0x0018407001007387 */ /* 0x000fe20000100a00 */
[----:B----4-:R-:W-:Y:S01]  /*50340*/  HMMA.1688.F32.TF32 R96, R228, R16, R96 ;  /* 0x00000010e460723c */ /* 0x010fe20000081060 */
[----:B------:R-:W-:-:S07]  /*50350*/  IMAD.MOV.U32 R225, RZ, RZ, R104 ;  /* 0x000000ffffe17224 */ /* 0x000fce00078e0068 */
[----:B------:R-:W-:Y:S01]  /*50360*/  HMMA.1688.F32.TF32 R92, R228, R20, R92 ;  /* 0x00000014e45c723c */ /* 0x000fe2000008105c */
[----:B------:R-:W-:Y:S01]  /*50370*/  STL.64 [R1+0x1848], R114 ;  /* 0x0018487201007387 */ /* 0x000fe20000100a00 */
[----:B------:R-:W-:-:S03]  /*50380*/  IMAD.MOV.U32 R221, RZ, RZ, R106 ;  /* 0x000000ffffdd7224 */ /* 0x000fc600078e006a */
[----:B------:R-:W-:Y:S04]  /*50390*/  STL [R1+0x1858], R110 ;  /* 0x0018586e01007387 */ /* 0x000fe80000100800 */
[----:B------:R1:W-:Y:S04]  /*503a0*/  STL [R1+0x6314], R220 ;  /* 0x006314dc01007387 */ /* 0x0003e80000100800 */
[----:B------:R2:W-:Y:S04]  /*503b0*/  STL [R1+0x6310], R224 ;  /* 0x006310e001007387 */ /* 0x0005e80000100800 */
[----:B------:R3:W-:Y:S04]  /*503c0*/  STL [R1+0x630c], R225 ;  /* 0x00630ce101007387 */ /* 0x0007e80000100800 */
[----:B------:R4:W-:Y:S01]  /*503d0*/  STL [R1+0x6308], R221 ;  /* 0x006308dd01007387 */ /* 0x0009e20000100800 */
[----:B-1----:R-:W-:-:S02]  /*503e0*/  IMAD.MOV.U32 R220, RZ, RZ, R96 ;  /* 0x000000ffffdc7224 */ /* 0x002fc400078e0060 */
[----:B--2---:R-:W-:Y:S01]  /*503f0*/  IMAD.MOV.U32 R224, RZ, RZ, R97 ;  /* 0x000000ffffe07224 */ /* 0x004fe200078e0061 */
[----:B------:R1:W-:Y:S01]  /*50400*/  STL.64 [R1+0x18f0], R100 ;  /* 0x0018f06401007387 */ /* 0x0003e20000100a00 */
[----:B---3--:R-:W-:Y:S01]  /*50410*/  IMAD.MOV.U32 R225, RZ, RZ, R98 ;  /* 0x000000ffffe17224 */ /* 0x008fe200078e0062 */
[----:B----4-:R-:W-:Y:S02]  /*50420*/  MOV R221, R99 ;  /* 0x0000006300dd7202 */ /* 0x010fe40000000f00 */
[----:B------:R2:W-:Y:S04]  /*50430*/  STL.64 [R1+0x18f8], R102 ;  /* 0x0018f86601007387 */ /* 0x0005e80000100a00 */
[----:B------:R-:W-:Y:S04]  /*50440*/  STL [R1+0x6324], R221 ;  /* 0x006324dd01007387 */ /* 0x000fe80000100800 */
[----:B------:R-:W-:Y:S04]  /*50450*/  STL [R1+0x6320], R225 ;  /* 0x006320e101007387 */ /* 0x000fe80000100800 */
[----:B------:R-:W-:Y:S04]  /*50460*/  STL [R1+0x631c], R220 ;  /* 0x00631cdc01007387 */ /* 0x000fe80000100800 */
[----:B------:R-:W-:Y:S04]  /*50470*/  STL [R1+0x6318], R224 ;  /* 0x006318e001007387 */ /* 0x000fe80000100800 */
[----:B------:R3:W-:Y:S04]  /*50480*/  STL.64 [R1+0x1970], R92 ;  /* 0x0019705c01007387 */ /* 0x0007e80000100a00 */
[----:B------:R4:W-:Y:S04]  /*50490*/  STL.64 [R1+0x1978], R94 ;  /* 0x0019785e01007387 */ /* 0x0009e80000100a00 */
[----:B------:R-:W2:Y:S04]  /*504a0*/  LDL.LU R75, [R1+0x67e8] ;  /* 0x0067e800014b7983 */ /* 0x000ea80000300800 */
[----:B------:R-:W3:Y:S04]  /*504b0*/  LDL.LU R74, [R1+0x67e4] ;  /* 0x0067e400014a7983 */ /* 0x000ee80000300800 */
[----:B------:R-:W4:Y:S04]  /*504c0*/  LDL.LU R87, [R1+0x67e0] ;  /* 0x0067e00001577983 */ /* 0x000f280000300800 */
[----:B------:R-:W4:Y:S04]  /*504d0*/  LDL.LU R86, [R1+0x67dc] ;  /* 0x0067dc0001567983 */ /* 0x000f280000300800 */
[----:B------:R-:W4:Y:S04]  /*504e0*/  LDL.LU R83, [R1+0x67d8] ;  /* 0x0067d80001537983 */ /* 0x000f280000300800 */
[----:B------:R-:W4:Y:S04]  /*504f0*/  LDL.LU R82, [R1+0x67d4] ;  /* 0x0067d40001527983 */ /* 0x000f280000300800 */
[----:B------:R-:W4:Y:S01]  /*50500*/  LDL.LU R70, [R1+0x67d0] ;  /* 0x0067d00001467983 */ /* 0x000f220000300800 */
[----:B------:R-:W-:Y:S03]  /*50510*/  HMMA.1688.F32.TF32 R88, R228, R24, R88 ;  /* 0x00000018e458723c */ /* 0x000fe60000081058 */
[----:B------:R-:W4:Y:S01]  /*50520*/  LDL.LU R71, [R1+0x67cc] ;  /* 0x0067cc0001477983 */ /* 0x000f220000300800 */
[----:B------:R-:W-:Y:S11]  /*50530*/  MOV R5, R111 ;  /* 0x0000006f00057202 */ /* 0x000ff60000000f00 */
[----:B------:R-:W-:Y:S09]  /*50540*/  @!UPT UIADD3 URZ, URZ, URZ, URZ ;  /* 0x0000003f3f3ff290 */ /* 0x000ff2000fffe03f */
[----:B------:R-:W-:Y:S02]  /*50550*/  IMAD.MOV.U32 R217, RZ, RZ, R88 ;  /* 0x000000ffffd97224 */ /* 0x000fe400078e0058 */
[----:B------:R-:W-:Y:S01]  /*50560*/  IMAD.MOV.U32 R216, RZ, RZ, R89 ;  /* 0x000000ffffd87224 */ /* 0x000fe200078e0059 */
[----:B------:R-:W-:Y:S01]  /*50570*/  MOV R212, R91 ;  /* 0x0000005b00d47202 */ /* 0x000fe20000000f00 */
[----:B------:R-:W-:Y:S02]  /*50580*/  IMAD.MOV.U32 R213, RZ, RZ, R90 ;  /* 0x000000ffffd57224 */ /* 0x000fe400078e005a */
[----:B--2---:R-:W-:Y:S02]  /*50590*/  IMAD.MOV.U32 R249, RZ, RZ, R75 ;  /* 0x000000fffff97224 */ /* 0x004fe400078e004b */
[----:B---3--:R-:W-:Y:S02]  /*505a0*/  IMAD.MOV.U32 R248, RZ, RZ, R74 ;  /* 0x000000fffff87224 */ /* 0x008fe400078e004a */
[----:B------:R-:W2:Y:S04]  /*505b0*/  LDL.LU R74, [R1+0x67c8] ;  /* 0x0067c800014a7983 */ /* 0x000ea80000300800 */
[----:B------:R-:W2:Y:S04]  /*505c0*/  LDL.LU R75, [R1+0x67c4] ;  /* 0x0067c400014b7983 */ /* 0x000ea80000300800 */
[----:B------:R-:W3:Y:S04]  /*505d0*/  LDL.LU R78, [R1+0x67c0] ;  /* 0x0067c000014e7983 */ /* 0x000ee80000300800 */
[----:B------:R-:W3:Y:S04]  /*505e0*/  LDL.LU R79, [R1+0x67bc] ;  /* 0x0067bc00014f7983 */ /* 0x000ee80000300800 */
[----:B------:R-:W2:Y:S04]  /*505f0*/  LDL.LU.64 R132, [R1+0x1e40] ;  /* 0x001e400001847983 */ /* 0x000ea80000300a00 */
[----:B------:R-:W2:Y:S04]  /*50600*/  LDL.LU.64 R134, [R1+0x1e48] ;  /* 0x001e480001867983 */ /* 0x000ea80000300a00 */
[----:B------:R-:W2:Y:S04]  /*50610*/  LDL.LU.64 R128, [R1+0x1e30] ;  /* 0x001e300001807983 */ /* 0x000ea80000300a00 */
[----:B------:R-:W2:Y:S04]  /*50620*/  LDL.LU.64 R130, [R1+0x1e38] ;  /* 0x001e380001827983 */ /* 0x000ea80000300a00 */
[----:B------:R-:W2:Y:S04]  /*50630*/  LDL.LU.64 R124, [R1+0x1e20] ;  /* 0x001e2000017c7983 */ /* 0x000ea80000300a00 */
[----:B------:R-:W2:Y:S04]  /*50640*/  LDL.LU.64 R126, [R1+0x1e28] ;  /* 0x001e2800017e7983 */ /* 0x000ea80000300a00 */
[----:B------:R-:W2:Y:S04]  /*50650*/  LDL.LU.64 R120, [R1+0x1e10] ;  /* 0x001e100001787983 */ /* 0x000ea80000300a00 */
[----:B------:R-:W2:Y:S04]  /*50660*/  LDL.LU.64 R122, [R1+0x1e18] ;  /* 0x001e1800017a7983 */ /* 0x000ea80000300a00 */
        /* <DEDUP_REMOVED lines=8> */
[----:B-1----:R-:W3:Y:S04]  /*506f0*/  LDL.LU.64 R100, [R1+0x1dc0] ;  /* 0x001dc00001647983 */ /* 0x002ee80000300a00 */
[----:B------:R-:W3:Y:S04]  /*50700*/  LDL.LU.64 R102, [R1+0x1dc8] ;  /* 0x001dc80001667983 */ /* 0x000ee80000300a00 */
[----:B------:R-:W3:Y:S04]  /*50710*/  LDL.LU.64 R96, [R1+0x1db0] ;  /* 0x001db00001607983 */ /* 0x000ee80000300a00 */
[----:B------:R-:W3:Y:S01]  /*50720*/  LDL.LU.64 R98, [R1+0x1db8] ;  /* 0x001db80001627983 */ /* 0x000ee20000300a00 */
[----:B----4-:R-:W-:-:S03]  /*50730*/  IMAD.MOV.U32 R88, RZ, RZ, R82 ;  /* 0x000000ffff587224 */ /* 0x010fc600078e0052 */
[----:B------:R-:W4:Y:S01]  /*50740*/  LDL.LU R92, [R1+0x30e0] ;  /* 0x0030e000015c7983 */ /* 0x000f220000300800 */
[----:B------:R-:W-:-:S03]  /*50750*/  IMAD.MOV.U32 R89, RZ, RZ, R83 ;  /* 0x000000ffff597224 */ /* 0x000fc600078e0053 */
[----:B------:R-:W4:Y:S01]  /*50760*/  LDL.LU R93, [R1+0x30e4] ;  /* 0x0030e400015d7983 */ /* 0x000f220000300800 */
[----:B------:R-:W-:-:S03]  /*50770*/  IMAD.MOV.U32 R90, RZ, RZ, R86 ;  /* 0x000000ffff5a7224 */ /* 0x000fc600078e0056 */
[----:B------:R-:W4:Y:S01]  /*50780*/  LDL.LU R94, [R1+0x30e8] ;  /* 0x0030e800015e7983 */ /* 0x000f220000300800 */
[----:B------:R-:W-:-:S03]  /*50790*/  MOV R91, R87 ;  /* 0x00000057005b7202 */ /* 0x000fc60000000f00 */
[----:B------:R-:W4:Y:S04]  /*507a0*/  LDL.LU R95, [R1+0x30ec] ;  /* 0x0030ec00015f7983 */ /* 0x000f280000300800 */
[----:B------:R-:W4:Y:S04]  /*507b0*/  LDL.LU R82, [R1+0x67b8] ;  /* 0x0067b80001527983 */ /* 0x000f280000300800 */
[----:B------:R-:W4:Y:S04]  /*507c0*/  LDL.LU R83, [R1+0x67b4] ;  /* 0x0067b40001537983 */ /* 0x000f280000300800 */
[----:B------:R-:W4:Y:S04]  /*507d0*/  LDL.LU R86, [R1+0x67b0] ;  /* 0x0067b00001567983 */ /* 0x000f280000300800 */
[----:B------:R-:W4:Y:S04]  /*507e0*/  LDL.LU R87, [R1+0x67ac] ;  /* 0x0067ac0001577983 */ /* 0x000f280000300800 */
[----:B------:R-:W-:Y:S04]  /*507f0*/  STL [R1+0x6334], R212 ;  /* 0x006334d401007387 */ /* 0x000fe80000100800 */
[----:B------:R-:W-:Y:S04]  /*50800*/  STL [R1+0x6330], R213 ;  /* 0x006330d501007387 */ /* 0x000fe80000100800 */
[----:B------:R-:W-:Y:S04]  /*50810*/  STL [R1+0x632c], R216 ;  /* 0x00632cd801007387 */ /* 0x000fe80000100800 */
[----:B------:R-:W-:Y:S01]  /*50820*/  STL [R1+0x6328], R217 ;  /* 0x006328d901007387 */ /* 0x000fe20000100800 */
[C---:B--2---:R-:W-:Y:S08]  /*50830*/  HMMA.1688.F32.TF32 R120, R228.reuse, R40, R120 ;  /* 0x00000028e478723c */ /* 0x044ff00000081078 */
[C---:B---3--:R-:W-:Y:S08]  /*50840*/  HMMA.1688.F32.TF32 R116, R228.reuse, R44, R116 ;  /* 0x0000002ce474723c */ /* 0x048ff00000081074 */
[C---:B------:R-:W-:Y:S08]  /*50850*/  HMMA.1688.F32.TF32 R112, R228.reuse, R48, R112 ;  /* 0x00000030e470723c */ /* 0x040ff00000081070 */
[C---:B------:R-:W-:Y:S08]  /*50860*/  HMMA.1688.F32.TF32 R108, R228.reuse, R52, R108 ;  /* 0x00000034e46c723c */ /* 0x040ff0000008106c */
[C---:B------:R-:W-:Y:S08]  /*50870*/  HMMA.1688.F32.TF32 R104, R228.reuse, R56, R104 ;  /* 0x00000038e468723c */ /* 0x040ff00000081068 */
[C---:B------:R-:W-:Y:S08]  /*50880*/  HMMA.1688.F32.TF32 R100, R228.reuse, R60, R100 ;  /* 0x0000003ce464723c */ /* 0x040ff00000081064 */
[----:B------:R-:W-:Y:S01]  /*50890*/  HMMA.1688.F32.TF32 R96, R228, R244, R96 ;  /* 0x000000f4e460723c */ /* 0x000fe20000081060 */
[----:B------:R-:W-:Y:S04]  /*508a0*/  STL.64 [R1+0x1a20], R120 ;  /* 0x001a207801007387 */ /* 0x000fe80000100a00 */
[----:B------:R-:W-:Y:S04]  /*508b0*/  STL.64 [R1+0x1a28], R122 ;  /* 0x001a287a01007387 */ /* 0x000fe80000100a00 */
[----:B------:R-:W-:Y:S04]  /*508c0*/  STL.64 [R1+0x1c70], R116 ;  /* 0x001c707401007387 */ /* 0x000fe80000100a00 */
[----:B------:R-:W-:Y:S01]  /*508d0*/  STL.64 [R1+0x1c78], R118 ;  /* 0x001c787601007387 */ /* 0x000fe20000100a00 */
[C---:B----4-:R-:W-:Y:S08]  /*508e0*/  HMMA.1688.F32.TF32 R88, R232.reuse, R82, R88 ;  /* 0x00000052e858723c */ /* 0x050ff00000081058 */
        /* <DEDUP_REMOVED lines=12> */
[----:B------:R2:W-:Y:S01]  /*509b0*/  STL.64 [R1+0x1c08], R94 ;  /* 0x001c085e01007387 */ /* 0x0005e20000100a00 */
[C---:B-1----:R-:W-:Y:S03]  /*509c0*/  HMMA.1688.F32.TF32 R96, R232.reuse, R78, R248 ;  /* 0x0000004ee860723c */ /* 0x042fe600000810f8 */
[----:B------:R-:W-:Y:S04]  /*509d0*/  STL.64 [R1+0x1d50], R88 ;  /* 0x001d505801007387 */ /* 0x000fe80000100a00 */
[----:B------:R1:W-:Y:S01]  /*509e0*/  STL.64 [R1+0x1d58], R90 ;  /* 0x001d585a01007387 */ /* 0x0003e20000100a00 */
[C---:B--2---:R-:W-:Y:S08]  /*509f0*/  HMMA.1688.F32.TF32 R92, R232.reuse, R74, R240 ;  /* 0x0000004ae85c723c */ /* 0x044ff000000810f0 */
[----:B-1----:R-:W-:Y:S07]  /*50a00*/  HMMA.1688.F32.TF32 R88, R232, R70, R236 ;  /* 0x00000046e858723c */ /* 0x002fee00000810ec */
[----:B------:R-:W-:Y:S04]  /*50a10*/  STL.64 [R1+0x1d60], R96 ;  /* 0x001d606001007387 */ /* 0x000fe80000100a00 */
[----:B------:R-:W-:Y:S01]  /*50a20*/  STL.64 [R1+0x1d68], R98 ;  /* 0x001d686201007387 */ /* 0x000fe20000100a00 */
[----:B------:R-:W-:Y:S01]  /*50a30*/  IMAD.MOV.U32 R236, RZ, RZ, R15 ;  /* 0x000000ffffec7224 */ /* 0x000fe200078e000f */
[----:B------:R-:W-:Y:S01]  /*50a40*/  MOV R238, R219 ;  /* 0x000000db00ee7202 */ /* 0x000fe20000000f00 */
[----:B------:R-:W-:-:S02]  /*50a50*/  IMAD.MOV.U32 R237, RZ, RZ, R226 ;  /* 0x000000ffffed7224 */ /* 0x000fc400078e00e2 */
[----:B------:R-:W-:-:S07]  /*50a60*/  IMAD.MOV.U32 R239, RZ, RZ, R67 ;  /* 0x000000ffffef7224 */ /* 0x000fce00078e0043 */
[----:B------:R1:W-:Y:S04]  /*50a70*/  STL.64 [R1+0x1dc0], R88 ;  /* 0x001dc05801007387 */ /* 0x0003e80000100a00 */
[----:B------:R-:W-:Y:S04]  /*50a80*/  STL.64 [R1+0x1db0], R92 ;  /* 0x001db05c01007387 */ /* 0x000fe80000100a00 */
[----:B------:R-:W-:Y:S04]  /*50a90*/  STL.64 [R1+0x1db8], R94 ;  /* 0x001db85e01007387 */ /* 0x000fe80000100a00 */
[----:B------:R2:W-:Y:S01]  /*50aa0*/  STL [R1+0x1dc8], R90 ;  /* 0x001dc85a01007387 */ /* 0x0005e20000100800 */
[----:B------:R-:W-:-:S03]  /*50ab0*/  IMAD.MOV.U32 R240, RZ, RZ, R66 ;  /* 0x000000fffff07224 */ /* 0x000fc600078e0042 */
[----:B------:R-:W3:Y:S01]  /*50ac0*/  LDL.LU R15, [R1+0x67a8] ;  /* 0x0067a800010f7983 */ /* 0x000ee20000300800 */
[----:B------:R-:W-:-:S03]  /*50ad0*/  IMAD.MOV.U32 R241, RZ, RZ, R218 ;  /* 0x000000fffff17224 */ /* 0x000fc600078e00da */
[----:B------:R-:W4:Y:S01]  /*50ae0*/  LDL.LU R226, [R1+0x67a4] ;  /* 0x0067a40001e27983 */ /* 0x000f220000300800 */
[----:B------:R-:W-:-:S03]  /*50af0*/  MOV R242, R215 ;  /* 0x000000d700f27202 */ /* 0x000fc60000000f00 */
[----:B------:R-:W4:Y:S01]  /*50b00*/  LDL.LU R219, [R1+0x67a0] ;  /* 0x0067a00001db7983 */ /* 0x000f220000300800 */
[----:B------:R-:W-:-:S03]  /*50b10*/  IMAD.MOV.U32 R243, RZ, RZ, R214 ;  /* 0x000000fffff37224 */ /* 0x000fc600078e00d6 */
[----:B------:R-:W4:Y:S01]  /*50b20*/  LDL.LU R67, [R1+0x679c] ;  /* 0x00679c0001437983 */ /* 0x000f220000300800 */
[----:B------:R-:W-:-:S03]  /*50b30*/  IMAD.MOV.U32 R248, RZ, RZ, R211 ;  /* 0x000000fffff87224 */ /* 0x000fc600078e00d3 */
[----:B------:R-:W4:Y:S01]  /*50b40*/  LDL.LU R66, [R1+0x6798] ;  /* 0x0067980001427983 */ /* 0x000f220000300800 */
[----:B------:R-:W-:-:S03]  /*50b50*/  IMAD.MOV.U32 R249, RZ, RZ, R210 ;  /* 0x000000fffff97224 */ /* 0x000fc600078e00d2 */
[----:B------:R-:W4:Y:S01]  /*50b60*/  LDL.LU R218, [R1+0x6794] ;  /* 0x0067940001da7983 */ /* 0x000f220000300800 */
[----:B------:R-:W-:-:S03]  /*50b70*/  MOV R250, R207 ;  /* 0x000000cf00fa7202 */ /* 0x000fc60000000f00 */
[----:B------:R-:W4:Y:S01]  /*50b80*/  LDL.LU R215, [R1+0x6790] ;  /* 0x0067900001d77983 */ /* 0x000f220000300800 */
[----:B------:R-:W-:-:S03]  /*50b90*/  IMAD.MOV.U32 R251, RZ, RZ, R206 ;  /* 0x000000fffffb7224 */ /* 0x000fc600078e00ce */
[----:B------:R-:W4:Y:S01]  /*50ba0*/  LDL.LU R214, [R1+0x678c] ;  /* 0x00678c0001d67983 */ /* 0x000f220000300800 */
[----:B-1----:R-:W-:-:S03]  /*50bb0*/  IMAD.MOV.U32 R88, RZ, RZ, R203 ;  /* 0x000000ffff587224 */ /* 0x002fc600078e00cb */
[----:B------:R-:W4:Y:S01]  /*50bc0*/  LDL.LU R211, [R1+0x6788] ;  /* 0x0067880001d37983 */ /* 0x000f220000300800 */
[----:B------:R-:W-:-:S03]  /*50bd0*/  IMAD.MOV.U32 R89, RZ, RZ, R202 ;  /* 0x000000ffff597224 */ /* 0x000fc600078e00ca */
[----:B------:R-:W4:Y:S01]  /*50be0*/  LDL.LU R210, [R1+0x6784] ;  /* 0x0067840001d27983 */ /* 0x000f220000300800 */
[----:B------:R-:W-:-:S03]  /*50bf0*/  IMAD.MOV.U32 R245, RZ, RZ, R91 ;  /* 0x000000fffff57224 */ /* 0x000fc600078e005b */
[----:B------:R-:W4:Y:S01]  /*50c00*/  LDL.LU R207, [R1+0x6780] ;  /* 0x0067800001cf7983 */ /* 0x000f220000300800 */
[----:B--2---:R-:W-:-:S03]  /*50c10*/  MOV R90, R199 ;  /* 0x000000c7005a7202 */ /* 0x004fc60000000f00 */
[----:B------:R-:W2:Y:S01]  /*50c20*/  LDL.LU R206, [R1+0x677c] ;  /* 0x00677c0001ce7983 */ /* 0x000ea20000300800 */
[----:B------:R-:W-:-:S03]  /*50c30*/  IMAD.MOV.U32 R91, RZ, RZ, R198 ;  /* 0x000000ffff5b7224 */ /* 0x000fc600078e00c6 */
[----:B------:R-:W2:Y:S01]  /*50c40*/  LDL.LU R203, [R1+0x6778] ;  /* 0x0067780001cb7983 */ /* 0x000ea20000300800 */
[----:B------:R-:W-:-:S03]  /*50c50*/  IMAD.MOV.U32 R96, RZ, RZ, R195 ;  /* 0x000000ffff607224 */ /* 0x000fc600078e00c3 */
[----:B------:R-:W2:Y:S01]  /*50c60*/  LDL.LU R202, [R1+0x6774] ;  /* 0x0067740001ca7983 */ /* 0x000ea20000300800 */
[----:B------:R-:W-:-:S03]  /*50c70*/  IMAD.MOV.U32 R97, RZ, RZ, R194 ;  /* 0x000000ffff617224 */ /* 0x000fc600078e00c2 */
[----:B------:R-:W2:Y:S01]  /*50c80*/  LDL.LU R199, [R1+0x6770] ;  /* 0x0067700001c77983 */ /* 0x000ea20000300800 */
[----:B------:R-:W-:-:S03]  /*50c90*/  MOV R98, R191 ;  /* 0x000000bf00627202 */ /* 0x000fc60000000f00 */
[----:B------:R-:W2:Y:S01]  /*50ca0*/  LDL.LU R198, [R1+0x676c] ;  /* 0x00676c0001c67983 */ /* 0x000ea20000300800 */
[----:B------:R-:W-:-:S03]  /*50cb0*/  IMAD.MOV.U32 R99, RZ, RZ, R190 ;  /* 0x000000ffff637224 */ /* 0x000fc600078e00be */
[----:B------:R-:W2:Y:S01]  /*50cc0*/  LDL.LU R195, [R1+0x6768] ;  /* 0x0067680001c37983 */ /* 0x000ea20000300800 */
[----:B------:R-:W-:-:S03]  /*50cd0*/  IMAD.MOV.U32 R100, RZ, RZ, R187 ;  /* 0x000000ffff647224 */ /* 0x000fc600078e00bb */
[----:B------:R-:W2:Y:S04]  /*50ce0*/  LDL.LU R194, [R1+0x6764] ;  /* 0x0067640001c27983 */ /* 0x000ea80000300800 */
[----:B------:R-:W2:Y:S04]  /*50cf0*/  LDL.LU R191, [R1+0x6760] ;  /* 0x0067600001bf7983 */ /* 0x000ea80000300800 */
[----:B------:R-:W2:Y:S04]  /*50d00*/  LDL.LU R190, [R1+0x675c] ;  /* 0x00675c0001be7983 */ /* 0x000ea80000300800 */
[----:B------:R-:W2:Y:S01]  /*50d10*/  LDL.LU R187, [R1+0x6758] ;  /* 0x0067580001bb7983 */ /* 0x000ea20000300800 */
[----:B------:R-:W-:Y:S01]  /*50d20*/  HMMA.1688.F32.TF32 R132, R228, R28, R132 ;  /* 0x0000001ce484723c */ /* 0x000fe20000081084 */
[----:B------:R-:W-:Y:S01]  /*50d30*/  IMAD.MOV.U32 R101, RZ, RZ, R18 ;  /* 0x000000ffff657224 */ /* 0x000fe200078e0012 */
[----:B------:R-:W-:Y:S01]  /*50d40*/  MOV R102, R19 ;  /* 0x0000001300667202 */ /* 0x000fe20000000f00 */
[----:B------:R-:W2:Y:S01]  /*50d50*/  LDL.LU R18, [R1+0x6754] ;  /* 0x0067540001127983 */ /* 0x000ea20000300800 */
[----:B------:R-:W-:-:S03]  /*50d60*/  IMAD.MOV.U32 R103, RZ, RZ, R14 ;  /* 0x000000ffff677224 */ /* 0x000fc600078e000e */
[----:B------:R-:W2:Y:S01]  /*50d70*/  LDL.LU R19, [R1+0x6750] ;  /* 0x0067500001137983 */ /* 0x000ea20000300800 */
[C---:B------:R-:W-:Y:S03]  /*50d80*/  HMMA.1688.F32.TF32 R128, R228.reuse, R32, R128 ;  /* 0x00000020e480723c */ /* 0x040fe60000081080 */
[----:B------:R-:W2:Y:S04]  /*50d90*/  LDL.LU R14, [R1+0x674c] ;  /* 0x00674c00010e7983 */ /* 0x000ea80000300800 */
[----:B------:R-:W2:Y:S01]  /*50da0*/  LDL.LU R144, [R1+0x3100] ;  /* 0x0031000001907983 */ /* 0x000ea20000300800 */
[----:B------:R-:W-:Y:S03]  /*50db0*/  HMMA.1688.F32.TF32 R124, R228, R36, R124 ;  /* 0x00000024e47c723c */ /* 0x000fe6000008107c */
[----:B------:R-:W2:Y:S04]  /*50dc0*/  LDL.LU R145, [R1+0x3104] ;  /* 0x0031040001917983 */ /* 0x000ea80000300800 */
[----:B------:R-:W2:Y:S04]  /*50dd0*/  LDL.LU R146, [R1+0x3108] ;  /* 0x0031080001927983 */ /* 0x000ea80000300800 */
[----:B------:R-:W2:Y:S04]  /*50de0*/  LDL.LU R147, [R1+0x310c] ;  /* 0x00310c0001937983 */ /* 0x000ea80000300800 */
[----:B------:R-:W2:Y:S01]  /*50df0*/  LDL.LU R140, [R1+0x30f0] ;  /* 0x0030f000018c7983 */ /* 0x000ea20000300800 */
[----:B------:R-:W-:-:S03]  /*50e00*/  IMAD.MOV.U32 R105, RZ, RZ, R10 ;  /* 0x000000ffff697224 */ /* 0x000fc600078e000a */
[----:B------:R-:W2:Y:S01]  /*50e10*/  LDL.LU R141, [R1+0x30f4] ;  /* 0x0030f400018d7983 */ /* 0x000ea20000300800 */
[----:B------:R-:W-:-:S03]  /*50e20*/  MOV R106, R11 ;  /* 0x0000000b006a7202 */ /* 0x000fc60000000f00 */
[----:B------:R-:W2:Y:S01]  /*50e30*/  LDL.LU R142, [R1+0x30f8] ;  /* 0x0030f800018e7983 */ /* 0x000ea20000300800 */
[----:B------:R-:W-:-:S03]  /*50e40*/  IMAD.MOV.U32 R107, RZ, RZ, R186 ;  /* 0x000000ffff6b7224 */ /* 0x000fc600078e00ba */
[----:B------:R-:W2:Y:S01]  /*50e50*/  LDL.LU R143, [R1+0x30fc] ;  /* 0x0030fc00018f7983 */ /* 0x000ea20000300800 */
[----:B------:R-:W-:Y:S02]  /*50e60*/  IMAD.MOV.U32 R221, RZ, RZ, R132 ;  /* 0x000000ffffdd7224 */ /* 0x000fe400078e0084 */
[----:B------:R-:W-:Y:S01]  /*50e70*/  IMAD.MOV.U32 R225, RZ, RZ, R133 ;  /* 0x000000ffffe17224 */ /* 0x000fe200078e0085 */
[----:B------:R-:W-:Y:S01]  /*50e80*/  MOV R224, R135 ;  /* 0x0000008700e07202 */ /* 0x000fe20000000f00 */
[----:B------:R-:W-:Y:S01]  /*50e90*/  IMAD.MOV.U32 R220, RZ, RZ, R134 ;  /* 0x000000ffffdc7224 */ /* 0x000fe200078e0086 */
[----:B------:R-:W-:Y:S01]  /*50ea0*/  MOV R64, R131 ;  /* 0x0000008300407202 */ /* 0x000fe20000000f00 */
[----:B------:R-:W-:Y:S02]  /*50eb0*/  IMAD.MOV.U32 R209, RZ, RZ, R128 ;  /* 0x000000ffffd17224 */ /* 0x000fe400078e0080 */
[----:B------:R-:W-:Y:S01]  /*50ec0*/  IMAD.MOV.U32 R92, RZ, RZ, R227 ;  /* 0x000000ffff5c7224 */ /* 0x000fe200078e00e3 */
[----:B------:R-:W-:Y:S01]  /*50ed0*/  MOV R94, R223 ;  /* 0x000000df005e7202 */ /* 0x000fe20000000f00 */
[----:B------:R-:W-:Y:S01]  /*50ee0*/  IMAD.MOV.U32 R208, RZ, RZ, R129 ;  /* 0x000000ffffd07224 */ /* 0x000fe200078e0081 */
[----:B------:R-:W-:Y:S01]  /*50ef0*/  LDS R228, [R3+0x4080] ;  /* 0x0040800003e47984 */ /* 0x000fe20000000800 */
[----:B------:R-:W-:-:S02]  /*50f00*/  IMAD.MOV.U32 R65, RZ, RZ, R130 ;  /* 0x000000ffff417224 */ /* 0x000fc400078e0082 */
[----:B------:R-:W-:Y:S01]  /*50f10*/  IMAD.MOV.U32 R212, RZ, RZ, R124 ;  /* 0x000000ffffd47224 */ /* 0x000fe200078e007c */
[----:B------:R-:W-:Y:S01]  /*50f20*/  LDS R230, [R3+0x6080] ;  /* 0x0060800003e67984 */ /* 0x000fe20000000800 */
[----:B------:R-:W-:Y:S01]  /*50f30*/  IMAD.MOV.U32 R213, RZ, RZ, R125 ;  /* 0x000000ffffd57224 */ /* 0x000fe200078e007d */
[----:B------:R-:W-:Y:S01]  /*50f40*/  MOV R217, R127 ;  /* 0x0000007f00d97202 */ /* 0x000fe20000000f00 */
[----:B------:R-:W-:Y:S01]  /*50f50*/  IMAD.MOV.U32 R216, RZ, RZ, R126 ;  /* 0x000000ffffd87224 */ /* 0x000fe200078e007e */
[----:B------:R-:W-:Y:S01]  /*50f60*/  LDS R229, [R4+0x4080] ;  /* 0x0040800004e57984 */ /* 0x000fe20000000800 */
[----:B------:R-:W-:Y:S02]  /*50f70*/  IMAD.MOV.U32 R93, RZ, RZ, R222 ;  /* 0x000000ffff5d7224 */ /* 0x000fe400078e00de */
[----:B------:R-:W-:Y:S01]  /*50f80*/  IMAD.MOV.U32 R95, RZ, RZ, R6 ;  /* 0x000000ffff5f7224 */ /* 0x000fe200078e0006 */
[----:B------:R-:W1:Y:S01]  /*50f90*/  LDS R231, [R4+0x6080] ;  /* 0x0060800004e77984 */ /* 0x000e620000000800 */
[----:B---3--:R-:W-:-:S03]  /*50fa0*/  IMAD.MOV.U32 R104, RZ, RZ, R15 ;  /* 0x000000ffff687224 */ /* 0x008fc600078e000f */
[----:B------:R-:W3:Y:S04]  /*50fb0*/  LDL.LU R15, [R1+0x6748] ;  /* 0x00674800010f7983 */ /* 0x000ee80000300800 */
[----:B------:R-:W3:Y:S04]  /*50fc0*/  LDL.LU R10, [R1+0x6744] ;  /* 0x00674400010a7983 */ /* 0x000ee80000300800 */
[----:B------:R-:W3:Y:S04]  /*50fd0*/  LDL.LU R11, [R1+0x6740] ;  /* 0x00674000010b7983 */ /* 0x000ee80000300800 */
[----:B------:R-:W3:Y:S01]  /*50fe0*/  LDL.LU R186, [R1+0x673c] ;  /* 0x00673c0001ba7983 */ /* 0x000ee20000300800 */
[----:B----4-:R-:W-:-:S02]  /*50ff0*/  IMAD.MOV.U32 R121, RZ, RZ, R67 ;  /* 0x000000ffff797224 */ /* 0x010fc400078e0043 */
[----:B------:R-:W-:Y:S02]  /*51000*/  IMAD.MOV.U32 R120, RZ, RZ, R66 ;  /* 0x000000ffff787224 */ /* 0x000fe400078e0042 */
[----:B------:R-:W-:Y:S01]  /*51010*/  IMAD.MOV.U32 R127, RZ, RZ, R218 ;  /* 0x000000ffff7f7224 */ /* 0x000fe200078e00da */
[----:B------:R-:W-:Y:S01]  /*51020*/  MOV R126, R215 ;  /* 0x000000d7007e7202 */ /* 0x000fe20000000f00 */
[----:B------:R-:W-:Y:S02]  /*51030*/  IMAD.MOV.U32 R125, RZ, RZ, R214 ;  /* 0x000000ffff7d7224 */ /* 0x000fe400078e00d6 */
[----:B------:R-:W-:Y:S02]  /*51040*/  IMAD.MOV.U32 R124, RZ, RZ, R211 ;  /* 0x000000ffff7c7224 */ /* 0x000fe400078e00d3 */
[----:B------:R-:W-:Y:S01]  /*51050*/  IMAD.MOV.U32 R131, RZ, RZ, R210 ;  /* 0x000000ffff837224 */ /* 0x000fe200078e00d2 */
[----:B------:R-:W-:Y:S01]  /*51060*/  MOV R130, R207 ;  /* 0x000000cf00827202 */ /* 0x000fe20000000f00 */
[----:B--2---:R-:W-:-:S02]  /*51070*/  IMAD.MOV.U32 R129, RZ, RZ, R206 ;  /* 0x000000ffff817224 */ /* 0x004fc400078e00ce */
[----:B------:R-:W-:Y:S02]  /*51080*/  IMAD.MOV.U32 R128, RZ, RZ, R203 ;  /* 0x000000ffff807224 */ /* 0x000fe400078e00cb */
[----:B------:R-:W-:Y:S01]  /*51090*/  IMAD.MOV.U32 R135, RZ, RZ, R202 ;  /* 0x000000ffff877224 */ /* 0x000fe200078e00ca */
[----:B------:R-:W-:Y:S01]  /*510a0*/  MOV R134, R199 ;  /* 0x000000c700867202 */ /* 0x000fe20000000f00 */
[----:B------:R-:W-:Y:S02]  /*510b0*/  IMAD.MOV.U32 R133, RZ, RZ, R198 ;  /* 0x000000ffff857224 */ /* 0x000fe400078e00c6 */
[----:B------:R-:W-:Y:S02]  /*510c0*/  IMAD.MOV.U32 R132, RZ, RZ, R195 ;  /* 0x000000ffff847224 */ /* 0x000fe400078e00c3 */
[----:B------:R-:W-:Y:S01]  /*510d0*/  IMAD.MOV.U32 R139, RZ, RZ, R194 ;  /* 0x000000ffff8b7224 */ /* 0x000fe200078e00c2 */
[----:B------:R-:W-:Y:S01]  /*510e0*/  MOV R138, R191 ;  /* 0x000000bf008a7202 */ /* 0x000fe20000000f00 */
[----:B------:R-:W-:-:S02]  /*510f0*/  IMAD.MOV.U32 R137, RZ, RZ, R190 ;  /* 0x000000ffff897224 */ /* 0x000fc400078e00be */
[----:B------:R-:W-:Y:S02]  /*51100*/  IMAD.MOV.U32 R136, RZ, RZ, R187 ;  /* 0x000000ffff887224 */ /* 0x000fe400078e00bb */
[----:B------:R-:W3:Y:S04]  /*51110*/  LDL.LU R187, [R1+0x6738] ;  /* 0x0067380001bb7983 */ /* 0x000ee80000300800 */
[----:B------:R-:W2:Y:S04]  /*51120*/  LDL.LU R190, [R1+0x6734] ;  /* 0x0067340001be7983 */ /* 0x000ea80000300800 */
[----:B------:R-:W2:Y:S04]  /*51130*/  LDL.LU R191, [R1+0x6730] ;  /* 0x0067300001bf7983 */ /* 0x000ea80000300800 */
[----:B------:R-:W4:Y:S04]  /*51140*/  LDL.LU R194, [R1+0x672c] ;  /* 0x00672c0001c27983 */ /* 0x000f280000300800 */
[----:B------:R-:W4:Y:S04]  /*51150*/  LDL.LU R195, [R1+0x6728] ;  /* 0x0067280001c37983 */ /* 0x000f280000300800 */
[----:B------:R-:W2:Y:S04]  /*51160*/  LDL.LU R198, [R1+0x6724] ;  /* 0x0067240001c67983 */ /* 0x000ea80000300800 */
        /* <DEDUP_REMOVED lines=11> */
[----:B------:R-:W2:Y:S01]  /*51220*/  LDL.LU R67, [R1+0x66f4] ;  /* 0x0066f40001437983 */ /* 0x000ea20000300800 */
[----:B------:R-:W-:Y:S01]  /*51230*/  MOV R122, R219 ;  /* 0x000000db007a7202 */ /* 0x000fe20000000f00 */
[----:B------:R-:W-:-:S02]  /*51240*/  IMAD.MOV.U32 R123, RZ, RZ, R226 ;  /* 0x000000ffff7b7224 */ /* 0x000fc400078e00e2 */
[----:B------:R-:W3:Y:S04]  /*51250*/  LDL.LU R219, [R1+0x66f0] ;  /* 0x0066f00001db7983 */ /* 0x000ee80000300800 */
[----:B------:R-:W3:Y:S04]  /*51260*/  LDL.LU R226, [R1+0x66ec] ;  /* 0x0066ec0001e27983 */ /* 0x000ee80000300800 */
[----:B------:R-:W3:Y:S04]  /*51270*/  LDL.LU R227, [R1+0x66e8] ;  /* 0x0066e80001e37983 */ /* 0x000ee80000300800 */
[----:B------:R-:W3:Y:S04]  /*51280*/  LDL.LU R222, [R1+0x66e4] ;  /* 0x0066e40001de7983 */ /* 0x000ee80000300800 */
[----:B------:R-:W3:Y:S01]  /*51290*/  LDL.LU R223, [R1+0x66e0] ;  /* 0x0066e00001df7983 */ /* 0x000ee20000300800 */
[C---:B--2---:R-:W-:Y:S11]  /*512a0*/  HMMA.1688.F32.TF32 R108, R232.reuse, R66, R144 ;  /* 0x00000042e86c723c */ /* 0x044ff60000081090 */
[----:B------:R-:W-:Y:S11]  /*512b0*/  @!UPT UIADD3 URZ, URZ, URZ, URZ ;  /* 0x0000003f3f3ff290 */ /* 0x000ff6000fffe03f */
[----:B------:R-:W-:Y:S02]  /*512c0*/  @!UPT UIADD3 URZ, URZ, URZ, URZ ;  /* 0x0000003f3f3ff290 */ /* 0x000fe4000fffe03f */
[----:B------:R-:W-:Y:S01]  /*512d0*/  IMAD.MOV.U32 R244, RZ, RZ, R108 ;  /* 0x000000fffff47224 */ /* 0x000fe200078e006c */
[----:B------:R-:W-:Y:S01]  /*512e0*/  MOV R204, R110 ;  /* 0x0000006e00cc7202 */ /* 0x000fe20000000f00 */
[----:B------:R-:W-:Y:S02]  /*512f0*/  IMAD.MOV.U32 R205, RZ, RZ, R109 ;  /* 0x000000ffffcd7224 */ /* 0x000fe400078e006d */
[----:B------:R-:W-:Y:S02]  /*51300*/  IMAD.MOV.U32 R6, RZ, RZ, R111 ;  /* 0x000000ffff067224 */ /* 0x000fe400078e006f */
[C---:B---3--:R-:W-:Y:S11]  /*51310*/  HMMA.1688.F32.TF32 R108, R232.reuse, R226, R140 ;  /* 0x000000e2e86c723c */ /* 0x048ff6000008108c */
[----:B------:R-:W-:Y:S11]  /*51320*/  @!UPT UIADD3 URZ, URZ, URZ, URZ ;  /* 0x0000003f3f3ff290 */ /* 0x000ff6000fffe03f */
[----:B------:R-:W-:Y:S02]  /*51330*/  @!UPT UIADD3 URZ, URZ, URZ, URZ ;  /* 0x0000003f3f3ff290 */ /* 0x000fe4000fffe03f */
[----:B------:R-:W-:Y:S01]  /*51340*/  IMAD.MOV.U32 R13, RZ, RZ, R108 ;  /* 0x000000ffff0d7224 */ /* 0x000fe200078e006c */
[----:B------:R-:W-:Y:S01]  /*51350*/  MOV R9, R110 ;  /* 0x0000006e00097202 */ /* 0x000fe20000000f00 */
[----:B------:R-:W-:Y:S02]  /*51360*/  IMAD.MOV.U32 R12, RZ, RZ, R109 ;  /* 0x000000ffff0c7224 */ /* 0x000fe400078e006d */
[----:B------:R-:W-:Y:S02]  /*51370*/  IMAD.MOV.U32 R8, RZ, RZ, R111 ;  /* 0x000000ffff087224 */ /* 0x000fe400078e006f */
[C---:B------:R-:W-:Y:S11]  /*51380*/  HMMA.1688.F32.TF32 R108, R232.reuse, R222, R136 ;  /* 0x000000dee86c723c */ /* 0x040ff60000081088 */
        /* <DEDUP_REMOVED lines=13> */
[C---:B------:R-:W-:Y:S08]  /*51460*/  HMMA.1688.F32.TF32 R108, R232.reuse, R214, R128 ;  /* 0x000000d6e86c723c */ /* 0x040ff00000081080 */
[C---:B------:R-:W-:Y:S08]  /*51470*/  HMMA.1688.F32.TF32 R112, R232.reuse, R210, R124 ;  /* 0x000000d2e870723c */ /* 0x040ff0000008107c */
[----:B------:R-:W-:Y:S08]  /*51480*/  HMMA.1688.F32.TF32 R104, R232, R202, R104 ;  /* 0x000000cae868723c */ /* 0x000ff00000081068 */
[----:B------:R-:W-:Y:S01]  /*51490*/  IMAD.MOV.U32 R201, RZ, RZ, R108 ;  /* 0x000000ffffc97224 */ /* 0x000fe200078e006c */
[----:B------:R-:W-:Y:S01]  /*514a0*/  MOV R197, R110 ;  /* 0x0000006e00c57202 */ /* 0x000fe20000000f00 */
[----:B------:R-:W-:-:S02]  /*514b0*/  IMAD.MOV.U32 R200, RZ, RZ, R109 ;  /* 0x000000ffffc87224 */ /* 0x000fc400078e006d */
[----:B------:R-:W-:Y:S02]  /*514c0*/  IMAD.MOV.U32 R196, RZ, RZ, R111 ;  /* 0x000000ffffc47224 */ /* 0x000fe400078e006f */
[C---:B------:R-:W-:Y:S08]  /*514d0*/  HMMA.1688.F32.TF32 R108, R232.reuse, R206, R120 ;  /* 0x000000cee86c723c */ /* 0x040ff00000081078 */
[C---:B------:R-:W-:Y:S08]  /*514e0*/  HMMA.1688.F32.TF32 R100, R232.reuse, R198, R100 ;  /* 0x000000c6e864723c */ /* 0x040ff00000081064 */
[C---:B----4-:R-:W-:Y:S08]  /*514f0*/  HMMA.1688.F32.TF32 R96, R232.reuse, R194, R96 ;  /* 0x000000c2e860723c */ /* 0x050ff00000081060 */
        /* <DEDUP_REMOVED lines=14> */
[C---:B--2---:R-:W-:Y:S03]  /*515e0*/  HMMA.1688.F32.TF32 R96, R232.reuse, R10, R248 ;  /* 0x0000000ae860723c */ /* 0x044fe600000810f8 */
[----:B------:R-:W-:Y:S04]  /*515f0*/  STL.64 [R1+0x3040], R88 ;  /* 0x0030405801007387 */ /* 0x000fe80000100a00 */
[----:B------:R2:W-:Y:S01]  /*51600*/  STL.64 [R1+0x3048], R90 ;  /* 0x0030485a01007387 */ /* 0x0005e20000100a00 */
[C---:B---3--:R-:W-:Y:S08]  /*51610*/  HMMA.1688.F32.TF32 R92, R232.reuse, R14, R240 ;  /* 0x0000000ee85c723c */ /* 0x048ff000000810f0 */
[----:B--2---:R-:W-:Y:S01]  /*51620*/  HMMA.1688.F32.TF32 R88, R232, R18, R236 ;  /* 0x00000012e858723c */ /* 0x004fe200000810ec */
[----:B------:R-:W-:-:S06]  /*51630*/  IMAD.MOV.U32 R240, RZ, RZ, R55 ;  /* 0x000000fffff07224 */ /* 0x000fcc00078e0037 */
[----:B------:R-:W-:Y:S04]  /*51640*/  STL.64 [R1+0x3030], R96 ;  /* 0x0030306001007387 */ /* 0x000fe80000100a00 */
[----:B------:R-:W-:Y:S04]  /*51650*/  STL.64 [R1+0x3038], R98 ;  /* 0x0030386201007387 */ /* 0x000fe80000100a00 */
[----:B------:R-:W-:Y:S01]  /*51660*/  STL.64 [R1+0x3020], R92 ;  /* 0x0030205c01007387 */ /* 0x000fe20000100a00 */
[----:B------:R-:W-:-:S03]  /*51670*/  IMAD.MOV.U32 R241, RZ, RZ, R54 ;  /* 0x000000fffff17224 */ /* 0x000fc600078e0036 */
[----:B------:R-:W-:Y:S01]  /*51680*/  STL.64 [R1+0x3028], R94 ;  /* 0x0030285e01007387 */ /* 0x000fe20000100a00 */
[----:B------:R-:W-:-:S03]  /*51690*/  MOV R242, R63 ;  /* 0x0000003f00f27202 */ /* 0x000fc60000000f00 */
[----:B------:R-:W2:Y:S01]  /*516a0*/  LDL.LU R55, [R1+0x66dc] ;  /* 0x0066dc0001377983 */ /* 0x000ea20000300800 */
[----:B------:R-:W-:-:S03]  /*516b0*/  IMAD.MOV.U32 R243, RZ, RZ, R62 ;  /* 0x000000fffff37224 */ /* 0x000fc600078e003e */
[----:B------:R3:W-:Y:S01]  /*516c0*/  STL.64 [R1+0x3010], R88 ;  /* 0x0030105801007387 */ /* 0x0007e20000100a00 */
[----:B------:R-:W-:-:S03]  /*516d0*/  IMAD.MOV.U32 R248, RZ, RZ, R247 ;  /* 0x000000fffff87224 */ /* 0x000fc600078e00f7 */
[----:B------:R4:W-:Y:S01]  /*516e0*/  STL.64 [R1+0x3018], R90 ;  /* 0x0030185a01007387 */ /* 0x0009e20000100a00 */
[----:B------:R-:W-:-:S03]  /*516f0*/  IMAD.MOV.U32 R249, RZ, RZ, R246 ;  /* 0x000000fffff97224 */ /* 0x000fc600078e00f6 */
[----:B------:R-:W2:Y:S01]  /*51700*/  LDL.LU R54, [R1+0x66d8] ;  /* 0x0066d80001367983 */ /* 0x000ea20000300800 */
[----:B------:R-:W-:-:S03]  /*51710*/  MOV R250, R59 ;  /* 0x0000003b00fa7202 */ /* 0x000fc60000000f00 */
[----:B------:R-:W2:Y:S01]  /*51720*/  LDL.LU R63, [R1+0x66d4] ;  /* 0x0066d400013f7983 */ /* 0x000ea20000300800 */
[----:B------:R-:W-:-:S03]  /*51730*/  IMAD.MOV.U32 R251, RZ, RZ, R58 ;  /* 0x000000fffffb7224 */ /* 0x000fc600078e003a */
[----:B------:R-:W2:Y:S04]  /*51740*/  LDL.LU R62, [R1+0x66d0] ;  /* 0x0066d000013e7983 */ /* 0x000ea80000300800 */
[----:B------:R-:W2:Y:S04]  /*51750*/  LDL.LU R247, [R1+0x66cc] ;  /* 0x0066cc0001f77983 */ /* 0x000ea80000300800 */
[----:B------:R-:W2:Y:S04]  /*51760*/  LDL.LU R246, [R1+0x66c8] ;  /* 0x0066c80001f67983 */ /* 0x000ea80000300800 */
[----:B------:R-:W2:Y:S04]  /*51770*/  LDL.LU R59, [R1+0x66c4] ;  /* 0x0066c400013b7983 */ /* 0x000ea80000300800 */
[----:B------:R-:W2:Y:S01]  /*51780*/  LDL.LU R58, [R1+0x66c0] ;  /* 0x0066c000013a7983 */ /* 0x000ea20000300800 */
[----:B---3--:R-:W-:Y:S01]  /*51790*/  IMAD.MOV.U32 R88, RZ, RZ, R30 ;  /* 0x000000ffff587224 */ /* 0x008fe200078e001e */
[----:B----4-:R-:W-:Y:S01]  /*517a0*/  MOV R90, R34 ;  /* 0x00000022005a7202 */ /* 0x010fe20000000f00 */
[----:B------:R-:W-:Y:S01]  /*517b0*/  IMAD.MOV.U32 R89, RZ, RZ, R35 ;  /* 0x000000ffff597224 */ /* 0x000fe200078e0023 */
[----:B------:R-:W3:Y:S01]  /*517c0*/  LDL.LU R30, [R1+0x66bc] ;  /* 0x0066bc00011e7983 */ /* 0x000ee20000300800 */
[----:B------:R-:W-:-:S03]  /*517d0*/  IMAD.MOV.U32 R91, RZ, RZ, R42 ;  /* 0x000000ffff5b7224 */ /* 0x000fc600078e002a */
[----:B------:R-:W4:Y:S01]  /*517e0*/  LDL.LU R35, [R1+0x66b8] ;  /* 0x0066b80001237983 */ /* 0x000f220000300800 */
[----:B------:R-:W-:-:S03]  /*517f0*/  IMAD.MOV.U32 R96, RZ, RZ, R50 ;  /* 0x000000ffff607224 */ /* 0x000fc600078e0032 */
[----:B------:R-:W3:Y:S01]  /*51800*/  LDL.LU R34, [R1+0x66b4] ;  /* 0x0066b40001227983 */ /* 0x000ee20000300800 */
[----:B------:R-:W-:Y:S01]  /*51810*/  IMAD.MOV.U32 R97, RZ, RZ, R51 ;  /* 0x000000ffff617224 */ /* 0x000fe200078e0033 */
[----:B------:R-:W-:Y:S02]  /*51820*/  MOV R98, R46 ;  /* 0x0000002e00627202 */ /* 0x000fe40000000f00 */
[----:B------:R-:W3:Y:S01]  /*51830*/  LDL.LU R42, [R1+0x66b0] ;  /* 0x0066b000012a7983 */ /* 0x000ee20000300800 */
[----:B------:R-:W-:-:S03]  /*51840*/  IMAD.MOV.U32 R99, RZ, RZ, R47 ;  /* 0x000000ffff637224 */ /* 0x000fc600078e002f */
[----:B------:R-:W3:Y:S04]  /*51850*/  LDL.LU R50, [R1+0x66ac] ;  /* 0x0066ac0001327983 */ /* 0x000ee80000300800 */
[----:B------:R-:W4:Y:S04]  /*51860*/  LDL.LU R51, [R1+0x66a8] ;  /* 0x0066a80001337983 */ /* 0x000f280000300800 */
[----:B------:R-:W4:Y:S04]  /*51870*/  LDL.LU R46, [R1+0x66a4] ;  /* 0x0066a400012e7983 */ /* 0x000f280000300800 */
[----:B------:R-:W4:Y:S01]  /*51880*/  LDL.LU R47, [R1+0x66a0] ;  /* 0x0066a000012f7983 */ /* 0x000f220000300800 */
[----:B--2---:R-:W-:Y:S01]  /*51890*/  IMAD.MOV.U32 R103, RZ, RZ, R55 ;  /* 0x000000ffff677224 */ /* 0x004fe200078e0037 */
[----:B------:R-:W-:Y:S01]  /*518a0*/  MOV R102, R54 ;  /* 0x0000003600667202 */ /* 0x000fe20000000f00 */
[----:B------:R-:W-:-:S02]  /*518b0*/  IMAD.MOV.U32 R101, RZ, RZ, R63 ;  /* 0x000000ffff657224 */ /* 0x000fc400078e003f */
[----:B------:R-:W-:Y:S02]  /*518c0*/  IMAD.MOV.U32 R100, RZ, RZ, R62 ;  /* 0x000000ffff647224 */ /* 0x000fe400078e003e */
[----:B------:R-:W2:Y:S04]  /*518d0*/  LDL.LU R62, [R1+0x669c] ;  /* 0x00669c00013e7983 */ /* 0x000ea80000300800 */
[----:B------:R-:W2:Y:S04]  /*518e0*/  LDL.LU R63, [R1+0x6698] ;  /* 0x00669800013f7983 */ /* 0x000ea80000300800 */
[----:B------:R-:W2:Y:S01]  /*518f0*/  LDL.LU R54, [R1+0x6694] ;  /* 0x0066940001367983 */ /* 0x000ea20000300800 */
[----:B------:R-:W-:Y:S01]  /*51900*/  MOV R106, R246 ;  /* 0x000000f6006a7202 */ /* 0x000fe20000000f00 */
[----:B------:R-:W-:-:S02]  /*51910*/  IMAD.MOV.U32 R105, RZ, RZ, R59 ;  /* 0x000000ffff697224 */ /* 0x000fc400078e003b */
[----:B------:R-:W2:Y:S01]  /*51920*/  LDL.LU R55, [R1+0x6690] ;  /* 0x0066900001377983 */ /* 0x000ea20000300800 */
[----:B------:R-:W-:-:S03]  /*51930*/  IMAD.MOV.U32 R104, RZ, RZ, R58 ;  /* 0x000000ffff687224 */ /* 0x000fc600078e003a */
[----:B------:R-:W2:Y:S01]  /*51940*/  LDL.LU R58, [R1+0x668c] ;  /* 0x00668c00013a7983 */ /* 0x000ea20000300800 */
[----:B------:R-:W-:-:S03]  /*51950*/  IMAD.MOV.U32 R107, RZ, RZ, R247 ;  /* 0x000000ffff6b7224 */ /* 0x000fc600078e00f7 */
[----:B------:R-:W2:Y:S04]  /*51960*/  LDL.LU R59, [R1+0x6688] ;  /* 0x00668800013b7983 */ /* 0x000ea80000300800 */
[----:B------:R-:W2:Y:S04]  /*51970*/  LDL.LU R246, [R1+0x6684] ;  /* 0x0066840001f67983 */ /* 0x000ea80000300800 */
[----:B------:R-:W2:Y:S01]  /*51980*/  LDL.LU R247, [R1+0x6680] ;  /* 0x0066800001f77983 */ /* 0x000ea20000300800 */
[----:B---3--:R-:W-:Y:S01]  /*51990*/  IMAD.MOV.U32 R127, RZ, RZ, R50 ;  /* 0x000000ffff7f7224 */ /* 0x008fe200078e0032 */
[----:B----4-:R-:W-:Y:S01]  /*519a0*/  MOV R126, R51 ;  /* 0x00000033007e7202 */ /* 0x010fe20000000f00 */
[----:B------:R-:W-:-:S02]  /*519b0*/  IMAD.MOV.U32 R125, RZ, RZ, R46 ;  /* 0x000000ffff7d7224 */ /* 0x000fc400078e002e */
[----:B------:R-:W-:Y:S02]  /*519c0*/  IMAD.MOV.U32 R124, RZ, RZ, R47 ;  /* 0x000000ffff7c7224 */ /* 0x000fe400078e002f */
[----:B------:R-:W3:Y:S04]  /*519d0*/  LDL.LU R47, [R1+0x667c] ;  /* 0x00667c00012f7983 */ /* 0x000ee80000300800 */
[----:B------:R-:W4:Y:S04]  /*519e0*/  LDL.LU R46, [R1+0x6678] ;  /* 0x00667800012e7983 */ /* 0x000f280000300800 */
[----:B------:R-:W3:Y:S04]  /*519f0*/  LDL.LU R51, [R1+0x6674] ;  /* 0x0066740001337983 */ /* 0x000ee80000300800 */
[----:B------:R-:W3:Y:S01]  /*51a00*/  LDL.LU R50, [R1+0x6670] ;  /* 0x0066700001327983 */ /* 0x000ee20000300800 */
[----:B--2---:R-:W-:Y:S01]  /*51a10*/  IMAD.MOV.U32 R131, RZ, RZ, R62 ;  /* 0x000000ffff837224 */ /* 0x004fe200078e003e */
[----:B------:R-:W-:Y:S01]  /*51a20*/  MOV R130, R63 ;  /* 0x0000003f00827202 */ /* 0x000fe20000000f00 */
[----:B------:R-:W-:-:S02]  /*51a30*/  IMAD.MOV.U32 R129, RZ, RZ, R54 ;  /* 0x000000ffff817224 */ /* 0x000fc400078e0036 */
[----:B------:R-:W-:Y:S02]  /*51a40*/  IMAD.MOV.U32 R128, RZ, RZ, R55 ;  /* 0x000000ffff807224 */ /* 0x000fe400078e0037 */
[----:B------:R-:W2:Y:S04]  /*51a50*/  LDL.LU R55, [R1+0x666c] ;  /* 0x00666c0001377983 */ /* 0x000ea80000300800 */
[----:B------:R-:W2:Y:S04]  /*51a60*/  LDL.LU R54, [R1+0x6668] ;  /* 0x0066680001367983 */ /* 0x000ea80000300800 */
[----:B------:R-:W2:Y:S01]  /*51a70*/  LDL.LU R63, [R1+0x6664] ;  /* 0x00666400013f7983 */ /* 0x000ea20000300800 */
[----:B------:R-:W-:-:S03]  /*51a80*/  IMAD.MOV.U32 R133, RZ, RZ, R246 ;  /* 0x000000ffff857224 */ /* 0x000fc600078e00f6 */
[----:B------:R-:W3:Y:S01]  /*51a90*/  LDL.LU R62, [R1+0x6660] ;  /* 0x00666000013e7983 */ /* 0x000ee20000300800 */
[----:B------:R-:W-:-:S03]  /*51aa0*/  IMAD.MOV.U32 R132, RZ, RZ, R247 ;  /* 0x000000ffff847224 */ /* 0x000fc600078e00f7 */
[----:B------:R-:W4:Y:S04]  /*51ab0*/  LDL.LU R247, [R1+0x665c] ;  /* 0x00665c0001f77983 */ /* 0x000f280000300800 */
[----:B------:R-:W4:Y:S01]  /*51ac0*/  LDL.LU R246, [R1+0x6658] ;  /* 0x0066580001f67983 */ /* 0x000f220000300800 */
[----:B------:R-:W-:Y:S01]  /*51ad0*/  MOV R134, R59 ;  /* 0x0000003b00867202 */ /* 0x000fe20000000f00 */
[----:B------:R-:W-:Y:S02]  /*51ae0*/  IMAD.MOV.U32 R135, RZ, RZ, R58 ;  /* 0x000000ffff877224 */ /* 0x000fe400078e003a */
[----:B------:R-:W4:Y:S04]  /*51af0*/  LDL.LU R59, [R1+0x6654] ;  /* 0x00665400013b7983 */ /* 0x000f280000300800 */
[----:B------:R-:W4:Y:S01]  /*51b00*/  LDL.LU R58, [R1+0x6650] ;  /* 0x00665000013a7983 */ /* 0x000f220000300800 */
[----:B--2---:R-:W-:-:S03]  /*51b10*/  IMAD.MOV.U32 R144, RZ, RZ, R63 ;  /* 0x000000ffff907224 */ /* 0x004fc600078e003f */
[----:B------:R-:W2:Y:S01]  /*51b20*/  LDL.LU R63, [R1+0x664c] ;  /* 0x00664c00013f7983 */ /* 0x000ea20000300800 */
[----:B---3--:R-:W-:-:S03]  /*51b30*/  IMAD.MOV.U32 R145, RZ, RZ, R62 ;  /* 0x000000ffff917224 */ /* 0x008fc600078e003e */
[----:B------:R-:W3:Y:S01]  /*51b40*/  LDL.LU R62, [R1+0x6648] ;  /* 0x00664800013e7983 */ /* 0x000ee20000300800 */
[----:B----4-:R-:W-:-:S03]  /*51b50*/  MOV R146, R247 ;  /* 0x000000f700927202 */ /* 0x010fc60000000f00 */
[----:B------:R-:W4:Y:S01]  /*51b60*/  LDL.LU R247, [R1+0x6644] ;  /* 0x0066440001f77983 */ /* 0x000f220000300800 */
[----:B------:R-:W-:-:S03]  /*51b70*/  IMAD.MOV.U32 R147, RZ, RZ, R246 ;  /* 0x000000ffff937224 */ /* 0x000fc600078e00f6 */
        /* <DEDUP_REMOVED lines=45> */
[----:B------:R-:W-:Y:S01]  /*51e50*/  IMAD.MOV.U32 R140, RZ, RZ, R58 ;  /* 0x000000ffff8c7224 */ /* 0x000fe200078e003a */
[----:B------:R-:W-:Y:S01]  /*51e60*/  MOV R142, R54 ;  /* 0x00000036008e7202 */ /* 0x000fe20000000f00 */
[----:B------:R-:W-:-:S02]  /*51e70*/  IMAD.MOV.U32 R141, RZ, RZ, R59 ;  /* 0x000000ffff8d7224 */ /* 0x000fc400078e003b */
        /* <DEDUP_REMOVED lines=17> */
[----:B--2---:R-:W-:Y:S01]  /*51f90*/  IMAD.MOV.U32 R155, RZ, RZ, R63 ;  /* 0x000000ffff9b7224 */ /* 0x004fe200078e003f */
[----:B---3--:R-:W-:Y:S01]  /*51fa0*/  MOV R154, R62 ;  /* 0x0000003e009a7202 */ /* 0x008fe20000000f00 */
[----:B----4-:R-:W-:Y:S02]  /*51fb0*/  IMAD.MOV.U32 R153, RZ, RZ, R247 ;  /* 0x000000ffff997224 */ /* 0x010fe400078e00f7 */
[----:B------:R-:W-:Y:S02]  /*51fc0*/  IMAD.MOV.U32 R152, RZ, RZ, R246 ;  /* 0x000000ffff987224 */ /* 0x000fe400078e00f6 */
[----:B------:R-:W2:Y:S04]  /*51fd0*/  LDL.LU R246, [R1+0x663c] ;  /* 0x00663c0001f67983 */ /* 0x000ea80000300800 */
[----:B------:R-:W2:Y:S04]  /*51fe0*/  LDL.LU R247, [R1+0x6638] ;  /* 0x0066380001f77983 */ /* 0x000ea80000300800 */
[----:B------:R-:W3:Y:S04]  /*51ff0*/  LDL.LU R62, [R1+0x6634] ;  /* 0x00663400013e7983 */ /* 0x000ee80000300800 */
[----:B------:R-:W3:Y:S04]  /*52000*/  LDL.LU R63, [R1+0x6630] ;  /* 0x00663000013f7983 */ /* 0x000ee80000300800 */
        /* <DEDUP_REMOVED lines=18> */
[----:B------:R-:W3:Y:S04]  /*52130*/  LDL.LU R39, [R1+0x65e4] ;  /* 0x0065e40001277983 */ /* 0x000ee80000300800 */
[----:B------:R-:W3:Y:S01]  /*52140*/  LDL.LU R43, [R1+0x65e0] ;  /* 0x0065e000012b7983 */ /* 0x000ee20000300800 */
[C---:B-1----:R-:W-:Y:S08]  /*52150*/  HMMA.1688.F32.TF32 R104, R228.reuse, R222, R104 ;  /* 0x000000dee468723c */ /* 0x042ff00000081068 */
[C---:B------:R-:W-:Y:S08]  /*52160*/  HMMA.1688.F32.TF32 R100, R228.reuse, R218, R100 ;  /* 0x000000dae464723c */ /* 0x040ff00000081064 */
[C---:B------:R-:W-:Y:S08]  /*52170*/  HMMA.1688.F32.TF32 R96, R228.reuse, R214, R96 ;  /* 0x000000d6e460723c */ /* 0x040ff00000081060 */
[C---:B------:R-:W-:Y:S08]  /*52180*/  HMMA.1688.F32.TF32 R92, R228.reuse, R210, R92 ;  /* 0x000000d2e45c723c */ /* 0x040ff0000008105c */
[----:B------:R-:W-:Y:S08]  /*52190*/  HMMA.1688.F32.TF32 R88, R228, R206, R88 ;  /* 0x000000cee458723c */ /* 0x000ff00000081058 */
[C---:B--2---:R-:W-:Y:S11]  /*521a0*/  HMMA.1688.F32.TF32 R180, R232.reuse, R22, R180 ;  /* 0x00000016e8b4723c */ /* 0x044ff600000810b4 */
[----:B------:R-:W-:Y:S11]  /*521b0*/  @!UPT UIADD3 URZ, URZ, URZ, URZ ;  /* 0x0000003f3f3ff290 */ /* 0x000ff6000fffe03f */
[----:B------:R-:W-:Y:S01]  /*521c0*/  @!UPT UIADD3 URZ, URZ, URZ, URZ ;  /* 0x0000003f3f3ff290 */ /* 0x000fe2000fffe03f */
[----:B------:R-:W-:Y:S04]  /*521d0*/  STL.64 [R1+0x3000], R180 ;  /* 0x003000b401007387 */ /* 0x000fe80000100a00 */
[----:B------:R3:W-:Y:S02]  /*521e0*/  STL.64 [R1+0x3008], R182 ;  /* 0x003008b601007387 */ /* 0x0007e40000100a00 */
[C---:B---3--:R-:W-:Y:S08]  /*521f0*/  HMMA.1688.F32.TF32 R180, R232.reuse, R26, R176 ;  /* 0x0000001ae8b4723c */ /* 0x048ff000000810b0 */
[C---:B------:R-:W-:Y:S08]  /*52200*/  HMMA.1688.F32.TF32 R176, R232.reuse, R30, R172 ;  /* 0x0000001ee8b0723c */ /* 0x040ff000000810ac */
[C---:B------:R-:W-:Y:S08]  /*52210*/  HMMA.1688.F32.TF32 R172, R232.reuse, R34, R116 ;  /* 0x00000022e8ac723c */ /* 0x040ff00000081074 */
[C---:B------:R-:W-:Y:S08]  /*52220*/  HMMA.1688.F32.TF32 R116, R232.reuse, R38, R112 ;  /* 0x00000026e874723c */ /* 0x040ff00000081070 */
        /* <DEDUP_REMOVED lines=16> */
[C---:B----4-:R-:W-:Y:S07]  /*52330*/  HMMA.1688.F32.TF32 R108, R232.reuse, R58, R156 ;  /* 0x0000003ae86c723c */ /* 0x050fee000008109c */
[----:B------:R-:W-:Y:S04]  /*52340*/  STL.64 [R1+0x2f90], R116 ;  /* 0x002f907401007387 */ /* 0x000fe80000100a00 */
[----:B------:R1:W-:Y:S04]  /*52350*/  STL.64 [R1+0x2f98], R118 ;  /* 0x002f987601007387 */ /* 0x0003e80000100a00 */
[----:B------:R-:W-:Y:S04]  /*52360*/  STL.64 [R1+0x2f80], R112 ;  /* 0x002f807001007387 */ /* 0x000fe80000100a00 */
[----:B------:R2:W-:Y:S01]  /*52370*/  STL.64 [R1+0x2f88], R114 ;  /* 0x002f887201007387 */ /* 0x0005e20000100a00 */
[C---:B-1----:R-:W-:Y:S03]  /*52380*/  HMMA.1688.F32.TF32 R116, R232.reuse, R62, R152 ;  /* 0x0000003ee874723c */ /* 0x042fe60000081098 */
[----:B------:R-:W-:Y:S04]  /*52390*/  STL.64 [R1+0x2f70], R108 ;  /* 0x002f706c01007387 */ /* 0x000fe80000100a00 */
[----:B------:R1:W-:Y:S01]  /*523a0*/  STL.64 [R1+0x2f78], R110 ;  /* 0x002f786e01007387 */ /* 0x0003e20000100a00 */
[----:B--2---:R-:W-:Y:S03]  /*523b0*/  HMMA.1688.F32.TF32 R112, R232, R246, R148 ;  /* 0x000000f6e870723c */ /* 0x004fe60000081094 */
[----:B------:R-:W-:Y:S04]  /*523c0*/  LDS R232, [R3+0x4100] ;  /* 0x0041000003e87984 */ /* 0x000fe80000000800 */
[----:B------:R-:W-:Y:S01]  /*523d0*/  LDS R234, [R3+0x6100] ;  /* 0x0061000003ea7984 */ /* 0x000fe20000000800 */
[C---:B-1----:R-:W-:Y:S03]  /*523e0*/  HMMA.1688.F32.TF32 R108, R228.reuse, R86, R144 ;  /* 0x00000056e46c723c */ /* 0x042fe60000081090 */
[----:B------:R-:W-:Y:S04]  /*523f0*/  LDS R233, [R4+0x4100] ;  /* 0x0041000004e97984 */ /* 0x000fe80000000800 */
[----:B------:R-:W1:Y:S04]  /*52400*/  LDS R235, [R4+0x6100] ;  /* 0x0061000004eb7984 */ /* 0x000e680000000800 */
        /* <DEDUP_REMOVED lines=8> */
[C---:B--2---:R-:W-:Y:S07]  /*52490*/  HMMA.1688.F32.TF32 R108, R228.reuse, R74, R132 ;  /* 0x0000004ae46c723c */ /* 0x044fee0000081084 */
        /* <DEDUP_REMOVED lines=27> */
[----:B--2---:R-:W-:Y:S07]  /*52650*/  HMMA.1688.F32.TF32 R88, R228, R194, R236 ;  /* 0x000000c2e458723c */ /* 0x004fee00000810ec */
[----:B------:R-:W-:Y:S04]  /*52660*/  STL.64 [R1+0x2dc0], R96 ;  /* 0x002dc06001007387 */ /* 0x000fe80000100a00 */
[----:B------:R-:W-:Y:S04]  /*52670*/  STL.64 [R1+0x2dc8], R98 ;  /* 0x002dc86201007387 */ /* 0x000fe80000100a00 */
[----:B------:R-:W-:Y:S04]  /*52680*/  STL.64 [R1+0x2db0], R92 ;  /* 0x002db05c01007387 */ /* 0x000fe80000100a00 */
[----:B------:R-:W-:Y:S04]  /*52690*/  STL.64 [R1+0x2db8], R94 ;  /* 0x002db85e01007387 */ /* 0x000fe80000100a00 */
[----:B------:R2:W-:Y:S04]  /*526a0*/  STL.64 [R1+0x2da0], R88 ;  /* 0x002da05801007387 */ /* 0x0005e80000100a00 */
[----:B------:R-:W3:Y:S04]  /*526b0*/  LDL.LU R240, [R1+0x1bf0] ;  /* 0x001bf00001f07983 */ /* 0x000ee80000300800 */
[----:B------:R-:W3:Y:S04]  /*526c0*/  LDL.LU R241, [R1+0x1bf4] ;  /* 0x001bf40001f17983 */ /* 0x000ee80000300800 */
[----:B------:R-:W3:Y:S04]  /*526d0*/  LDL.LU R242, [R1+0x1bf8] ;  /* 0x001bf80001f27983 */ /* 0x000ee80000300800 */
[----:B------:R-:W3:Y:S04]  /*526e0*/  LDL.LU R243, [R1+0x1bfc] ;  /* 0x001bfc0001f37983 */ /* 0x000ee80000300800 */
[----:B------:R-:W4:Y:S04]  /*526f0*/  LDL.LU R248, [R1+0x1c40] ;  /* 0x001c400001f87983 */ /* 0x000f280000300800 */
[----:B------:R-:W4:Y:S01]  /*52700*/  LDL.LU R249, [R1+0x1c44] ;  /* 0x001c440001f97983 */ /* 0x000f220000300800 */
[----:B------:R-:W-:-:S03]  /*52710*/  IMAD.MOV.U32 R21, RZ, RZ, R90 ;  /* 0x000000ffff157224 */ /* 0x000fc600078e005a */
[----:B------:R-:W4:Y:S01]  /*52720*/  LDL.LU R250, [R1+0x1c48] ;  /* 0x001c480001fa7983 */ /* 0x000f220000300800 */
[----:B------:R-:W-:-:S03]  /*52730*/  IMAD.MOV.U32 R20, RZ, RZ, R91 ;  /* 0x000000ffff147224 */ /* 0x000fc600078e005b */
[----:B------:R-:W4:Y:S04]  /*52740*/  LDL.LU R251, [R1+0x1c4c] ;  /* 0x001c4c0001fb7983 */ /* 0x000f280000300800 */
[----:B--2---:R-:W2:Y:S04]  /*52750*/  LDL.LU R88, [R1+0x1c50] ;  /* 0x001c500001587983 */ /* 0x004ea80000300800 */
        /* <DEDUP_REMOVED lines=11> */
[----:B------:R-:W1:Y:S04]  /*52810*/  LDL.LU R124, [R1+0x1cd0] ;  /* 0x001cd000017c7983 */ /* 0x000e680000300800 */
[----:B------:R-:W1:Y:S04]  /*52820*/  LDL.LU R125, [R1+0x1cd4] ;  /* 0x001cd400017d7983 */ /* 0x000e680000300800 */
[----:B------:R-:W1:Y:S04]  /*52830*/  LDL.LU R126, [R1+0x1cd8] ;  /* 0x001cd800017e7983 */ /* 0x000e680000300800 */
[----:B------:R-:W1:Y:S04]  /*52840*/  LDL.LU R127, [R1+0x1cdc] ;  /* 0x001cdc00017f7983 */ /* 0x000e680000300800 */
        /* <DEDUP_REMOVED lines=84> */
[C---:B--2---:R-:W-:Y:S08]  /*52d90*/  HMMA.1688.F32.TF32 R108, R228.reuse, R22, R108 ;  /* 0x00000016e46c723c */ /* 0x044ff0000008106c */
[C---:B---3--:R-:W-:Y:S08]  /*52da0*/  HMMA.1688.F32.TF32 R112, R228.reuse, R18, R112 ;  /* 0x00000012e470723c */ /* 0x048ff00000081070 */
[C---:B----4-:R-:W-:Y:S08]  /*52db0*/  HMMA.1688.F32.TF32 R116, R228.reuse, R14, R116 ;  /* 0x0000000ee474723c */ /* 0x050ff00000081074 */
[C---:B------:R-:W-:Y:S08]  /*52dc0*/  HMMA.1688.F32.TF32 R176, R228.reuse, R186, R176 ;  /* 0x000000bae4b0723c */ /* 0x040ff000000810b0 */
[C---:B------:R-:W-:Y:S08]  /*52dd0*/  HMMA.1688.F32.TF32 R180, R228.reuse, R190, R180 ;  /* 0x000000bee4b4723c */ /* 0x040ff000000810b4 */
[C---:B------:R-:W-:Y:S11]  /*52de0*/  HMMA.1688.F32.TF32 R172, R228.reuse, R10, R172 ;  /* 0x0000000ae4ac723c */ /* 0x040ff600000810ac */
[----:B------:R-:W-:Y:S04]  /*52df0*/  @!UPT UIADD3 URZ, URZ, URZ, URZ ;  /* 0x0000003f3f3ff290 */ /* 0x000fe8000fffe03f */
        /* <DEDUP_REMOVED lines=40> */
[----:B---3--:R-:W-:Y:S03]  /*53080*/  HMMA.1688.F32.TF32 R112, R228, R246, R128 ;  /* 0x000000f6e470723c */ /* 0x008fe60000081080 */
[----:B------:R-:W-:Y:S04]  /*53090*/  LDS R228, [R3+0x4180] ;  /* 0x0041800003e47984 */ /* 0x000fe80000000800 */
[----:B------:R-:W-:Y:S01]  /*530a0*/  LDS R230, [R3+0x6180] ;  /* 0x0061800003e67984 */ /* 0x000fe20000000800 */
[C---:B-1----:R-:W-:Y:S03]  /*530b0*/  HMMA.1688.F32.TF32 R108, R232.reuse, R86, R124 ;  /* 0x00000056e86c723c */ /* 0x042fe6000008107c */
[----:B------:R-:W-:Y:S04]  /*530c0*/  LDS R229, [R4+0x4180] ;  /* 0x0041800004e57984 */ /* 0x000fe80000000800 */
[----:B------:R-:W1:Y:S04]  /*530d0*/  LDS R231, [R4+0x6180] ;  /* 0x0061800004e77984 */ /* 0x000e680000000800 */
[----:B------:R-:W-:Y:S04]  /*530e0*/  STL.64 [R1+0x2ca0], R116 ;  /* 0x002ca07401007387 */ /* 0x000fe80000100a00 */
[----:B------:R-:W-:Y:S04]  /*530f0*/  STL.64 [R1+0x2ca8], R118 ;  /* 0x002ca87601007387 */ /* 0x000fe80000100a00 */
[----:B------:R-:W-:Y:S04]  /*53100*/  STL.64 [R1+0x2280], R112 ;  /* 0x0022807001007387 */ /* 0x000fe80000100a00 */
[----:B------:R-:W-:Y:S04]  /*53110*/  STL.64 [R1+0x2288], R114 ;  /* 0x0022887201007387 */ /* 0x000fe80000100a00 */
[----:B------:R-:W-:Y:S01]  /*53120*/  STL.64 [R1+0x2270], R108 ;  /* 0x0022706c01007387 */ /* 0x000fe20000100a00 */
[C---:B------:R-:W-:Y:S03]  /*53130*/  HMMA.1688.F32.TF32 R104, R232.reuse, R78, R104 ;  /* 0x0000004ee868723c */ /* 0x040fe60000081068 */
[----:B------:R2:W-:Y:S05]  /*53140*/  STL.64 [R1+0x2278], R110 ;  /* 0x0022786e01007387 */ /* 0x0005ea0000100a00 */
[C---:B------:R-:W-:Y:S08]  /*53150*/  HMMA.1688.F32.TF32 R100, R232.reuse, R74, R100 ;  /* 0x0000004ae864723c */ /* 0x040ff00000081064 */
[C---:B--2---:R-:W-:Y:S08]  /*53160*/  HMMA.1688.F32.TF32 R108, R232.reuse, R82, R120 ;  /* 0x00000052e86c723c */ /* 0x044ff00000081078 */
        /* <DEDUP_REMOVED lines=20> */
[----:B------:R-:W2:Y:S04]  /*532b0*/  LDL.LU R240, [R1+0x1800] ;  /* 0x0018000001f07983 */ /* 0x000ea80000300800 */
[----:B------:R3:W-:Y:S04]  /*532c0*/  STL.64 [R1+0x2c20], R92 ;  /* 0x002c205c01007387 */ /* 0x0007e80000100a00 */
[----:B------:R4:W-:Y:S04]  /*532d0*/  STL.64 [R1+0x2c28], R94 ;  /* 0x002c285e01007387 */ /* 0x0009e80000100a00 */
[----:B------:R1:W-:Y:S04]  /*532e0*/  STL.64 [R1+0x2c10], R88 ;  /* 0x002c105801007387 */ /* 0x0003e80000100a00 */
[----:B------:R1:W-:Y:S04]  /*532f0*/  STL.64 [R1+0x2c18], R90 ;  /* 0x002c185a01007387 */ /* 0x0003e80000100a00 */
[----:B------:R-:W2:Y:S04]  /*53300*/  LDL.LU R241, [R1+0x1804] ;  /* 0x0018040001f17983 */ /* 0x000ea80000300800 */
[----:B------:R-:W2:Y:S04]  /*53310*/  LDL.LU R242, [R1+0x1808] ;  /* 0x0018080001f27983 */ /* 0x000ea80000300800 */
[----:B------:R-:W2:Y:S04]  /*53320*/  LDL.LU R243, [R1+0x180c] ;  /* 0x00180c0001f37983 */ /* 0x000ea80000300800 */
[----:B---3--:R-:W3:Y:S04]  /*53330*/  LDL.LU R92, [R1+0x1830] ;  /* 0x00183000015c7983 */ /* 0x008ee80000300800 */
[----:B------:R-:W3:Y:S04]  /*53340*/  LDL.LU R93, [R1+0x1834] ;  /* 0x00183400015d7983 */ /* 0x000ee80000300800 */
[----:B----4-:R-:W3:Y:S04]  /*53350*/  LDL.LU R94, [R1+0x1838] ;  /* 0x00183800015e7983 */ /* 0x010ee80000300800 */
[----:B------:R-:W3:Y:S04]  /*53360*/  LDL.LU R95, [R1+0x183c] ;  /* 0x00183c00015f7983 */ /* 0x000ee80000300800 */
[----:B------:R-:W4:Y:S04]  /*53370*/  LDL.LU R96, [R1+0x1870] ;  /* 0x0018700001607983 */ /* 0x000f280000300800 */
[----:B------:R-:W4:Y:S04]  /*53380*/  LDL.LU R97, [R1+0x1874] ;  /* 0x0018740001617983 */ /* 0x000f280000300800 */
        /* <DEDUP_REMOVED lines=82> */
[----:B-1----:R-:W3:Y:S04]  /*538b0*/  LDL.LU R88, [R1+0x1820] ;  /* 0x0018200001587983 */ /* 0x002ee80000300800 */
        /* <DEDUP_REMOVED lines=10> */
[----:B------:R-:W3:Y:S01]  /*53960*/  LDL.LU R239, [R1+0x17fc] ;  /* 0x0017fc0001ef7983 */ /* 0x000ee20000300800 */
[C---:B--2---:R-:W-:Y:S08]  /*53970*/  HMMA.1688.F32.TF32 R100, R232.reuse, R58, R100 ;  /* 0x0000003ae864723c */ /* 0x044ff00000081064 */
[C---:B----4-:R-:W-:Y:S08]  /*53980*/  HMMA.1688.F32.TF32 R96, R232.reuse, R62, R96 ;  /* 0x0000003ee860723c */ /* 0x050ff00000081060 */
[C---:B---3--:R-:W-:Y:S08]  /*53990*/  HMMA.1688.F32.TF32 R92, R232.reuse, R246, R92 ;  /* 0x000000f6e85c723c */ /* 0x048ff0000008105c */
[C---:B------:R-:W-:Y:S08]  /*539a0*/  HMMA.1688.F32.TF32 R180, R232.reuse, R210, R176 ;  /* 0x000000d2e8b4723c */ /* 0x040ff000000810b0 */
        /* <DEDUP_REMOVED lines=19> */
[C---:B-1----:R-:W-:Y:S07]  /*53ae0*/  HMMA.1688.F32.TF32 R108, R232.reuse, R14, R156 ;  /* 0x0000000ee86c723c */ /* 0x042fee000008109c */
        /* <DEDUP_REMOVED lines=26> */
[C---:B-1----:R-:W-:Y:S08]  /*53c90*/  HMMA.1688.F32.TF32 R108, R232.reuse, R50, R120 ;  /* 0x00000032e86c723c */ /* 0x042ff00000081078 */
[----:B------:R-:W-:Y:S08]  /*53ca0*/  HMMA.1688.F32.TF32 R104, R232, R54, R104 ;  /* 0x00000036e868723c */ /* 0x000ff00000081068 */
        /* <DEDUP_REMOVED lines=18> */
[----:B------:R1:W-:Y:S04]  /*53dd0*/  STL.64 [R1+0x65d8], R78 ;  /* 0x0065d84e01007387 */ /* 0x0003e80000100a00 */
[----:B------:R-:W-:Y:S01]  /*53de0*/  LDS R232, [R3+0x4200] ;  /* 0x0042000003e87984 */ /* 0x000fe20000000800 */
[C---:B--2---:R-:W-:Y:S03]  /*53df0*/  HMMA.1688.F32.TF32 R88, R228.reuse, R78, R240 ;  /* 0x0000004ee458723c */ /* 0x044fe600000810f0 */
[----:B------:R-:W-:Y:S04]  /*53e00*/  LDS R234, [R3+0x6200] ;  /* 0x0062000003ea7984 */ /* 0x000fe80000000800 */
[----:B------:R-:W-:Y:S01]  /*53e10*/  LDS R233, [R4+0x4200] ;  /* 0x0042000004e97984 */ /* 0x000fe20000000800 */
[C---:B-1----:R-:W-:Y:S03]  /*53e20*/  HMMA.1688.F32.TF32 R76, R228.reuse, R74, R236 ;  /* 0x0000004ae44c723c */ /* 0x042fe600000810ec */
[----:B------:R-:W1:Y:S04]  /*53e30*/  LDS R235, [R4+0x6200] ;  /* 0x0062000004eb7984 */ /* 0x000e680000000800 */
[----:B------:R-:W-:Y:S04]  /*53e40*/  STL.64 [R1+0x2ab0], R92 ;  /* 0x002ab05c01007387 */ /* 0x000fe80000100a00 */
[----:B------:R-:W-:Y:S04]  /*53e50*/  STL.64 [R1+0x2ab8], R94 ;  /* 0x002ab85e01007387 */ /* 0x000fe80000100a00 */
[----:B------:R2:W-:Y:S04]  /*53e60*/  STL.64 [R1+0x2aa0], R88 ;  /* 0x002aa05801007387 */ /* 0x0005e80000100a00 */
[----:B------:R3:W-:Y:S04]  /*53e70*/  STL.64 [R1+0x2aa8], R90 ;  /* 0x002aa85a01007387 */ /* 0x0007e80000100a00 */
[----:B------:R-:W4:Y:S04]  /*53e80*/  LDL.LU R240, [R1+0x1530] ;  /* 0x0015300001f07983 */ /* 0x000f280000300800 */
[----:B------:R1:W-:Y:S04]  /*53e90*/  STL.64 [R1+0x2a90], R76 ;  /* 0x002a904c01007387 */ /* 0x0003e80000100a00 */
[----:B------:R1:W-:Y:S04]  /*53ea0*/  STL.64 [R1+0x2a98], R78 ;  /* 0x002a984e01007387 */ /* 0x0003e80000100a00 */
[----:B------:R-:W4:Y:S04]  /*53eb0*/  LDL.LU R241, [R1+0x1534] ;  /* 0x0015340001f17983 */ /* 0x000f280000300800 */
[----:B------:R-:W4:Y:S04]  /*53ec0*/  LDL.LU R242, [R1+0x1538] ;  /* 0x0015380001f27983 */ /* 0x000f280000300800 */
[----:B------:R-:W4:Y:S04]  /*53ed0*/  LDL.LU R243, [R1+0x153c] ;  /* 0x00153c0001f37983 */ /* 0x000f280000300800 */
[----:B------:R-:W4:Y:S04]  /*53ee0*/  LDL.LU R248, [R1+0x15b0] ;  /* 0x0015b00001f87983 */ /* 0x000f280000300800 */
[----:B------:R-:W4:Y:S04]  /*53ef0*/  LDL.LU R249, [R1+0x15b4] ;  /* 0x0015b40001f97983 */ /* 0x000f280000300800 */
[----:B------:R-:W4:Y:S04]  /*53f00*/  LDL.LU R250, [R1+0x15b8] ;  /* 0x0015b80001fa7983 */ /* 0x000f280000300800 */
[----:B------:R-:W4:Y:S04]  /*53f10*/  LDL.LU R251, [R1+0x15bc] ;  /* 0x0015bc0001fb7983 */ /* 0x000f280000300800 */
[----:B--2---:R-:W2:Y:S04]  /*53f20*/  LDL.LU R88, [R1+0x15c0] ;  /* 0x0015c00001587983 */ /* 0x004ea80000300800 */
[----:B------:R-:W2:Y:S04]  /*53f30*/  LDL.LU R89, [R1+0x15c4] ;  /* 0x0015c40001597983 */ /* 0x000ea80000300800 */
[----:B---3--:R-:W2:Y:S04]  /*53f40*/  LDL.LU R90, [R1+0x15c8] ;  /* 0x0015c800015a7983 */ /* 0x008ea80000300800 */
[----:B------:R-:W2:Y:S04]  /*53f50*/  LDL.LU R91, [R1+0x15cc] ;  /* 0x0015cc00015b7983 */ /* 0x000ea80000300800 */
[----:B------:R-:W3:Y:S04]  /*53f60*/  LDL.LU R96, [R1+0x15e0] ;  /* 0x0015e00001607983 */ /* 0x000ee80000300800 */
[----:B------:R-:W3:Y:S04]  /*53f70*/  LDL.LU R97, [R1+0x15e4] ;  /* 0x0015e40001617983 */ /* 0x000ee80000300800 */
[----:B------:R-:W3:Y:S04]  /*53f80*/  LDL.LU R98, [R1+0x15e8] ;  /* 0x0015e80001627983 */ /* 0x000ee80000300800 */
[----:B------:R-:W3:Y:S04]  /*53f90*/  LDL.LU R99, [R1+0x15ec] ;  /* 0x0015ec0001637983 */ /* 0x000ee80000300800 */
        /* <DEDUP_REMOVED lines=64> */
[----:B-1----:R-:W2:Y:S04]  /*543a0*/  LDL.LU R76, [R1+0x17d0] ;  /* 0x0017d000014c7983 */ /* 0x002ea80000300800 */
        /* <DEDUP_REMOVED lines=31> */
[----:B------:R1:W-:Y:S04]  /*545a0*/  STL.64 [R1+0x65d0], R74 ;  /* 0x0065d04a01007387 */ /* 0x0003e80000100a00 */
[----:B------:R-:W2:Y:S04]  /*545b0*/  LDL.LU R72, [R1+0x17e0] ;  /* 0x0017e00001487983 */ /* 0x000ea80000300800 */
[----:B------:R-:W2:Y:S04]  /*545c0*/  LDL.LU R73, [R1+0x17e4] ;  /* 0x0017e40001497983 */ /* 0x000ea80000300800 */
[----:B-1----:R-:W2:Y:S04]  /*545d0*/  LDL.LU R74, [R1+0x17e8] ;  /* 0x0017e800014a7983 */ /* 0x002ea80000300800 */
[----:B------:R-:W2:Y:S04]  /*545e0*/  LDL.LU R75, [R1+0x17ec] ;  /* 0x0017ec00014b7983 */ /* 0x000ea80000300800 */
[----:B------:R1:W-:Y:S01]  /*545f0*/  STL.64 [R1+0x65c8], R70 ;  /* 0x0065c84601007387 */ /* 0x0003e20000100a00 */
[C---:B--2---:R-:W-:Y:S08]  /*54600*/  HMMA.1688.F32.TF32 R72, R228.reuse, R70, R72 ;  /* 0x00000046e448723c */ /* 0x044ff00000081048 */
[C---:B-1----:R-:W-:Y:S08]  /*54610*/  HMMA.1688.F32.TF32 R68, R228.reuse, R66, R76 ;  /* 0x00000042e444723c */ /* 0x042ff0000008104c */
[C---:B------:R-:W-:Y:S07]  /*54620*/  HMMA.1688.F32.TF32 R76, R228.reuse, R226, R180 ;  /* 0x000000e2e44c723c */ /* 0x040fee00000810b4 */
[----:B------:R-:W-:Y:S04]  /*54630*/  STL.64 [R1+0x2a80], R72 ;  /* 0x002a804801007387 */ /* 0x000fe80000100a00 */
[----:B------:R1:W-:Y:S04]  /*54640*/  STL.64 [R1+0x2a88], R74 ;  /* 0x002a884a01007387 */ /* 0x0003e80000100a00 */
[----:B------:R-:W-:Y:S04]  /*54650*/  STL.64 [R1+0x2a70], R68 ;  /* 0x002a704401007387 */ /* 0x000fe80000100a00 */
[----:B------:R2:W-:Y:S01]  /*54660*/  STL.64 [R1+0x2a78], R70 ;  /* 0x002a784601007387 */ /* 0x0005e20000100a00 */
[C---:B-1----:R-:W-:Y:S08]  /*54670*/  HMMA.1688.F32.TF32 R72, R228.reuse, R222, R176 ;  /* 0x000000dee448723c */ /* 0x042ff000000810b0 */
[C---:B--2---:R-:W-:Y:S01]  /*54680*/  HMMA.1688.F32.TF32 R68, R228.reuse, R218, R172 ;  /* 0x000000dae444723c */ /* 0x044fe200000810ac */
[----:B------:R-:W-:Y:S04]  /*54690*/  STL.64 [R1+0x2a60], R76 ;  /* 0x002a604c01007387 */ /* 0x000fe80000100a00 */
[----:B------:R1:W-:Y:S10]  /*546a0*/  STL.64 [R1+0x2a68], R78 ;  /* 0x002a684e01007387 */ /* 0x0003f40000100a00 */
[----:B------:R-:W-:Y:S01]  /*546b0*/  STL.64 [R1+0x2a50], R72 ;  /* 0x002a504801007387 */ /* 0x000fe20000100a00 */
[C---:B-1----:R-:W-:Y:S03]  /*546c0*/  HMMA.1688.F32.TF32 R76, R228.reuse, R214, R116 ;  /* 0x000000d6e44c723c */ /* 0x042fe60000081074 */
[----:B------:R1:W-:Y:S04]  /*546d0*/  STL.64 [R1+0x2a58], R74 ;  /* 0x002a584a01007387 */ /* 0x0003e80000100a00 */
[----:B------:R-:W-:Y:S04]  /*546e0*/  STL.64 [R1+0x2a40], R68 ;  /* 0x002a404401007387 */ /* 0x000fe80000100a00 */
[----:B------:R2:W-:Y:S01]  /*546f0*/  STL.64 [R1+0x2a48], R70 ;  /* 0x002a484601007387 */ /* 0x0005e20000100a00 */
[C---:B-1----:R-:W-:Y:S08]  /*54700*/  HMMA.1688.F32.TF32 R72, R228.reuse, R210, R112 ;  /* 0x000000d2e448723c */ /* 0x042ff00000081070 */
[C---:B--2---:R-:W-:Y:S03]  /*54710*/  HMMA.1688.F32.TF32 R68, R228.reuse, R206, R108 ;  /* 0x000000cee444723c */ /* 0x044fe6000008106c */
[----:B------:R-:W-:Y:S04]  /*54720*/  STL.64 [R1+0x2a30], R76 ;  /* 0x002a304c01007387 */ /* 0x000fe80000100a00 */
[----:B------:R1:W-:Y:S08]  /*54730*/  STL.64 [R1+0x2a38], R78 ;  /* 0x002a384e01007387 */ /* 0x0003f00000100a00 */
        /* <DEDUP_REMOVED lines=46> */
[C---:B---3--:R-:W-:Y:S03]  /*54a20*/  HMMA.1688.F32.TF32 R76, R228.reuse, R50, R96 ;  /* 0x00000032e44c723c */ /* 0x048fe60000081060 */
        /* <DEDUP_REMOVED lines=8> */
[C---:B----4-:R-:W-:Y:S03]  /*54ab0*/  HMMA.1688.F32.TF32 R76, R228.reuse, R62, R248 ;  /* 0x0000003ee44c723c */ /* 0x050fe600000810f8 */
[----:B------:R1:W-:Y:S04]  /*54ac0*/  STL.64 [R1+0x2908], R74 ;  /* 0x0029084a01007387 */ /* 0x0003e80000100a00 */
[----:B------:R-:W-:Y:S04]  /*54ad0*/  STL.64 [R1+0x28f0], R68 ;  /* 0x0028f04401007387 */ /* 0x000fe80000100a00 */
[----:B------:R2:W-:Y:S01]  /*54ae0*/  STL.64 [R1+0x28f8], R70 ;  /* 0x0028f84601007387 */ /* 0x0005e20000100a00 */
[----:B-1----:R-:W-:Y:S03]  /*54af0*/  HMMA.1688.F32.TF32 R72, R228, R246, R240 ;  /* 0x000000f6e448723c */ /* 0x002fe600000810f0 */
[----:B------:R-:W-:Y:S04]  /*54b00*/  LDS R228, [R3+0x4280] ;  /* 0x0042800003e47984 */ /* 0x000fe80000000800 */
[----:B------:R-:W-:Y:S01]  /*54b10*/  LDS R230, [R3+0x6280] ;  /* 0x0062800003e67984 */ /* 0x000fe20000000800 */
[C---:B--2---:R-:W-:Y:S03]  /*54b20*/  HMMA.1688.F32.TF32 R68, R232.reuse, R86, R236 ;  /* 0x00000056e844723c */ /* 0x044fe600000810ec */
[----:B------:R-:W-:Y:S04]  /*54b30*/  STL.64 [R1+0x28e0], R76 ;  /* 0x0028e04c01007387 */ /* 0x000fe80000100a00 */
[----:B------:R-:W-:Y:S04]  /*54b40*/  STL.64 [R1+0x28e8], R78 ;  /* 0x0028e84e01007387 */ /* 0x000fe80000100a00 */
[----:B------:R-:W2:Y:S04]  /*54b50*/  LDL.LU R88, [R1+0x11a0] ;  /* 0x0011a00001587983 */ /* 0x000ea80000300800 */
[----:B------:R-:W-:Y:S04]  /*54b60*/  LDS R229, [R4+0x4280] ;  /* 0x0042800004e57984 */ /* 0x000fe80000000800 */
[----:B------:R1:W-:Y:S04]  /*54b70*/  STL.64 [R1+0x2240], R72 ;  /* 0x0022404801007387 */ /* 0x0003e80000100a00 */
[----:B------:R3:W-:Y:S04]  /*54b80*/  STL.64 [R1+0x2248], R74 ;  /* 0x0022484a01007387 */ /* 0x0007e80000100a00 */
[----:B------:R4:W-:Y:S04]  /*54b90*/  STL.64 [R1+0x2230], R68 ;  /* 0x0022304401007387 */ /* 0x0009e80000100a00 */
[----:B------:R1:W-:Y:S04]  /*54ba0*/  STL.64 [R1+0x2238], R70 ;  /* 0x0022384601007387 */ /* 0x0003e80000100a00 */
        /* <DEDUP_REMOVED lines=85> */
[----:B---3--:R-:W2:Y:S04]  /*55100*/  LDL.LU R74, [R1+0x14b8] ;  /* 0x0014b800014a7983 */ /* 0x008ea80000300800 */
[----:B------:R-:W2:Y:S04]  /*55110*/  LDL.LU R75, [R1+0x14bc] ;  /* 0x0014bc00014b7983 */ /* 0x000ea80000300800 */
[----:B------:R-:W3:Y:S04]  /*55120*/  LDL.LU R76, [R1+0x14d0] ;  /* 0x0014d000014c7983 */ /* 0x000ee80000300800 */
[----:B------:R-:W3:Y:S04]  /*55130*/  LDL.LU R77, [R1+0x14d4] ;  /* 0x0014d400014d7983 */ /* 0x000ee80000300800 */
[----:B------:R-:W3:Y:S04]  /*55140*/  LDL.LU R78, [R1+0x14d8] ;  /* 0x0014d800014e7983 */ /* 0x000ee80000300800 */
[----:B------:R-:W3:Y:S04]  /*55150*/  LDL.LU R79, [R1+0x14dc] ;  /* 0x0014dc00014f7983 */ /* 0x000ee80000300800 */
[----:B----4-:R-:W4:Y:S04]  /*55160*/  LDL.LU R68, [R1+0x1460] ;  /* 0x0014600001447983 */ /* 0x010f280000300800 */
        /* <DEDUP_REMOVED lines=27> */
[----:B------:R-:W1:Y:S01]  /*55320*/  LDS R231, [R4+0x6280] ;  /* 0x0062800004e77984 */ /* 0x000e620000000800 */
[C---:B---3--:R-:W-:Y:S11]  /*55330*/  HMMA.1688.F32.TF32 R76, R232.reuse, R82, R76 ;  /* 0x00000052e84c723c */ /* 0x048ff6000008104c */
[----:B------:R-:W-:Y:S11]  /*55340*/  @!UPT UIADD3 URZ, URZ, URZ, URZ ;  /* 0x0000003f3f3ff290 */ /* 0x000ff6000fffe03f */
[----:B------:R-:W-:Y:S01]  /*55350*/  @!UPT UIADD3 URZ, URZ, URZ, URZ ;  /* 0x0000003f3f3ff290 */ /* 0x000fe2000fffe03f */
[----:B------:R-:W-:Y:S04]  /*55360*/  STL.64 [R1+0x28d0], R76 ;  /* 0x0028d04c01007387 */ /* 0x000fe80000100a00 */
[----:B------:R3:W-:Y:S04]  /*55370*/  STL.64 [R1+0x28d8], R78 ;  /* 0x0028d84e01007387 */ /* 0x0007e80000100a00 */
[----:B---3--:R-:W2:Y:S02]  /*55380*/  LDL.LU.64 R78, [R1+0x65d8] ;  /* 0x0065d800014e7983 */ /* 0x008ea40000300a00 */
[C---:B--2---:R-:W-:Y:S11]  /*55390*/  HMMA.1688.F32.TF32 R72, R232.reuse, R78, R72 ;  /* 0x0000004ee848723c */ /* 0x044ff60000081048 */
[----:B------:R-:W-:Y:S11]  /*553a0*/  @!UPT UIADD3 URZ, URZ, URZ, URZ ;  /* 0x0000003f3f3ff290 */ /* 0x000ff6000fffe03f */
[----:B------:R-:W-:Y:S01]  /*553b0*/  @!UPT UIADD3 URZ, URZ, URZ, URZ ;  /* 0x0000003f3f3ff290 */ /* 0x000fe2000fffe03f */
[----:B------:R-:W-:Y:S04]  /*553c0*/  STL.64 [R1+0x28c0], R72 ;  /* 0x0028c04801007387 */ /* 0x000fe80000100a00 */
[----:B------:R2:W-:Y:S04]  /*553d0*/  STL.64 [R1+0x28c8], R74 ;  /* 0x0028c84a01007387 */ /* 0x0005e80000100a00 */
[----:B--2---:R-:W4:Y:S02]  /*553e0*/  LDL.LU.64 R74, [R1+0x65d0] ;  /* 0x0065d000014a7983 */ /* 0x004f240000300a00 */
[C---:B----4-:R-:W-:Y:S11]  /*553f0*/  HMMA.1688.F32.TF32 R68, R232.reuse, R74, R68 ;  /* 0x0000004ae844723c */ /* 0x050ff60000081044 */
[----:B------:R-:W-:Y:S11]  /*55400*/  @!UPT UIADD3 URZ, URZ, URZ, URZ ;  /* 0x0000003f3f3ff290 */ /* 0x000ff6000fffe03f */
[----:B------:R-:W-:Y:S01]  /*55410*/  @!UPT UIADD3 URZ, URZ, URZ, URZ ;  /* 0x0000003f3f3ff290 */ /* 0x000fe2000fffe03f */
[----:B------:R-:W-:Y:S04]  /*55420*/  STL.64 [R1+0x28b0], R68 ;  /* 0x0028b04401007387 */ /* 0x000fe80000100a00 */
[----:B------:R2:W-:Y:S04]  /*55430*/  STL.64 [R1+0x28b8], R70 ;  /* 0x0028b84601007387 */ /* 0x0005e80000100a00 */
[----:B--2---:R-:W2:Y:S01]  /*55440*/  LDL.LU.64 R70, [R1+0x65c8] ;  /* 0x0065c80001467983 */ /* 0x004ea20000300a00 */
[C---:B------:R-:W-:Y:S08]  /*55450*/  HMMA.1688.F32.TF32 R240, R232.reuse, R66, R240 ;  /* 0x00000042e8f0723c */ /* 0x040ff000000810f0 */
[C---:B------:R-:W-:Y:S08]  /*55460*/  HMMA.1688.F32.TF32 R236, R232.reuse, R226, R236 ;  /* 0x000000e2e8ec723c */ /* 0x040ff000000810ec */
[C---:B------:R-:W-:Y:S08]  /*55470*/  HMMA.1688.F32.TF32 R180, R232.reuse, R222, R180 ;  /* 0x000000dee8b4723c */ /* 0x040ff000000810b4 */
[C---:B--2---:R-:W-:Y:S11]  /*55480*/  HMMA.1688.F32.TF32 R248, R232.reuse, R70, R248 ;  /* 0x00000046e8f8723c */ /* 0x044ff600000810f8 */
[----:B------:R-:W-:Y:S11]  /*55490*/  @!UPT UIADD3 URZ, URZ, URZ, URZ ;  /* 0x0000003f3f3ff290 */ /* 0x000ff6000fffe03f */
[----:B------:R-:W-:Y:S01]  /*554a0*/  @!UPT UIADD3 URZ, URZ, URZ, URZ ;  /* 0x0000003f3f3ff290 */ /* 0x000fe2000fffe03f */
[----:B------:R-:W-:Y:S04]  /*554b0*/  STL.64 [R1+0x28a0], R248 ;  /* 0x0028a0f801007387 */ /* 0x000fe80000100a00 */
[----:B------:R2:W-:Y:S04]  /*554c0*/  STL.64 [R1+0x28a8], R250 ;  /* 0x0028a8fa01007387 */ /* 0x0005e80000100a00 */
[----:B--2---:R-:W2:Y:S04]  /*554d0*/  LDL.LU.64 R250, [R1+0x65c0] ;  /* 0x0065c00001fa7983 */ /* 0x004ea80000300a00 */
[----:B------:R-:W3:Y:S04]  /*554e0*/  LDL.LU.64 R248, [R1+0x65b8] ;  /* 0x0065b80001f87983 */ /* 0x000ee80000300a00 */
[----:B------:R-:W-:Y:S04]  /*554f0*/  STL.64 [R1+0x2890], R240 ;  /* 0x002890f001007387 */ /* 0x000fe80000100a00 */
[----:B------:R4:W-:Y:S04]  /*55500*/  STL.64 [R1+0x2898], R242 ;  /* 0x002898f201007387 */ /* 0x0009e80000100a00 */
[----:B----4-:R-:W4:Y:S04]  /*55510*/  LDL.LU.64 R242, [R1+0x65b0] ;  /* 0x0065b00001f27983 */ /* 0x010f280000300a00 */
[----:B------:R-:W2:Y:S04]  /*55520*/  LDL.LU.64 R240, [R1+0x65a8] ;  /* 0x0065a80001f07983 */ /* 0x000ea80000300a00 */
[----:B------:R-:W-:Y:S04]  /*55530*/  STL.64 [R1+0x2880], R236 ;  /* 0x002880ec01007387 */ /* 0x000fe80000100a00 */
[----:B------:R1:W-:Y:S04]  /*55540*/  STL.64 [R1+0x2888], R238 ;  /* 0x002888ee01007387 */ /* 0x0003e80000100a00 */
[----:B-1----:R-:W2:Y:S04]  /*55550*/  LDL.LU.64 R238, [R1+0x65a0] ;  /* 0x0065a00001ee7983 */ /* 0x002ea80000300a00 */
[----:B------:R-:W2:Y:S04]  /*55560*/  LDL.LU.64 R236, [R1+0x6598] ;  /* 0x0065980001ec7983 */ /* 0x000ea80000300a00 */
[----:B------:R-:W-:Y:S04]  /*55570*/  STL.64 [R1+0x2870], R180 ;  /* 0x002870b401007387 */ /* 0x000fe80000100a00 */
[----:B------:R1:W-:Y:S02]  /*55580*/  STL.64 [R1+0x2878], R182 ;  /* 0x002878b601007387 */ /* 0x0003e40000100a00 */
[C---:B-1----:R-:W-:Y:S08]  /*55590*/  HMMA.1688.F32.TF32 R180, R232.reuse, R218, R176 ;  /* 0x000000dae8b4723c */ /* 0x042ff000000810b0 */
        /* <DEDUP_REMOVED lines=14> */
[----:B------:R1:W-:Y:S02]  /*55680*/  STL.64 [R1+0x2828], R114 ;  /* 0x0028287201007387 */ /* 0x0003e40000100a00 */
[C---:B-1----:R-:W-:Y:S02]  /*55690*/  HMMA.1688.F32.TF32 R116, R232.reuse, R194, R164 ;  /* 0x000000c2e874723c */ /* 0x042fe400000810a4 */
[----:B------:R-:W-:Y:S04]  /*556a0*/  STL.64 [R1+0x2810], R108 ;  /* 0x0028106c01007387 */ /* 0x000fe80000100a00 */
[----:B------:R1:W-:Y:S02]  /*556b0*/  STL.64 [R1+0x2818], R110 ;  /* 0x0028186e01007387 */ /* 0x0003e40000100a00 */
[C---:B------:R-:W-:Y:S08]  /*556c0*/  HMMA.1688.F32.TF32 R112, R232.reuse, R190, R160 ;  /* 0x000000bee870723c */ /* 0x040ff000000810a0 */
[C---:B-1----:R-:W-:Y:S07]  /*556d0*/  HMMA.1688.F32.TF32 R108, R232.reuse, R186, R156 ;  /* 0x000000bae86c723c */ /* 0x042fee000008109c */
        /* <DEDUP_REMOVED lines=26> */
[C---:B-1----:R-:W-:Y:S08]  /*55880*/  HMMA.1688.F32.TF32 R108, R232.reuse, R42, R120 ;  /* 0x0000002ae86c723c */ /* 0x042ff00000081078 */
        /* <DEDUP_REMOVED lines=16> */
[----:B------:R2:W-:Y:S04]  /*55990*/  STL.64 [R1+0x2728], R98 ;  /* 0x0027286201007387 */ /* 0x0005e80000100a00 */
[----:B-1----:R-:W3:Y:S04]  /*559a0*/  LDL.LU R96, [R1+0x1130] ;  /* 0x0011300001607983 */ /* 0x002ee80000300800 */
[----:B------:R1:W-:Y:S04]  /*559b0*/  STL.64 [R1+0x2710], R92 ;  /* 0x0027105c01007387 */ /* 0x0003e80000100a00 */
[----:B------:R4:W-:Y:S01]  /*559c0*/  STL.64 [R1+0x2718], R94 ;  /* 0x0027185e01007387 */ /* 0x0009e20000100a00 */
[----:B--2---:R-:W-:-:S03]  /*559d0*/  MOV R99, R236 ;  /* 0x000000ec00637202 */ /* 0x004fc60000000f00 */
[----:B------:R2:W-:Y:S04]  /*559e0*/  STL.64 [R1+0x2700], R88 ;  /* 0x0027005801007387 */ /* 0x0005e80000100a00 */
[----:B------:R1:W-:Y:S04]  /*559f0*/  STL.64 [R1+0x2708], R90 ;  /* 0x0027085a01007387 */ /* 0x0003e80000100a00 */
[----:B------:R-:W3:Y:S04]  /*55a00*/  LDL.LU R97, [R1+0x1134] ;  /* 0x0011340001617983 */ /* 0x000ee80000300800 */
[----:B------:R-:W3:Y:S04]  /*55a10*/  LDL.LU R98, [R1+0x1138] ;  /* 0x0011380001627983 */ /* 0x000ee80000300800 */
        /* <DEDUP_REMOVED lines=17> */
[----:B------:R-:W-:-:S03]  /*55b30*/  IMAD.MOV.U32 R100, RZ, RZ, R237 ;  /* 0x000000ffff647224 */ /* 0x000fc600078e00ed */
[----:B------:R-:W3:Y:S01]  /*55b40*/  LDL.LU R104, [R1+0x1150] ;  /* 0x0011500001687983 */ /* 0x000ee20000300800 */
[----:B------:R-:W-:-:S03]  /*55b50*/  IMAD.MOV.U32 R101, RZ, RZ, R238 ;  /* 0x000000ffff657224 */ /* 0x000fc600078e00ee */
[----:B------:R-:W3:Y:S01]  /*55b60*/  LDL.LU R105, [R1+0x1154] ;  /* 0x0011540001697983 */ /* 0x000ee20000300800 */
[----:B------:R-:W-:-:S03]  /*55b70*/  MOV R102, R239 ;  /* 0x000000ef00667202 */ /* 0x000fc60000000f00 */
[----:B------:R-:W3:Y:S01]  /*55b80*/  LDL.LU R106, [R1+0x1158] ;  /* 0x00115800016a7983 */ /* 0x000ee20000300800 */
[----:B------:R-:W-:Y:S02]  /*55b90*/  IMAD.MOV.U32 R103, RZ, RZ, R240 ;  /* 0x000000ffff677224 */ /* 0x000fe400078e00f0 */
[----:B-1----:R-:W-:Y:S01]  /*55ba0*/  IMAD.MOV.U32 R92, RZ, RZ, R241 ;  /* 0x000000ffff5c7224 */ /* 0x002fe200078e00f1 */
[----:B----4-:R-:W-:Y:S01]  /*55bb0*/  MOV R94, R243 ;  /* 0x000000f3005e7202 */ /* 0x010fe20000000f00 */
[----:B------:R-:W-:Y:S02]  /*55bc0*/  IMAD.MOV.U32 R93, RZ, RZ, R242 ;  /* 0x000000ffff5d7224 */ /* 0x000fe400078e00f2 */
[----:B--2---:R-:W-:Y:S02]  /*55bd0*/  IMAD.MOV.U32 R107, RZ, RZ, R236 ;  /* 0x000000ffff6b7224 */ /* 0x004fe400078e00ec */
[----:B------:R-:W2:Y:S04]  /*55be0*/  LDL.LU R236, [R1+0x658c] ;  /* 0x00658c0001ec7983 */ /* 0x000ea80000300800 */
[----:B------:R-:W2:Y:S04]  /*55bf0*/  LDL.LU R237, [R1+0x6588] ;  /* 0x0065880001ed7983 */ /* 0x000ea80000300800 */
[----:B------:R-:W2:Y:S04]  /*55c00*/  LDL.LU R238, [R1+0x6584] ;  /* 0x0065840001ee7983 */ /* 0x000ea80000300800 */
[----:B------:R-:W2:Y:S04]  /*55c10*/  LDL.LU R239, [R1+0x6580] ;  /* 0x0065800001ef7983 */ /* 0x000ea80000300800 */
        /* <DEDUP_REMOVED lines=9> */
[C---:B---3--:R-:W-:Y:S08]  /*55cb0*/  HMMA.1688.F32.TF32 R96, R228.reuse, R222, R96 ;  /* 0x000000dee460723c */ /* 0x048ff00000081060 */
[C---:B------:R-:W-:Y:S08]  /*55cc0*/  HMMA.1688.F32.TF32 R100, R228.reuse, R226, R100 ;  /* 0x000000e2e464723c */ /* 0x040ff00000081064 */
[C---:B------:R-:W-:Y:S08]  /*55cd0*/  HMMA.1688.F32.TF32 R104, R228.reuse, R66, R104 ;  /* 0x00000042e468723c */ /* 0x040ff00000081068 */
[----:B--2---:R-:W-:Y:S08]  /*55ce0*/  HMMA.1688.F32.TF32 R108, R228, R86, R236 ;  /* 0x00000056e46c723c */ /* 0x004ff000000810ec */
[----:B----4-:R-:W-:Y:S01]  /*55cf0*/  HMMA.1688.F32.TF32 R112, R232, R246, R240 ;  /* 0x000000f6e870723c */ /* 0x010fe200000810f0 */
[----:B------:R-:W-:Y:S04]  /*55d00*/  LDS R232, [R3+0x4300] ;  /* 0x0043000003e87984 */ /* 0x000fe80000000800 */
[----:B------:R-:W-:Y:S11]  /*55d10*/  LDS R234, [R3+0x6300] ;  /* 0x0063000003ea7984 */ /* 0x000ff60000000800 */
[----:B------:R-:W-:Y:S01]  /*55d20*/  IMAD.MOV.U32 R32, RZ, RZ, R108 ;  /* 0x000000ffff207224 */ /* 0x000fe200078e006c */
[C---:B------:R-:W-:Y:S01]  /*55d30*/  HMMA.1688.F32.TF32 R92, R228.reuse, R218, R92 ;  /* 0x000000dae45c723c */ /* 0x040fe2000008105c */
[----:B------:R-:W-:Y:S01]  /*55d40*/  IMAD.MOV.U32 R33, RZ, RZ, R109 ;  /* 0x000000ffff217224 */ /* 0x000fe200078e006d */
[----:B------:R-:W-:Y:S04]  /*55d50*/  LDS R233, [R4+0x4300] ;  /* 0x0043000004e97984 */ /* 0x000fe80000000800 */
[----:B------:R-:W1:Y:S04]  /*55d60*/  LDS R235, [R4+0x6300] ;  /* 0x0063000004eb7984 */ /* 0x000e680000000800 */
[----:B------:R-:W-:Y:S04]  /*55d70*/  STL.64 [R1+0x2220], R112 ;  /* 0x0022207001007387 */ /* 0x000fe80000100a00 */
[----:B------:R2:W-:Y:S04]  /*55d80*/  STL.64 [R1+0x2228], R114 ;  /* 0x0022287201007387 */ /* 0x0005e80000100a00 */
[----:B------:R3:W-:Y:S01]  /*55d90*/  STL.64 [R1+0x2218], R110 ;  /* 0x0022186e01007387 */ /* 0x0007e20000100a00 */
[C---:B--2---:R-:W-:Y:S08]  /*55da0*/  HMMA.1688.F32.TF32 R112, R228.reuse, R82, R132 ;  /* 0x00000052e470723c */ /* 0x044ff00000081084 */
[C---:B---3--:R-:W-:Y:S01]  /*55db0*/  HMMA.1688.F32.TF32 R108, R228.reuse, R78, R128 ;  /* 0x0000004ee46c723c */ /* 0x048fe20000081080 */
[----:B------:R2:W-:Y:S04]  /*55dc0*/  STL [R1+0x628c], R33 ;  /* 0x00628c2101007387 */ /* 0x0005e80000100800 */
[----:B------:R3:W-:Y:S10]  /*55dd0*/  STL [R1+0x6288], R32 ;  /* 0x0062882001007387 */ /* 0x0007f40000100800 */
[----:B------:R-:W-:Y:S04]  /*55de0*/  STL.64 [R1+0x26f0], R112 ;  /* 0x0026f07001007387 */ /* 0x000fe80000100a00 */
[----:B------:R4:W-:Y:S04]  /*55df0*/  STL.64 [R1+0x26f8], R114 ;  /* 0x0026f87201007387 */ /* 0x0009e80000100a00 */
[----:B------:R1:W-:Y:S01]  /*55e00*/  STL.64 [R1+0x26e0], R108 ;  /* 0x0026e06c01007387 */ /* 0x0003e20000100a00 */
[----:B--2---:R-:W-:Y:S01]  /*55e10*/  IMAD.MOV.U32 R33, RZ, RZ, R110 ;  /* 0x000000ffff217224 */ /* 0x004fe200078e006e */
[----:B---3--:R-:W-:Y:S01]  /*55e20*/  MOV R32, R111 ;  /* 0x0000006f00207202 */ /* 0x008fe20000000f00 */
[C---:B----4-:R-:W-:Y:S08]  /*55e30*/  HMMA.1688.F32.TF32 R112, R228.reuse, R74, R124 ;  /* 0x0000004ae470723c */ /* 0x050ff0000008107c */
[C---:B-1----:R-:W-:Y:S01]  /*55e40*/  HMMA.1688.F32.TF32 R108, R228.reuse, R70, R120 ;  /* 0x00000046e46c723c */ /* 0x042fe20000081078 */
[----:B------:R1:W-:Y:S07]  /*55e50*/  STL [R1+0x6294], R32 ;  /* 0x0062942001007387 */ /* 0x0003ee0000100800 */
[----:B------:R-:W-:Y:S01]  /*55e60*/  HMMA.1688.F32.TF32 R88, R228, R214, R88 ;  /* 0x000000d6e458723c */ /* 0x000fe20000081058 */
[----:B------:R2:W-:Y:S01]  /*55e70*/  STL [R1+0x6290], R33 ;  /* 0x0062902101007387 */ /* 0x0005e20000100800 */
[----:B-1----:R-:W-:-:S05]  /*55e80*/  IMAD.MOV.U32 R32, RZ, RZ, R106 ;  /* 0x000000ffff207224 */ /* 0x002fca00078e006a */
[----:B------:R-:W-:Y:S01]  /*55e90*/  STL.64 [R1+0x26d0], R112 ;  /* 0x0026d07001007387 */ /* 0x000fe20000100a00 */
[----:B--2---:R-:W-:-:S03]  /*55ea0*/  IMAD.MOV.U32 R33, RZ, RZ, R107 ;  /* 0x000000ffff217224 */ /* 0x004fc600078e006b */
[----:B------:R-:W-:Y:S04]  /*55eb0*/  STL.64 [R1+0x26d8], R114 ;  /* 0x0026d87201007387 */ /* 0x000fe80000100a00 */
[----:B------:R-:W-:Y:S04]  /*55ec0*/  STL.64 [R1+0x26c0], R108 ;  /* 0x0026c06c01007387 */ /* 0x000fe80000100a00 */
[----:B------:R-:W-:Y:S04]  /*55ed0*/  STL.64 [R1+0x26c8], R110 ;  /* 0x0026c86e01007387 */ /* 0x000fe80000100a00 */
[----:B------:R-:W-:Y:S04]  /*55ee0*/  STL.64 [R1+0x26b0], R104 ;  /* 0x0026b06801007387 */ /* 0x000fe80000100a00 */
[----:B------:R1:W-:Y:S04]  /*55ef0*/  STL [R1+0x629c], R33 ;  /* 0x00629c2101007387 */ /* 0x0003e80000100800 */
[----:B------:R2:W-:Y:S04]  /*55f00*/  STL [R1+0x6298], R32 ;  /* 0x0062982001007387 */ /* 0x0005e80000100800 */
[----:B------:R3:W-:Y:S01]  /*55f10*/  STL.64 [R1+0x26a0], R100 ;  /* 0x0026a06401007387 */ /* 0x0007e20000100a00 */
[----:B-1----:R-:W-:-:S03]  /*55f20*/  IMAD.MOV.U32 R33, RZ, RZ, R98 ;  /* 0x000000ffff217224 */ /* 0x002fc600078e0062 */
[----:B------:R1:W-:Y:S01]  /*55f30*/  STL.64 [R1+0x26a8], R102 ;  /* 0x0026a86601007387 */ /* 0x0003e20000100a00 */
[----:B--2---:R-:W-:-:S03]  /*55f40*/  MOV R32, R99 ;  /* 0x0000006300207202 */ /* 0x004fc60000000f00 */
[----:B------:R-:W-:Y:S04]  /*55f50*/  STL.64 [R1+0x2690], R96 ;  /* 0x0026906001007387 */ /* 0x000fe80000100a00 */
[----:B------:R-:W-:Y:S04]  /*55f60*/  STL [R1+0x62a4], R33 ;  /* 0x0062a42101007387 */ /* 0x000fe80000100800 */
[----:B------:R-:W-:Y:S04]  /*55f70*/  STL [R1+0x62a0], R32 ;  /* 0x0062a02001007387 */ /* 0x000fe80000100800 */
[----:B------:R2:W-:Y:S04]  /*55f80*/  STL.64 [R1+0x2680], R92 ;  /* 0x0026805c01007387 */ /* 0x0005e80000100a00 */
[----:B------:R4:W-:Y:S04]  /*55f90*/  STL.64 [R1+0x2688], R94 ;  /* 0x0026885e01007387 */ /* 0x0009e80000100a00 */
[----:B------:R1:W-:Y:S04]  /*55fa0*/  STL.64 [R1+0x2678], R90 ;  /* 0x0026785a01007387 */ /* 0x0003e80000100a00 */
[----:B---3--:R-:W3:Y:S04]  /*55fb0*/  LDL.LU R100, [R1+0x1090] ;  /* 0x0010900001647983 */ /* 0x008ee80000300800 */
        /* <DEDUP_REMOVED lines=31> */
[----:B--2---:R-:W2:Y:S04]  /*561b0*/  LDL.LU R92, [R1+0x1070] ;  /* 0x00107000015c7983 */ /* 0x004ea80000300800 */
[----:B------:R-:W2:Y:S04]  /*561c0*/  LDL.LU R93, [R1+0x1074] ;  /* 0x00107400015d7983 */ /* 0x000ea80000300800 */
[----:B----4-:R-:W2:Y:S04]  /*561d0*/  LDL.LU R94, [R1+0x1078] ;  /* 0x00107800015e7983 */ /* 0x010ea80000300800 */
[----:B------:R-:W2:Y:S01]  /*561e0*/  LDL.LU R95, [R1+0x107c] ;  /* 0x00107c00015f7983 */ /* 0x000ea20000300800 */
[----:B------:R-:W-:-:S03]  /*561f0*/  IMAD.MOV.U32 R33, RZ, RZ, R88 ;  /* 0x000000ffff217224 */ /* 0x000fc600078e0058 */
[----:B------:R-:W4:Y:S01]  /*56200*/  LDL.LU R96, [R1+0x1080] ;  /* 0x0010800001607983 */ /* 0x000f220000300800 */
[----:B------:R-:W-:-:S03]  /*56210*/  IMAD.MOV.U32 R32, RZ, RZ, R89 ;  /* 0x000000ffff207224 */ /* 0x000fc600078e0059 */
[----:B------:R-:W4:Y:S04]  /*56220*/  LDL.LU R97, [R1+0x1084] ;  /* 0x0010840001617983 */ /* 0x000f280000300800 */
[----:B------:R-:W4:Y:S04]  /*56230*/  LDL.LU R98, [R1+0x1088] ;  /* 0x0010880001627983 */ /* 0x000f280000300800 */
[----:B------:R-:W4:Y:S04]  /*56240*/  LDL.LU R99, [R1+0x108c] ;  /* 0x00108c0001637983 */ /* 0x000f280000300800 */
[----:B------:R-:W2:Y:S04]  /*56250*/  LDL.LU R88, [R1+0x1060] ;  /* 0x0010600001587983 */ /* 0x000ea80000300800 */
[----:B------:R-:W2:Y:S04]  /*56260*/  LDL.LU R89, [R1+0x1064] ;  /* 0x0010640001597983 */ /* 0x000ea80000300800 */
[----:B------:R-:W2:Y:S04]  /*56270*/  LDL.LU R90, [R1+0x1068] ;  /* 0x00106800015a7983 */ /* 0x000ea80000300800 */
[----:B------:R-:W2:Y:S04]  /*56280*/  LDL.LU R91, [R1+0x106c] ;  /* 0x00106c00015b7983 */ /* 0x000ea80000300800 */
[----:B------:R1:W-:Y:S04]  /*56290*/  STL [R1+0x62ac], R33 ;  /* 0x0062ac2101007387 */ /* 0x0003e80000100800 */
[----:B------:R1:W-:Y:S01]  /*562a0*/  STL [R1+0x62a8], R32 ;  /* 0x0062a82001007387 */ /* 0x0003e20000100800 */
[C---:B---3--:R-:W-:Y:S08]  /*562b0*/  HMMA.1688.F32.TF32 R108, R228.reuse, R206, R136 ;  /* 0x000000cee46c723c */ /* 0x048ff00000081088 */
[----:B------:R-:W-:Y:S11]  /*562c0*/  HMMA.1688.F32.TF32 R112, R228, R210, R140 ;  /* 0x000000d2e470723c */ /* 0x000ff6000008108c */
[----:B------:R-:W-:Y:S05]  /*562d0*/  @!UPT UIADD3 URZ, URZ, URZ, URZ ;  /* 0x0000003f3f3ff290 */ /* 0x000fea000fffe03f */
[----:B-1----:R-:W-:Y:S01]  /*562e0*/  IMAD.MOV.U32 R33, RZ, RZ, R110 ;  /* 0x000000ffff217224 */ /* 0x002fe200078e006e */
[----:B------:R-:W-:-:S06]  /*562f0*/  MOV R32, R111 ;  /* 0x0000006f00207202 */ /* 0x000fcc0000000f00 */
[----:B------:R-:W-:Y:S04]  /*56300*/  STL.64 [R1+0x2660], R112 ;  /* 0x0026607001007387 */ /* 0x000fe80000100a00 */
[----:B------:R1:W-:Y:S04]  /*56310*/  STL.64 [R1+0x2668], R114 ;  /* 0x0026687201007387 */ /* 0x0003e80000100a00 */
[----:B------:R3:W-:Y:S01]  /*56320*/  STL.64 [R1+0x2650], R108 ;  /* 0x0026506c01007387 */ /* 0x0007e20000100a00 */
[C---:B-1----:R-:W-:Y:S08]  /*56330*/  HMMA.1688.F32.TF32 R112, R228.reuse, R202, R132 ;  /* 0x000000cae470723c */ /* 0x042ff00000081084 */
[----:B---3--:R-:W-:Y:S01]  /*56340*/  HMMA.1688.F32.TF32 R108, R228, R198, R128 ;  /* 0x000000c6e46c723c */ /* 0x008fe20000081080 */
[----:B------:R1:W-:Y:S04]  /*56350*/  STL [R1+0x62b4], R33 ;  /* 0x0062b42101007387 */ /* 0x0003e80000100800 */
[----:B------:R3:W-:Y:S10]  /*56360*/  STL [R1+0x62b0], R32 ;  /* 0x0062b02001007387 */ /* 0x0007f40000100800 */
[----:B------:R-:W-:Y:S04]  /*56370*/  STL.64 [R1+0x2640], R112 ;  /* 0x0026407001007387 */ /* 0x000fe80000100a00 */
[----:B------:R-:W-:Y:S04]  /*56380*/  STL.64 [R1+0x2648], R114 ;  /* 0x0026487201007387 */ /* 0x000fe80000100a00 */
[----:B------:R3:W-:Y:S01]  /*56390*/  STL.64 [R1+0x2638], R110 ;  /* 0x0026386e01007387 */ /* 0x0007e20000100a00 */
[----:B-1----:R-:W-:-:S02]  /*563a0*/  IMAD.MOV.U32 R33, RZ, RZ, R108 ;  /* 0x000000ffff217224 */ /* 0x002fc400078e006c */
[----:B---3--:R-:W-:Y:S01]  /*563b0*/  IMAD.MOV.U32 R32, RZ, RZ, R109 ;  /* 0x000000ffff207224 */ /* 0x008fe200078e006d */
[C---:B------:R-:W-:Y:S08]  /*563c0*/  HMMA.1688.F32.TF32 R100, R228.reuse, R10, R100 ;  /* 0x0000000ae464723c */ /* 0x040ff00000081064 */
[C---:B------:R-:W-:Y:S08]  /*563d0*/  HMMA.1688.F32.TF32 R108, R228.reuse, R190, R120 ;  /* 0x000000bee46c723c */ /* 0x040ff00000081078 */
[C---:B------:R-:W-:Y:S08]  /*563e0*/  HMMA.1688.F32.TF32 R112, R228.reuse, R194, R124 ;  /* 0x000000c2e470723c */ /* 0x040ff0000008107c */
[C---:B------:R-:W-:Y:S08]  /*563f0*/  HMMA.1688.F32.TF32 R104, R228.reuse, R186, R104 ;  /* 0x000000bae468723c */ /* 0x040ff00000081068 */
[C---:B----4-:R-:W-:Y:S01]  /*56400*/  HMMA.1688.F32.TF32 R96, R228.reuse, R14, R96 ;  /* 0x0000000ee460723c */ /* 0x050fe20000081060 */
[----:B------:R1:W-:Y:S07]  /*56410*/  STL [R1+0x62bc], R33 ;  /* 0x0062bc2101007387 */ /* 0x0003ee0000100800 */
[C---:B--2---:R-:W-:Y:S01]  /*56420*/  HMMA.1688.F32.TF32 R92, R228.reuse, R18, R92 ;  /* 0x00000012e45c723c */ /* 0x044fe2000008105c */
[----:B------:R2:W-:Y:S07]  /*56430*/  STL [R1+0x62b8], R32 ;  /* 0x0062b82001007387 */ /* 0x0005ee0000100800 */
[----:B------:R-:W-:Y:S01]  /*56440*/  HMMA.1688.F32.TF32 R88, R228, R22, R88 ;  /* 0x00000016e458723c */ /* 0x000fe20000081058 */
[----:B-1----:R-:W-:Y:S01]  /*56450*/  IMAD.MOV.U32 R33, RZ, RZ, R110 ;  /* 0x000000ffff217224 */ /* 0x002fe200078e006e */
[----:B------:R-:W-:Y:S01]  /*56460*/  STL.64 [R1+0x2620], R112 ;  /* 0x0026207001007387 */ /* 0x000fe20000100a00 */
[----:B--2---:R-:W-:-:S03]  /*56470*/  MOV R32, R111 ;  /* 0x0000006f00207202 */ /* 0x004fc60000000f00 */
[----:B------:R-:W-:Y:S04]  /*56480*/  STL.64 [R1+0x2628], R114 ;  /* 0x0026287201007387 */ /* 0x000fe80000100a00 */
[----:B------:R-:W-:Y:S04]  /*56490*/  STL.64 [R1+0x2610], R108 ;  /* 0x0026106c01007387 */ /* 0x000fe80000100a00 */
[----:B------:R1:W-:Y:S04]  /*564a0*/  STL [R1+0x62c4], R33 ;  /* 0x0062c42101007387 */ /* 0x0003e80000100800 */
[----:B------:R2:W-:Y:S04]  /*564b0*/  STL [R1+0x62c0], R32 ;  /* 0x0062c02001007387 */ /* 0x0005e80000100800 */
[----:B------:R-:W-:Y:S01]  /*564c0*/  STL.64 [R1+0x2600], R104 ;  /* 0x0026006801007387 */ /* 0x000fe20000100a00 */
[----:B-1----:R-:W-:-:S03]  /*564d0*/  IMAD.MOV.U32 R33, RZ, RZ, R100 ;  /* 0x000000ffff217224 */ /* 0x002fc600078e0064 */
[----:B------:R-:W-:Y:S01]  /*564e0*/  STL.64 [R1+0x2608], R106 ;  /* 0x0026086a01007387 */ /* 0x000fe20000100a00 */
[----:B--2---:R-:W-:-:S03]  /*564f0*/  IMAD.MOV.U32 R32, RZ, RZ, R101 ;  /* 0x000000ffff207224 */ /* 0x004fc600078e0065 */
[----:B------:R-:W-:Y:S04]  /*56500*/  STL.64 [R1+0x25f8], R102 ;  /* 0x0025f86601007387 */ /* 0x000fe80000100a00 */
[----:B------:R1:W-:Y:S04]  /*56510*/  STL [R1+0x62cc], R33 ;  /* 0x0062cc2101007387 */ /* 0x0003e80000100800 */
[----:B------:R2:W-:Y:S04]  /*56520*/  STL [R1+0x62c8], R32 ;  /* 0x0062c82001007387 */ /* 0x0005e80000100800 */
[----:B------:R-:W-:Y:S04]  /*56530*/  STL.64 [R1+0x25e0], R96 ;  /* 0x0025e06001007387 */ /* 0x000fe80000100a00 */
[----:B------:R-:W-:Y:S04]  /*56540*/  STL.64 [R1+0x25e8], R98 ;  /* 0x0025e86201007387 */ /* 0x000fe80000100a00 */
[----:B------:R3:W-:Y:S04]  /*56550*/  STL.64 [R1+0x25d0], R92 ;  /* 0x0025d05c01007387 */ /* 0x0007e80000100a00 */
[----:B------:R-:W2:Y:S04]  /*56560*/  LDL.LU R124, [R1+0x10] ;  /* 0x00001000017c7983 */ /* 0x000ea80000300800 */
[----:B------:R1:W-:Y:S04]  /*56570*/  STL.64 [R1+0x25c0], R88 ;  /* 0x0025c05801007387 */ /* 0x0003e80000100a00 */
[----:B------:R1:W-:Y:S04]  /*56580*/  STL.64 [R1+0x25c8], R90 ;  /* 0x0025c85a01007387 */ /* 0x0003e80000100a00 */
[----:B------:R-:W2:Y:S04]  /*56590*/  LDL.LU R125, [R1+0x14] ;  /* 0x00001400017d7983 */ /* 0x000ea80000300800 */
[----:B------:R-:W2:Y:S04]  /*565a0*/  LDL.LU R126, [R1+0x18] ;  /* 0x00001800017e7983 */ /* 0x000ea80000300800 */
[----:B------:R-:W2:Y:S04]  /*565b0*/  LDL.LU R127, [R1+0x1c] ;  /* 0x00001c00017f7983 */ /* 0x000ea80000300800 */
[----:B------:R-:W2:Y:S04]  /*565c0*/  LDL.LU R128, [R1+0xfd0] ;  /* 0x000fd00001807983 */ /* 0x000ea80000300800 */
[----:B------:R-:W2:Y:S01]  /*565d0*/  LDL.LU R129, [R1+0xfd4] ;  /* 0x000fd40001817983 */ /* 0x000ea20000300800 */
[----:B-1----:R-:W-:-:S03]  /*565e0*/  IMAD.MOV.U32 R33, RZ, RZ, R94 ;  /* 0x000000ffff217224 */ /* 0x002fc600078e005e */
[----:B------:R-:W2:Y:S02]  /*565f0*/  LDL.LU R130, [R1+0xfd8] ;  /* 0x000fd80001827983 */ /* 0x000ea40000300800 */
[----:B--2---:R-:W-:Y:S02]  /*56600*/  MOV R32, R95 ;  /* 0x0000005f00207202 */ /* 0x004fe40000000f00 */
[----:B------:R-:W2:Y:S04]  /*56610*/  LDL.LU R131, [R1+0xfdc] ;  /* 0x000fdc0001837983 */ /* 0x000ea80000300800 */
[----:B---3--:R-:W2:Y:S04]  /*56620*/  LDL.LU R92, [R1+0x1050] ;  /* 0x00105000015c7983 */ /* 0x008ea80000300800 */
        /* <DEDUP_REMOVED lines=31> */
[----:B------:R-:W2:Y:S04]  /*56820*/  LDL.LU R120, [R1] ;  /* 0x0000000001787983 */ /* 0x000ea80000300800 */
[----:B------:R-:W2:Y:S04]  /*56830*/  LDL.LU R121, [R1+0x4] ;  /* 0x0000040001797983 */ /* 0x000ea80000300800 */
[----:B------:R-:W2:Y:S04]  /*56840*/  LDL.LU R122, [R1+0x8] ;  /* 0x00000800017a7983 */ /* 0x000ea80000300800 */
[----:B------:R-:W2:Y:S04]  /*56850*/  LDL.LU R123, [R1+0xc] ;  /* 0x00000c00017b7983 */ /* 0x000ea80000300800 */
[----:B------:R-:W2:Y:S02]  /*56860*/  LDL.LU R100, [R1+0xfb0] ;  /* 0x000fb00001647983 */ /* 0x000ea40000300800 */
[C---:B--2---:R-:W-:Y:S11]  /*56870*/  HMMA.1688.F32.TF32 R92, R228.reuse, R26, R92 ;  /* 0x0000001ae45c723c */ /* 0x044ff6000008105c */
[----:B------:R-:W-:Y:S11]  /*56880*/  @!UPT UIADD3 URZ, URZ, URZ, URZ ;  /* 0x0000003f3f3ff290 */ /* 0x000ff6000fffe03f */
[----:B------:R-:W-:Y:S01]  /*56890*/  @!UPT UIADD3 URZ, URZ, URZ, URZ ;  /* 0x0000003f3f3ff290 */ /* 0x000fe2000fffe03f */
        /* <DEDUP_REMOVED lines=11> */
[----:B---3--:R-:W-:Y:S03]  /*56950*/  HMMA.1688.F32.TF32 R108, R228, R30, R88 ;  /* 0x0000001ee46c723c */ /* 0x008fe60000081058 */
[----:B------:R-:W3:Y:S04]  /*56960*/  LDL.LU R98, [R1+0xfa8] ;  /* 0x000fa80001627983 */ /* 0x000ee80000300800 */
[----:B------:R-:W3:Y:S01]  /*56970*/  LDL.LU R99, [R1+0xfac] ;  /* 0x000fac0001637983 */ /* 0x000ee20000300800 */
[----:B------:R-:W-:-:S03]  /*56980*/  IMAD.MOV.U32 R88, RZ, RZ, R248 ;  /* 0x000000ffff587224 */ /* 0x000fc600078e00f8 */
[----:B-1----:R-:W3:Y:S04]  /*56990*/  LDL.LU R92, [R1+0xf90] ;  /* 0x000f9000015c7983 */ /* 0x002ee80000300800 */
[----:B------:R-:W3:Y:S04]  /*569a0*/  LDL.LU R93, [R1+0xf94] ;  /* 0x000f9400015d7983 */ /* 0x000ee80000300800 */
[----:B--2---:R-:W2:Y:S01]  /*569b0*/  LDL.LU R94, [R1+0xf98] ;  /* 0x000f9800015e7983 */ /* 0x004ea20000300800 */
[----:B------:R-:W-:-:S03]  /*569c0*/  IMAD.MOV.U32 R89, RZ, RZ, R249 ;  /* 0x000000ffff597224 */ /* 0x000fc600078e00f9 */
[----:B------:R-:W2:Y:S01]  /*569d0*/  LDL.LU R95, [R1+0xf9c] ;  /* 0x000f9c00015f7983 */ /* 0x000ea20000300800 */
[----:B------:R-:W-:-:S03]  /*569e0*/  IMAD.MOV.U32 R90, RZ, RZ, R250 ;  /* 0x000000ffff5a7224 */ /* 0x000fc600078e00fa */
[----:B------:R-:W2:Y:S01]  /*569f0*/  LDL.LU R248, [R1+0x656c] ;  /* 0x00656c0001f87983 */ /* 0x000ea20000300800 */
[----:B------:R-:W-:-:S03]  /*56a00*/  MOV R91, R251 ;  /* 0x000000fb005b7202 */ /* 0x000fc60000000f00 */
[----:B------:R-:W-:Y:S04]  /*56a10*/  STL.64 [R1+0x25a0], R108 ;  /* 0x0025a06c01007387 */ /* 0x000fe80000100a00 */
[----:B------:R1:W-:Y:S04]  /*56a20*/  STL.64 [R1+0x25a8], R110 ;  /* 0x0025a86e01007387 */ /* 0x0003e80000100a00 */
[----:B------:R-:W2:Y:S04]  /*56a30*/  LDL.LU R249, [R1+0x6568] ;  /* 0x0065680001f97983 */ /* 0x000ea80000300800 */
[----:B------:R-:W2:Y:S04]  /*56a40*/  LDL.LU R250, [R1+0x6564] ;  /* 0x0065640001fa7983 */ /* 0x000ea80000300800 */
[----:B------:R-:W2:Y:S01]  /*56a50*/  LDL.LU R251, [R1+0x6560] ;  /* 0x0065600001fb7983 */ /* 0x000ea20000300800 */
[C---:B-1----:R-:W-:Y:S08]  /*56a60*/  HMMA.1688.F32.TF32 R108, R228.reuse, R34, R152 ;  /* 0x00000022e46c723c */ /* 0x042ff00000081098 */
[C---:B------:R-:W-:Y:S08]  /*56a70*/  HMMA.1688.F32.TF32 R116, R228.reuse, R38, R148 ;  /* 0x00000026e474723c */ /* 0x040ff00000081094 */
[C---:B------:R-:W-:Y:S07]  /*56a80*/  HMMA.1688.F32.TF32 R112, R228.reuse, R42, R144 ;  /* 0x0000002ae470723c */ /* 0x040fee0000081090 */
[----:B------:R-:W-:Y:S04]  /*56a90*/  STL.64 [R1+0x2590], R108 ;  /* 0x0025906c01007387 */ /* 0x000fe80000100a00 */
[----:B------:R1:W-:Y:S02]  /*56aa0*/  STL.64 [R1+0x2598], R110 ;  /* 0x0025986e01007387 */ /* 0x0003e40000100a00 */
[C---:B-1----:R-:W-:Y:S02]  /*56ab0*/  HMMA.1688.F32.TF32 R108, R228.reuse, R46, R140 ;  /* 0x0000002ee46c723c */ /* 0x042fe4000008108c */
[----:B------:R-:W-:Y:S04]  /*56ac0*/  STL.64 [R1+0x2580], R116 ;  /* 0x0025807401007387 */ /* 0x000fe80000100a00 */
[----:B------:R1:W-:Y:S04]  /*56ad0*/  STL.64 [R1+0x2588], R118 ;  /* 0x0025887601007387 */ /* 0x0003e80000100a00 */
[----:B------:R-:W-:Y:S04]  /*56ae0*/  STL.64 [R1+0x2570], R112 ;  /* 0x0025707001007387 */ /* 0x000fe80000100a00 */
[----:B------:R1:W-:Y:S02]  /*56af0*/  STL.64 [R1+0x2578], R114 ;  /* 0x0025787201007387 */ /* 0x0003e40000100a00 */
[C---:B-1----:R-:W-:Y:S07]  /*56b00*/  HMMA.1688.F32.TF32 R116, R228.reuse, R50, R136 ;  /* 0x00000032e474723c */ /* 0x042fee0000081088 */
[----:B------:R-:W-:Y:S01]  /*56b10*/  STL.64 [R1+0x2560], R108 ;  /* 0x0025606c01007387 */ /* 0x000fe20000100a00 */
[C---:B------:R-:W-:Y:S03]  /*56b20*/  HMMA.1688.F32.TF32 R112, R228.reuse, R54, R132 ;  /* 0x00000036e470723c */ /* 0x040fe60000081084 */
[----:B------:R1:W-:Y:S05]  /*56b30*/  STL.64 [R1+0x2568], R110 ;  /* 0x0025686e01007387 */ /* 0x0003ea0000100a00 */
        /* <DEDUP_REMOVED lines=8> */
[----:B------:R-:W-:Y:S02]  /*56bc0*/  HMMA.1688.F32.TF32 R112, R228, R246, R120 ;  /* 0x000000f6e470723c */ /* 0x000fe40000081078 */
[----:B------:R-:W-:Y:S04]  /*56bd0*/  LDS R228, [R3+0x4380] ;  /* 0x0043800003e47984 */ /* 0x000fe80000000800 */
[----:B------:R-:W-:Y:S02]  /*56be0*/  LDS R230, [R3+0x6380] ;  /* 0x0063800003e67984 */ /* 0x000fe40000000800 */
[C---:B------:R-:W-:Y:S02]  /*56bf0*/  HMMA.1688.F32.TF32 R88, R232.reuse, R66, R88 ;  /* 0x00000042e858723c */ /* 0x040fe40000081058 */
[----:B------:R-:W-:Y:S05]  /*56c00*/  LDS R229, [R4+0x4380] ;  /* 0x0043800004e57984 */ /* 0x000fea0000000800 */
[----:B------:R-:W-:Y:S04]  /*56c10*/  STL.64 [R1+0x2520], R116 ;  /* 0x0025207401007387 */ /* 0x000fe80000100a00 */
[----:B------:R-:W-:Y:S04]  /*56c20*/  STL.64 [R1+0x2528], R118 ;  /* 0x0025287601007387 */ /* 0x000fe80000100a00 */
[----:B------:R-:W-:Y:S04]  /*56c30*/  STL.64 [R1+0x2200], R112 ;  /* 0x0022007001007387 */ /* 0x000fe80000100a00 */
[----:B------:R-:W-:Y:S04]  /*56c40*/  STL.64 [R1+0x2208], R114 ;  /* 0x0022087201007387 */ /* 0x000fe80000100a00 */
[----:B------:R-:W1:Y:S01]  /*56c50*/  LDS R231, [R4+0x6380] ;  /* 0x0063800004e77984 */ /* 0x000e620000000800 */
[C---:B----4-:R-:W-:Y:S08]  /*56c60*/  HMMA.1688.F32.TF32 R100, R232.reuse, R78, R100 ;  /* 0x0000004ee864723c */ /* 0x050ff00000081064 */
[C---:B------:R-:W-:Y:S08]  /*56c70*/  HMMA.1688.F32.TF32 R104, R232.reuse, R82, R104 ;  /* 0x00000052e868723c */ /* 0x040ff00000081068 */
[C---:B---3--:R-:W-:Y:S08]  /*56c80*/  HMMA.1688.F32.TF32 R96, R232.reuse, R74, R96 ;  /* 0x0000004ae860723c */ /* 0x048ff00000081060 */
[C---:B--2---:R-:W-:Y:S08]  /*56c90*/  HMMA.1688.F32.TF32 R92, R232.reuse, R70, R92 ;  /* 0x00000046e85c723c */ /* 0x044ff0000008105c */
[----:B-1----:R-:W-:Y:S11]  /*56ca0*/  HMMA.1688.F32.TF32 R108, R232, R86, R248 ;  /* 0x00000056e86c723c */ /* 0x002ff600000810f8 */
[----:B------:R-:W-:Y:S11]  /*56cb0*/  @!UPT UIADD3 URZ, URZ, URZ, URZ ;  /* 0x0000003f3f3ff290 */ /* 0x000ff6000fffe03f */
[----:B------:R-:W-:Y:S02]  /*56cc0*/  @!UPT UIADD3 URZ, URZ, URZ, URZ ;  /* 0x0000003f3f3ff290 */ /* 0x000fe4000fffe03f */
[----:B------:R-:W-:Y:S02]  /*56cd0*/  IMAD.MOV.U32 R73, RZ, RZ, R109 ;  /* 0x000000ffff497224 */ /* 0x000fe400078e006d */
[----:B------:R-:W-:Y:S01]  /*56ce0*/  IMAD.MOV.U32 R72, RZ, RZ, R108 ;  /* 0x000000ffff487224 */ /* 0x000fe200078e006c */
[----:B------:R-:W-:Y:S04]  /*56cf0*/  STL.64 [R1+0x21f8], R110 ;  /* 0x0021f86e01007387 */ /* 0x000fe80000100a00 */
[----:B------:R1:W-:Y:S04]  /*56d00*/  STL [R1+0x6244], R73 ;  /* 0x0062444901007387 */ /* 0x0003e80000100800 */
[----:B------:R2:W-:Y:S04]  /*56d10*/  STL [R1+0x6240], R72 ;  /* 0x0062404801007387 */ /* 0x0005e80000100800 */
[----:B------:R-:W-:Y:S01]  /*56d20*/  STL.64 [R1+0x2510], R104 ;  /* 0x0025106801007387 */ /* 0x000fe20000100a00 */
[----:B-1----:R-:W-:-:S03]  /*56d30*/  IMAD.MOV.U32 R73, RZ, RZ, R102 ;  /* 0x000000ffff497224 */ /* 0x002fc600078e0066 */
[----:B------:R-:W-:Y:S01]  /*56d40*/  STL.64 [R1+0x2518], R106 ;  /* 0x0025186a01007387 */ /* 0x000fe20000100a00 */
[----:B--2---:R-:W-:-:S03]  /*56d50*/  MOV R72, R103 ;  /* 0x0000006700487202 */ /* 0x004fc60000000f00 */
[----:B------:R-:W-:Y:S04]  /*56d60*/  STL.64 [R1+0x2500], R100 ;  /* 0x0025006401007387 */ /* 0x000fe80000100a00 */
[----:B------:R1:W-:Y:S04]  /*56d70*/  STL [R1+0x624c], R73 ;  /* 0x00624c4901007387 */ /* 0x0003e80000100800 */
[----:B------:R2:W-:Y:S04]  /*56d80*/  STL [R1+0x6248], R72 ;  /* 0x0062484801007387 */ /* 0x0005e80000100800 */
[----:B------:R-:W-:Y:S01]  /*56d90*/  STL.64 [R1+0x24f0], R96 ;  /* 0x0024f06001007387 */ /* 0x000fe20000100a00 */
[----:B-1----:R-:W-:-:S03]  /*56da0*/  IMAD.MOV.U32 R73, RZ, RZ, R92 ;  /* 0x000000ffff497224 */ /* 0x002fc600078e005c */
[----:B------:R-:W-:Y:S01]  /*56db0*/  STL.64 [R1+0x24f8], R98 ;  /* 0x0024f86201007387 */ /* 0x000fe20000100a00 */
[----:B--2---:R-:W-:-:S03]  /*56dc0*/  IMAD.MOV.U32 R72, RZ, RZ, R93 ;  /* 0x000000ffff487224 */ /* 0x004fc600078e005d */
[----:B------:R1:W-:Y:S04]  /*56dd0*/  STL.64 [R1+0x24e8], R94 ;  /* 0x0024e85e01007387 */ /* 0x0003e80000100a00 */
[----:B------:R-:W-:Y:S04]  /*56de0*/  STL [R1+0x6254], R73 ;  /* 0x0062544901007387 */ /* 0x000fe80000100800 */
[----:B------:R-:W-:Y:S04]  /*56df0*/  STL [R1+0x6250], R72 ;  /* 0x0062504801007387 */ /* 0x000fe80000100800 */
[----:B------:R-:W2:Y:S04]  /*56e00*/  LDL.LU R92, [R1+0x110] ;  /* 0x00011000015c7983 */ /* 0x000ea80000300800 */
[----:B------:R3:W-:Y:S04]  /*56e10*/  STL.64 [R1+0x24d0], R88 ;  /* 0x0024d05801007387 */ /* 0x0007e80000100a00 */
[----:B------:R4:W-:Y:S04]  /*56e20*/  STL.64 [R1+0x24d8], R90 ;  /* 0x0024d85a01007387 */ /* 0x0009e80000100a00 */
        /* <DEDUP_REMOVED lines=47> */
[----:B---3--:R-:W3:Y:S04]  /*57120*/  LDL.LU R88, [R1+0x100] ;  /* 0x0001000001587983 */ /* 0x008ee80000300800 */
[----:B------:R-:W3:Y:S04]  /*57130*/  LDL.LU R89, [R1+0x104] ;  /* 0x0001040001597983 */ /* 0x000ee80000300800 */
[----:B----4-:R-:W3:Y:S04]  /*57140*/  LDL.LU R90, [R1+0x108] ;  /* 0x00010800015a7983 */ /* 0x010ee80000300800 */
[----:B------:R-:W3:Y:S01]  /*57150*/  LDL.LU R91, [R1+0x10c] ;  /* 0x00010c00015b7983 */ /* 0x000ee20000300800 */
[C---:B--2---:R-:W-:Y:S08]  /*57160*/  HMMA.1688.F32.TF32 R108, R232.reuse, R226, R148 ;  /* 0x000000e2e86c723c */ /* 0x044ff00000081094 */
[C---:B------:R-:W-:Y:S11]  /*57170*/  HMMA.1688.F32.TF32 R112, R232.reuse, R222, R144 ;  /* 0x000000dee870723c */ /* 0x040ff60000081090 */
[----:B------:R-:W-:Y:S04]  /*57180*/  @!UPT UIADD3 URZ, URZ, URZ, URZ ;  /* 0x0000003f3f3ff290 */ /* 0x000fe8000fffe03f */
[----:B------:R1:W-:Y:S01]  /*57190*/  STL.64 [R1+0x24c0], R108 ;  /* 0x0024c06c01007387 */ /* 0x0003e20000100a00 */
[----:B------:R-:W-:Y:S01]  /*571a0*/  IMAD.MOV.U32 R73, RZ, RZ, R110 ;  /* 0x000000ffff497224 */ /* 0x000fe200078e006e */
[----:B------:R-:W-:Y:S02]  /*571b0*/  MOV R72, R111 ;  /* 0x0000006f00487202 */ /* 0x000fe40000000f00 */
[C---:B-1----:R-:W-:Y:S02]  /*571c0*/  HMMA.1688.F32.TF32 R108, R232.reuse, R218, R140 ;  /* 0x000000dae86c723c */ /* 0x042fe4000008108c */
[----:B------:R1:W-:Y:S04]  /*571d0*/  STL [R1+0x625c], R73 ;  /* 0x00625c4901007387 */ /* 0x0003e80000100800 */
[----:B------:R-:W-:Y:S04]  /*571e0*/  STL [R1+0x6258], R72 ;  /* 0x0062584801007387 */ /* 0x000fe80000100800 */
[----:B------:R-:W-:Y:S04]  /*571f0*/  STL.64 [R1+0x24b0], R112 ;  /* 0x0024b07001007387 */ /* 0x000fe80000100a00 */
[----:B------:R2:W-:Y:S09]  /*57200*/  STL.64 [R1+0x24b8], R114 ;  /* 0x0024b87201007387 */ /* 0x0005f20000100a00 */
[----:B------:R4:W-:Y:S01]  /*57210*/  STL.64 [R1+0x24a8], R110 ;  /* 0x0024a86e01007387 */ /* 0x0009e20000100a00 */
[----:B-1----:R-:W-:Y:S01]  /*57220*/  IMAD.MOV.U32 R73, RZ, RZ, R108 ;  /* 0x000000ffff497224 */ /* 0x002fe200078e006c */
[----:B--2---:R-:W-:Y:S01]  /*57230*/  HMMA.1688.F32.TF32 R112, R232, R214, R136 ;  /* 0x000000d6e870723c */ /* 0x004fe20000081088 */
[----:B------:R-:W-:-:S07]  /*57240*/  IMAD.MOV.U32 R72, RZ, RZ, R109 ;  /* 0x000000ffff487224 */ /* 0x000fce00078e006d */
[C---:B----4-:R-:W-:Y:S01]  /*57250*/  HMMA.1688.F32.TF32 R108, R232.reuse, R210, R132 ;  /* 0x000000d2e86c723c */ /* 0x050fe20000081084 */
[----:B------:R1:W-:Y:S04]  /*57260*/  STL [R1+0x6264], R73 ;  /* 0x0062644901007387 */ /* 0x0003e80000100800 */
[----:B------:R2:W-:Y:S10]  /*57270*/  STL [R1+0x6260], R72 ;  /* 0x0062604801007387 */ /* 0x0005f40000100800 */
[----:B------:R-:W-:Y:S04]  /*57280*/  STL.64 [R1+0x2490], R112 ;  /* 0x0024907001007387 */ /* 0x000fe80000100a00 */
[----:B------:R4:W-:Y:S04]  /*57290*/  STL.64 [R1+0x2498], R114 ;  /* 0x0024987201007387 */ /* 0x0009e80000100a00 */
[----:B------:R2:W-:Y:S01]  /*572a0*/  STL.64 [R1+0x2480], R108 ;  /* 0x0024806c01007387 */ /* 0x0005e20000100a00 */
[----:B-1----:R-:W-:Y:S01]  /*572b0*/  IMAD.MOV.U32 R73, RZ, RZ, R110 ;  /* 0x000000ffff497224 */ /* 0x002fe200078e006e */
[----:B--2---:R-:W-:Y:S01]  /*572c0*/  MOV R72, R111 ;  /* 0x0000006f00487202 */ /* 0x004fe20000000f00 */
[C---:B----4-:R-:W-:Y:S08]  /*572d0*/  HMMA.1688.F32.TF32 R112, R232.reuse, R206, R128 ;  /* 0x000000cee870723c */ /* 0x050ff00000081080 */
[C---:B------:R-:W-:Y:S01]  /*572e0*/  HMMA.1688.F32.TF32 R108, R232.reuse, R202, R124 ;  /* 0x000000cae86c723c */ /* 0x040fe2000008107c */
[----:B------:R1:W-:Y:S04]  /*572f0*/  STL [R1+0x626c], R73 ;  /* 0x00626c4901007387 */ /* 0x0003e80000100800 */
[----:B------:R2:W-:Y:S03]  /*57300*/  STL [R1+0x6268], R72 ;  /* 0x0062684801007387 */ /* 0x0005e60000100800 */
[----:B------:R-:W-:Y:S07]  /*57310*/  HMMA.1688.F32.TF32 R104, R232, R194, R104 ;  /* 0x000000c2e868723c */ /* 0x000fee0000081068 */
[----:B------:R-:W-:Y:S04]  /*57320*/  STL.64 [R1+0x2470], R112 ;  /* 0x0024707001007387 */ /* 0x000fe80000100a00 */
[----:B------:R-:W-:Y:S04]  /*57330*/  STL.64 [R1+0x2478], R114 ;  /* 0x0024787201007387 */ /* 0x000fe80000100a00 */
[----:B------:R4:W-:Y:S01]  /*57340*/  STL.64 [R1+0x2468], R110 ;  /* 0x0024686e01007387 */ /* 0x0009e20000100a00 */
[----:B-1----:R-:W-:-:S02]  /*57350*/  IMAD.MOV.U32 R73, RZ, RZ, R108 ;  /* 0x000000ffff497224 */ /* 0x002fc400078e006c */
[----:B--2---:R-:W-:Y:S01]  /*57360*/  IMAD.MOV.U32 R72, RZ, RZ, R109 ;  /* 0x000000ffff487224 */ /* 0x004fe200078e006d */
[C---:B------:R-:W-:Y:S08]  /*57370*/  HMMA.1688.F32.TF32 R100, R232.reuse, R190, R100 ;  /* 0x000000bee864723c */ /* 0x040ff00000081064 */
[C---:B----4-:R-:W-:Y:S08]  /*57380*/  HMMA.1688.F32.TF32 R108, R232.reuse, R198, R120 ;  /* 0x000000c6e86c723c */ /* 0x050ff00000081078 */
[C---:B------:R-:W-:Y:S08]  /*57390*/  HMMA.1688.F32.TF32 R96, R232.reuse, R186, R96 ;  /* 0x000000bae860723c */ /* 0x040ff00000081060 */
[C---:B------:R-:W-:Y:S08]  /*573a0*/  HMMA.1688.F32.TF32 R92, R232.reuse, R10, R92 ;  /* 0x0000000ae85c723c */ /* 0x040ff0000008105c */
[----:B---3--:R-:W-:Y:S01]  /*573b0*/  HMMA.1688.F32.TF32 R88, R232, R14, R88 ;  /* 0x0000000ee858723c */ /* 0x008fe20000081058 */
[----:B------:R-:W-:Y:S04]  /*573c0*/  STL [R1+0x6274], R73 ;  /* 0x0062744901007387 */ /* 0x000fe80000100800 */
[----:B------:R-:W-:Y:S04]  /*573d0*/  STL [R1+0x6270], R72 ;  /* 0x0062704801007387 */ /* 0x000fe80000100800 */
[----:B------:R1:W-:Y:S04]  /*573e0*/  STL.64 [R1+0x2450], R108 ;  /* 0x0024506c01007387 */ /* 0x0003e80000100a00 */
[----:B------:R2:W-:Y:S04]  /*573f0*/  STL.64 [R1+0x2458], R110 ;  /* 0x0024586e01007387 */ /* 0x0005e80000100a00 */
[----:B------:R-:W-:Y:S04]  /*57400*/  STL.64 [R1+0x2440], R104 ;  /* 0x0024406801007387 */ /* 0x000fe80000100a00 */
[----:B------:R-:W-:Y:S04]  /*57410*/  STL.64 [R1+0x2430], R100 ;  /* 0x0024306401007387 */ /* 0x000fe80000100a00 */
[----:B------:R-:W-:Y:S04]  /*57420*/  STL.64 [R1+0x2438], R102 ;  /* 0x0024386601007387 */ /* 0x000fe80000100a00 */
[----:B------:R-:W-:Y:S04]  /*57430*/  STL.64 [R1+0x2420], R96 ;  /* 0x0024206001007387 */ /* 0x000fe80000100a00 */
[----:B------:R-:W-:Y:S04]  /*57440*/  STL.64 [R1+0x2428], R98 ;  /* 0x0024286201007387 */ /* 0x000fe80000100a00 */
[----:B------:R-:W3:Y:S04]  /*57450*/  LDL.LU R120, [R1+0x20] ;  /* 0x0000200001787983 */ /* 0x000ee80000300800 */
[----:B------:R4:W-:Y:S04]  /*57460*/  STL.64 [R1+0x2410], R92 ;  /* 0x0024105c01007387 */ /* 0x0009e80000100a00 */
[----:B------:R1:W-:Y:S04]  /*57470*/  STL.64 [R1+0x2418], R94 ;  /* 0x0024185e01007387 */ /* 0x0003e80000100a00 */
[----:B------:R1:W-:Y:S04]  /*57480*/  STL.64 [R1+0x2400], R88 ;  /* 0x0024005801007387 */ /* 0x0003e80000100a00 */
[----:B------:R1:W-:Y:S04]  /*57490*/  STL.64 [R1+0x2408], R90 ;  /* 0x0024085a01007387 */ /* 0x0003e80000100a00 */
        /* <DEDUP_REMOVED lines=41> */
[----:B--2---:R-:W3:Y:S04]  /*57730*/  LDL.LU R110, [R1+0xf8] ;  /* 0x0000f800016e7983 */ /* 0x004ee80000300800 */
        /* <DEDUP_REMOVED lines=13> */
[----:B----4-:R-:W4:Y:S04]  /*57810*/  LDL.LU R92, [R1+0xee0] ;  /* 0x000ee000015c7983 */ /* 0x010f280000300800 */
        /* <DEDUP_REMOVED lines=23> */
[C---:B--2---:R-:W-:Y:S07]  /*57990*/  HMMA.1688.F32.TF32 R116, R232.reuse, R26, R164 ;  /* 0x0000001ae874723c */ /* 0x044fee00000810a4 */
        /* <DEDUP_REMOVED lines=23> */
[----:B--2---:R-:W-:Y:S03]  /*57b10*/  HMMA.1688.F32.TF32 R108, R232, R58, R132 ;  /* 0x0000003ae86c723c */ /* 0x004fe60000081084 */
[----:B------:R-:W-:Y:S04]  /*57b20*/  STL.64 [R1+0x2390], R116 ;  /* 0x0023907401007387 */ /* 0x000fe80000100a00 */
[----:B------:R1:W-:Y:S01]  /*57b30*/  STL.64 [R1+0x2398], R118 ;  /* 0x0023987601007387 */ /* 0x0003e20000100a00 */
[----:B----4-:R-:W-:Y:S07]  /*57b40*/  HMMA.1688.F32.TF32 R100, R228, R78, R100 ;  /* 0x0000004ee464723c */ /* 0x010fee0000081064 */
[----:B------:R-:W-:Y:S01]  /*57b50*/  STL.64 [R1+0x2380], R112 ;  /* 0x0023807001007387 */ /* 0x000fe20000100a00 */
[C---:B-1----:R-:W-:Y:S03]  /*57b60*/  HMMA.1688.F32.TF32 R116, R232.reuse, R62, R128 ;  /* 0x0000003ee874723c */ /* 0x042fe60000081080 */
[----:B------:R1:W-:Y:S04]  /*57b70*/  STL.64 [R1+0x2388], R114 ;  /* 0x0023887201007387 */ /* 0x0003e80000100a00 */
[----:B------:R-:W-:Y:S04]  /*57b80*/  STL.64 [R1+0x2370], R108 ;  /* 0x0023706c01007387 */ /* 0x000fe80000100a00 */
[----:B------:R2:W-:Y:S01]  /*57b90*/  STL.64 [R1+0x2378], R110 ;  /* 0x0023786e01007387 */ /* 0x0005e20000100a00 */
[----:B-1----:R-:W-:Y:S08]  /*57ba0*/  HMMA.1688.F32.TF32 R112, R232, R246, R124 ;  /* 0x000000f6e870723c */ /* 0x002ff0000008107c */
[C---:B------:R-:W-:Y:S08]  /*57bb0*/  HMMA.1688.F32.TF32 R96, R228.reuse, R74, R96 ;  /* 0x0000004ae460723c */ /* 0x040ff00000081060 */
        /* <DEDUP_REMOVED lines=12> */
[----:B------:R1:W-:Y:S01]  /*57c80*/  STL.64 [R1+0x2320], R92 ;  /* 0x0023205c01007387 */ /* 0x0003e20000100a00 */
[----:B------:R-:W-:Y:S01]  /*57c90*/  IMAD.MOV.U32 R81, RZ, RZ, R94 ;  /* 0x000000ffff517224 */ /* 0x000fe200078e005e */
[----:B------:R-:W-:Y:S01]  /*57ca0*/  MOV R80, R95 ;  /* 0x0000005f00507202 */ /* 0x000fe20000000f00 */
[----:B------:R-:W-:Y:S01]  /*57cb0*/  IMAD.MOV.U32 R37, RZ, RZ, R102 ;  /* 0x000000ffff257224 */ /* 0x000fe200078e0066 */
[----:B------:R-:W-:Y:S01]  /*57cc0*/  HMMA.1688.F32.TF32 R104, R228, R82, R104 ;  /* 0x00000052e468723c */ /* 0x000fe20000081068 */
[----:B------:R-:W-:Y:S01]  /*57cd0*/  IMAD.MOV.U32 R36, RZ, RZ, R103 ;  /* 0x000000ffff247224 */ /* 0x000fe200078e0067 */
[----:B------:R-:W-:Y:S04]  /*57ce0*/  LDS R232, [R3+0x4400] ;  /* 0x0044000003e87984 */ /* 0x000fe80000000800 */
[----:B------:R-:W-:Y:S04]  /*57cf0*/  LDS R234, [R3+0x6400] ;  /* 0x0064000003ea7984 */ /* 0x000fe80000000800 */
[----:B-1----:R-:W2:Y:S04]  /*57d00*/  LDL.LU R92, [R1+0xe30] ;  /* 0x000e3000015c7983 */ /* 0x002ea80000300800 */
[----:B------:R1:W-:Y:S04]  /*57d10*/  STL.64 [R1+0x2310], R88 ;  /* 0x0023105801007387 */ /* 0x0003e80000100a00 */
[----:B------:R3:W-:Y:S04]  /*57d20*/  STL.64 [R1+0x2318], R90 ;  /* 0x0023185a01007387 */ /* 0x0007e80000100a00 */
[----:B------:R-:W2:Y:S04]  /*57d30*/  LDL.LU R93, [R1+0xe34] ;  /* 0x000e3400015d7983 */ /* 0x000ea80000300800 */
[----:B------:R-:W2:Y:S04]  /*57d40*/  LDL.LU R94, [R1+0xe38] ;  /* 0x000e3800015e7983 */ /* 0x000ea80000300800 */
[----:B------:R-:W2:Y:S04]  /*57d50*/  LDL.LU R95, [R1+0xe3c] ;  /* 0x000e3c00015f7983 */ /* 0x000ea80000300800 */
        /* <DEDUP_REMOVED lines=28> */
[----:B------:R-:W-:-:S02]  /*57f20*/  IMAD.MOV.U32 R29, RZ, RZ, R104 ;  /* 0x000000ffff1d7224 */ /* 0x000fc400078e0068 */
[----:B------:R-:W-:Y:S01]  /*57f30*/  IMAD.MOV.U32 R28, RZ, RZ, R105 ;  /* 0x000000ffff1c7224 */ /* 0x000fe200078e0069 */
[----:B------:R-:W4:Y:S01]  /*57f40*/  LDL.LU R104, [R1+0xe60] ;  /* 0x000e600001687983 */ /* 0x000f220000300800 */
[----:B------:R-:W-:Y:S01]  /*57f50*/  IMAD.MOV.U32 R25, RZ, RZ, R106 ;  /* 0x000000ffff197224 */ /* 0x000fe200078e006a */
[----:B------:R-:W-:Y:S02]  /*57f60*/  MOV R24, R107 ;  /* 0x0000006b00187202 */ /* 0x000fe40000000f00 */
[----:B------:R-:W4:Y:S04]  /*57f70*/  LDL.LU R105, [R1+0xe64] ;  /* 0x000e640001697983 */ /* 0x000f280000300800 */
[----:B------:R-:W4:Y:S04]  /*57f80*/  LDL.LU R106, [R1+0xe68] ;  /* 0x000e6800016a7983 */ /* 0x000f280000300800 */
[----:B------:R-:W4:Y:S04]  /*57f90*/  LDL.LU R107, [R1+0xe6c] ;  /* 0x000e6c00016b7983 */ /* 0x000f280000300800 */
[----:B------:R-:W4:Y:S04]  /*57fa0*/  LDL.LU R96, [R1+0xe40] ;  /* 0x000e400001607983 */ /* 0x000f280000300800 */
[----:B------:R-:W4:Y:S04]  /*57fb0*/  LDL.LU R97, [R1+0xe44] ;  /* 0x000e440001617983 */ /* 0x000f280000300800 */
[----:B------:R-:W4:Y:S04]  /*57fc0*/  LDL.LU R98, [R1+0xe48] ;  /* 0x000e480001627983 */ /* 0x000f280000300800 */
[----:B------:R-:W4:Y:S04]  /*57fd0*/  LDL.LU R99, [R1+0xe4c] ;  /* 0x000e4c0001637983 */ /* 0x000f280000300800 */
[----:B-1----:R-:W4:Y:S04]  /*57fe0*/  LDL.LU R88, [R1+0xe20] ;  /* 0x000e200001587983 */ /* 0x002f280000300800 */
[----:B------:R-:W4:Y:S04]  /*57ff0*/  LDL.LU R89, [R1+0xe24] ;  /* 0x000e240001597983 */ /* 0x000f280000300800 */
[----:B---3--:R-:W3:Y:S04]  /*58000*/  LDL.LU R90, [R1+0xe28] ;  /* 0x000e2800015a7983 */ /* 0x008ee80000300800 */
[----:B------:R-:W3:Y:S04]  /*58010*/  LDL.LU R91, [R1+0xe2c] ;  /* 0x000e2c00015b7983 */ /* 0x000ee80000300800 */
[----:B------:R-:W-:Y:S04]  /*58020*/  STL.64 [R1+0x6558], R66 ;  /* 0x0065584201007387 */ /* 0x000fe80000100a00 */
[----:B------:R2:W-:Y:S04]  /*58030*/  STL.64 [R1+0x6550], R64 ;  /* 0x0065504001007387 */ /* 0x0005e80000100a00 */
[----:B------:R-:W-:Y:S04]  /*58040*/  LDS R233, [R4+0x4400] ;  /* 0x0044000004e97984 */ /* 0x000fe80000000800 */
[----:B------:R-:W1:Y:S01]  /*58050*/  LDS R235, [R4+0x6400] ;  /* 0x0064000004eb7984 */ /* 0x000e620000000800 */
[C---:B--2---:R-:W-:Y:S08]  /*58060*/  HMMA.1688.F32.TF32 R64, R228.reuse, R218, R132 ;  /* 0x000000dae440723c */ /* 0x044ff00000081084 */
[----:B----4-:R-:W-:Y:S11]  /*58070*/  HMMA.1688.F32.TF32 R108, R228, R226, R140 ;  /* 0x000000e2e46c723c */ /* 0x010ff6000008108c */
[----:B------:R-:W-:Y:S05]  /*58080*/  @!UPT UIADD3 URZ, URZ, URZ, URZ ;  /* 0x0000003f3f3ff290 */ /* 0x000fea000fffe03f */
[----:B------:R-:W-:Y:S01]  /*58090*/  IMAD.MOV.U32 R45, RZ, RZ, R64 ;  /* 0x000000ffff2d7224 */ /* 0x000fe200078e0040 */
[----:B------:R-:W-:Y:S01]  /*580a0*/  MOV R44, R65 ;  /* 0x00000041002c7202 */ /* 0x000fe20000000f00 */
[----:B------:R-:W-:Y:S02]  /*580b0*/  IMAD.MOV.U32 R41, RZ, RZ, R66 ;  /* 0x000000ffff297224 */ /* 0x000fe400078e0042 */
[----:B------:R-:W-:-:S03]  /*580c0*/  IMAD.MOV.U32 R40, RZ, RZ, R67 ;  /* 0x000000ffff287224 */ /* 0x000fc600078e0043 */
[----:B------:R2:W-:Y:S01]  /*580d0*/  STL.64 [R1+0x2300], R108 ;  /* 0x0023006c01007387 */ /* 0x0005e20000100a00 */
[----:B------:R-:W-:Y:S02]  /*580e0*/  IMAD.MOV.U32 R85, RZ, RZ, R110 ;  /* 0x000000ffff557224 */ /* 0x000fe400078e006e */
[----:B------:R-:W-:Y:S01]  /*580f0*/  IMAD.MOV.U32 R84, RZ, RZ, R111 ;  /* 0x000000ffff547224 */ /* 0x000fe200078e006f */
[C---:B------:R-:W-:Y:S08]  /*58100*/  HMMA.1688.F32.TF32 R64, R228.reuse, R214, R128 ;  /* 0x000000d6e440723c */ /* 0x040ff00000081080 */
[----:B--2---:R-:W-:Y:S01]  /*58110*/  HMMA.1688.F32.TF32 R108, R228, R222, R136 ;  /* 0x000000dee46c723c */ /* 0x004fe20000081088 */
[----:B------:R-:W-:Y:S04]  /*58120*/  STL.64 [R1+0x6548], R226 ;  /* 0x006548e201007387 */ /* 0x000fe80000100a00 */
[----:B------:R-:W-:Y:S11]  /*58130*/  STL.64 [R1+0x6540], R224 ;  /* 0x006540e001007387 */ /* 0x000ff60000100a00 */
[----:B------:R-:W-:Y:S01]  /*58140*/  IMAD.MOV.U32 R49, RZ, RZ, R66 ;  /* 0x000000ffff317224 */ /* 0x000fe200078e0042 */
[----:B------:R-:W-:-:S06]  /*58150*/  MOV R48, R67 ;  /* 0x0000004300307202 */ /* 0x000fcc0000000f00 */
[----:B------:R-:W-:Y:S04]  /*58160*/  STL.64 [R1+0x22f0], R108 ;  /* 0x0022f06c01007387 */ /* 0x000fe80000100a00 */
[----:B------:R-:W-:Y:S04]  /*58170*/  STL.64 [R1+0x22f8], R110 ;  /* 0x0022f86e01007387 */ /* 0x000fe80000100a00 */
[----:B------:R2:W-:Y:S02]  /*58180*/  STL.64 [R1+0x22d0], R64 ;  /* 0x0022d04001007387 */ /* 0x0005e40000100a00 */
[C---:B--2---:R-:W-:Y:S11]  /*58190*/  HMMA.1688.F32.TF32 R64, R228.reuse, R210, R124 ;  /* 0x000000d2e440723c */ /* 0x044ff6000008107c */
[----:B------:R-:W-:Y:S11]  /*581a0*/  @!UPT UIADD3 URZ, URZ, URZ, URZ ;  /* 0x0000003f3f3ff290 */ /* 0x000ff6000fffe03f */
[----:B------:R-:W-:Y:S01]  /*581b0*/  @!UPT UIADD3 URZ, URZ, URZ, URZ ;  /* 0x0000003f3f3ff290 */ /* 0x000fe2000fffe03f */
[----:B------:R2:W-:Y:S01]  /*581c0*/  STL.64 [R1+0x22c8], R66 ;  /* 0x0022c84201007387 */ /* 0x0005e20000100a00 */
[----:B------:R-:W-:Y:S02]  /*581d0*/  IMAD.MOV.U32 R60, RZ, RZ, R64 ;  /* 0x000000ffff3c7224 */ /* 0x000fe400078e0040 */
[----:B------:R-:W-:Y:S02]  /*581e0*/  IMAD.MOV.U32 R61, RZ, RZ, R65 ;  /* 0x000000ffff3d7224 */ /* 0x000fe400078e0041 */
[C---:B--2---:R-:W-:Y:S08]  /*581f0*/  HMMA.1688.F32.TF32 R64, R228.reuse, R206, R120 ;  /* 0x000000cee440723c */ /* 0x044ff00000081078 */
[C---:B------:R-:W-:Y:S11]  /*58200*/  HMMA.1688.F32.TF32 R104, R228.reuse, R202, R104 ;  /* 0x000000cae468723c */ /* 0x040ff60000081068 */
[----:B------:R-:W-:Y:S04]  /*58210*/  @!UPT UIADD3 URZ, URZ, URZ, URZ ;  /* 0x0000003f3f3ff290 */ /* 0x000fe8000fffe03f */
[----:B------:R2:W-:Y:S01]  /*58220*/  STL.64 [R1+0x22b0], R64 ;  /* 0x0022b04001007387 */ /* 0x0005e20000100a00 */
[----:B------:R-:W-:Y:S01]  /*58230*/  IMAD.MOV.U32 R53, RZ, RZ, R66 ;  /* 0x000000ffff357224 */ /* 0x000fe200078e0042 */
[----:B------:R-:W-:Y:S02]  /*58240*/  MOV R52, R67 ;  /* 0x0000004300347202 */ /* 0x000fe40000000f00 */
[C---:B--2---:R-:W-:Y:S04]  /*58250*/  HMMA.1688.F32.TF32 R64, R228.reuse, R198, R100 ;  /* 0x000000c6e440723c */ /* 0x044fe80000081064 */
[----:B------:R-:W-:Y:S04]  /*58260*/  STL.64 [R1+0x22a0], R104 ;  /* 0x0022a06801007387 */ /* 0x000fe80000100a00 */
[----:B------:R-:W-:Y:S01]  /*58270*/  STL.64 [R1+0x22a8], R106 ;  /* 0x0022a86a01007387 */ /* 0x000fe20000100a00 */
[C---:B------:R-:W-:Y:S11]  /*58280*/  HMMA.1688.F32.TF32 R96, R228.reuse, R194, R96 ;  /* 0x000000c2e460723c */ /* 0x040ff60000081060 */
[----:B------:R-:W-:Y:S03]  /*58290*/  @!UPT UIADD3 URZ, URZ, URZ, URZ ;  /* 0x0000003f3f3ff290 */ /* 0x000fe6000fffe03f */
[----:B------:R2:W-:Y:S01]  /*582a0*/  STL.64 [R1+0x2290], R64 ;  /* 0x0022904001007387 */ /* 0x0005e20000100a00 */
[----:B------:R-:W-:Y:S02]  /*582b0*/  IMAD.MOV.U32 R57, RZ, RZ, R66 ;  /* 0x000000ffff397224 */ /* 0x000fe400078e0042 */
[----:B------:R-:W-:Y:S02]  /*582c0*/  IMAD.MOV.U32 R56, RZ, RZ, R67 ;  /* 0x000000ffff387224 */ /* 0x000fe400078e0043 */
[C---:B--2---:R-:W-:Y:S04]  /*582d0*/  HMMA.1688.F32.TF32 R64, R228.reuse, R190, R92 ;  /* 0x000000bee440723c */ /* 0x044fe8000008105c */
[----:B------:R-:W-:Y:S04]  /*582e0*/  STL.64 [R1+0x21c0], R96 ;  /* 0x0021c06001007387 */ /* 0x000fe80000100a00 */
[----:B------:R-:W-:Y:S11]  /*582f0*/  STL.64 [R1+0x21c8], R98 ;  /* 0x0021c86201007387 */ /* 0x000ff60000100a00 */
[----:B------:R-:W-:Y:S04]  /*58300*/  @!UPT UIADD3 URZ, URZ, URZ, URZ ;  /* 0x0000003f3f3ff290 */ /* 0x000fe8000fffe03f */
[----:B------:R3:W-:Y:S01]  /*58310*/  STL.64 [R1+0x21b0], R64 ;  /* 0x0021b04001007387 */ /* 0x0007e20000100a00 */
[----:B------:R-:W-:Y:S01]  /*58320*/  IMAD.MOV.U32 R69, RZ, RZ, R66 ;  /* 0x000000ffff457224 */ /* 0x000fe200078e0042 */
[----:B------:R-:W-:Y:S02]  /*58330*/  MOV R68, R67 ;  /* 0x0000004300447202 */ /* 0x000fe40000000f00 */
[----:B------:R-:W1:Y:S01]  /*58340*/  LDL.LU R100, [R1+0x1e0] ;  /* 0x0001e00001647983 */ /* 0x000e620000300800 */
[C---:B---3--:R-:W-:Y:S11]  /*58350*/  HMMA.1688.F32.TF32 R64, R228.reuse, R186, R88 ;  /* 0x000000bae440723c */ /* 0x048ff60000081058 */
[----:B------:R-:W-:Y:S11]  /*58360*/  @!UPT UIADD3 URZ, URZ, URZ, URZ ;  /* 0x0000003f3f3ff290 */ /* 0x000ff6000fffe03f */
[----:B------:R-:W-:Y:S01]  /*58370*/  @!UPT UIADD3 URZ, URZ, URZ, URZ ;  /* 0x0000003f3f3ff290 */ /* 0x000fe2000fffe03f */
[----:B------:R-:W-:Y:S04]  /*58380*/  STL.64 [R1+0x21a0], R64 ;  /* 0x0021a04001007387 */ /* 0x000fe80000100a00 */
[----:B------:R2:W-:Y:S04]  /*58390*/  STL.64 [R1+0x21a8], R66 ;  /* 0x0021a84201007387 */ /* 0x0005e80000100a00 */
[----:B------:R-:W1:Y:S04]  /*583a0*/  LDL.LU R101, [R1+0x1e4] ;  /* 0x0001e40001657983 */ /* 0x000e680000300800 */
[----:B------:R-:W1:Y:S04]  /*583b0*/  LDL.LU R102, [R1+0x1e8] ;  /* 0x0001e80001667983 */ /* 0x000e680000300800 */
[----:B------:R-:W1:Y:S04]  /*583c0*/  LDL.LU R103, [R1+0x1ec] ;  /* 0x0001ec0001677983 */ /* 0x000e680000300800 */
        /* <DEDUP_REMOVED lines=73> */
[C---:B------:R-:W-:Y:S08]  /*58860*/  HMMA.1688.F32.TF32 R112, R228.reuse, R14, R168 ;  /* 0x0000000ee470723c */ /* 0x040ff000000810a8 */
[C---:B---3--:R-:W-:Y:S07]  /*58870*/  HMMA.1688.F32.TF32 R108, R228.reuse, R18, R164 ;  /* 0x00000012e46c723c */ /* 0x048fee00000810a4 */
[----:B------:R-:W-:Y:S04]  /*58880*/  STL.64 [R1+0x2190], R64 ;  /* 0x0021904001007387 */ /* 0x000fe80000100a00 */
[----:B------:R2:W-:Y:S02]  /*58890*/  STL.64 [R1+0x2198], R66 ;  /* 0x0021984201007387 */ /* 0x0005e40000100a00 */
[C---:B--2---:R-:W-:Y:S02]  /*588a0*/  HMMA.1688.F32.TF32 R64, R228.reuse, R22, R160 ;  /* 0x00000016e440723c */ /* 0x044fe400000810a0 */
[----:B------:R-:W-:Y:S04]  /*588b0*/  STL.64 [R1+0x2180], R112 ;  /* 0x0021807001007387 */ /* 0x000fe80000100a00 */
[----:B------:R2:W-:Y:S04]  /*588c0*/  STL.64 [R1+0x2188], R114 ;  /* 0x0021887201007387 */ /* 0x0005e80000100a00 */
[----:B------:R-:W-:Y:S04]  /*588d0*/  STL.64 [R1+0x2170], R108 ;  /* 0x0021706c01007387 */ /* 0x000fe80000100a00 */
[----:B------:R3:W-:Y:S01]  /*588e0*/  STL.64 [R1+0x2178], R110 ;  /* 0x0021786e01007387 */ /* 0x0007e20000100a00 */
[C---:B--2---:R-:W-:Y:S08]  /*588f0*/  HMMA.1688.F32.TF32 R112, R228.reuse, R26, R156 ;  /* 0x0000001ae470723c */ /* 0x044ff0000008109c */
[----:B------:R-:W-:Y:S01]  /*58900*/  STL.64 [R1+0x2160], R64 ;  /* 0x0021604001007387 */ /* 0x000fe20000100a00 */
[C---:B---3--:R-:W-:Y:S03]  /*58910*/  HMMA.1688.F32.TF32 R108, R228.reuse, R30, R152 ;  /* 0x0000001ee46c723c */ /* 0x048fe60000081098 */
[----:B------:R4:W-:Y:S05]  /*58920*/  STL.64 [R1+0x2168], R66 ;  /* 0x0021684201007387 */ /* 0x0009ea0000100a00 */
[C---:B----4-:R-:W-:Y:S06]  /*58930*/  HMMA.1688.F32.TF32 R64, R228.reuse, R34, R148 ;  /* 0x00000022e440723c */ /* 0x050fec0000081094 */
[----:B------:R-:W-:Y:S04]  /*58940*/  STL.64 [R1+0x2150], R112 ;  /* 0x0021507001007387 */ /* 0x000fe80000100a00 */
[----:B------:R2:W-:Y:S05]  /*58950*/  STL.64 [R1+0x2158], R114 ;  /* 0x0021587201007387 */ /* 0x0005ea0000100a00 */
[----:B------:R-:W-:Y:S04]  /*58960*/  STL.64 [R1+0x2140], R108 ;  /* 0x0021406c01007387 */ /* 0x000fe80000100a00 */
[----:B------:R3:W-:Y:S01]  /*58970*/  STL.64 [R1+0x2148], R110 ;  /* 0x0021486e01007387 */ /* 0x0007e20000100a00 */
[C---:B--2---:R-:W-:Y:S03]  /*58980*/  HMMA.1688.F32.TF32 R112, R228.reuse, R38, R144 ;  /* 0x00000026e470723c */ /* 0x044fe60000081090 */
[----:B------:R-:W-:Y:S05]  /*58990*/  STL.64 [R1+0x2130], R64 ;  /* 0x0021304001007387 */ /* 0x000fea0000100a00 */
[C---:B---3--:R-:W-:Y:S01]  /*589a0*/  HMMA.1688.F32.TF32 R108, R228.reuse, R42, R140 ;  /* 0x0000002ae46c723c */ /* 0x048fe2000008108c */
[----:B------:R2:W-:Y:S07]  /*589b0*/  STL.64 [R1+0x2138], R66 ;  /* 0x0021384201007387 */ /* 0x0005ee0000100a00 */
[C---:B--2---:R-:W-:Y:S07]  /*589c0*/  HMMA.1688.F32.TF32 R64, R228.reuse, R46, R136 ;  /* 0x0000002ee440723c */ /* 0x044fee0000081088 */
[----:B------:R-:W-:Y:S04]  /*589d0*/  STL.64 [R1+0x2120], R112 ;  /* 0x0021207001007387 */ /* 0x000fe80000100a00 */
[----:B------:R2:W-:Y:S04]  /*589e0*/  STL.64 [R1+0x2128], R114 ;  /* 0x0021287201007387 */ /* 0x0005e80000100a00 */
        /* <DEDUP_REMOVED lines=8> */
[----:B------:R-:W-:Y:S04]  /*58a70*/  STL.64 [R1+0x20f8], R114 ;  /* 0x0020f87201007387 */ /* 0x000fe80000100a00 */
[----:B------:R-:W-:Y:S01]  /*58a80*/  STL.64 [R1+0x20e0], R108 ;  /* 0x0020e06c01007387 */ /* 0x000fe20000100a00 */
[C---:B------:R-:W-:Y:S03]  /*58a90*/  HMMA.1688.F32.TF32 R104, R228.reuse, R246, R104 ;  /* 0x000000f6e468723c */ /* 0x040fe60000081068 */
[----:B------:R2:W-:Y:S04]  /*58aa0*/  STL.64 [R1+0x20e8], R110 ;  /* 0x0020e86e01007387 */ /* 0x0005e80000100a00 */
[----:B------:R1:W-:Y:S01]  /*58ab0*/  STL.64 [R1+0x20d8], R66 ;  /* 0x0020d84201007387 */ /* 0x0003e20000100a00 */
[----:B--2---:R-:W-:Y:S01]  /*58ac0*/  HMMA.1688.F32.TF32 R108, R228, R62, R120 ;  /* 0x0000003ee46c723c */ /* 0x004fe20000081078 */
[----:B------:R-:W-:-:S02]  /*58ad0*/  IMAD.MOV.U32 R76, RZ, RZ, R64 ;  /* 0x000000ffff4c7224 */ /* 0x000fc400078e0040 */
[----:B------:R-:W-:Y:S01]  /*58ae0*/  LDS R228, [R3+0x4480] ;  /* 0x0044800003e47984 */ /* 0x000fe20000000800 */
[----:B------:R-:W-:-:S03]  /*58af0*/  IMAD.MOV.U32 R77, RZ, RZ, R65 ;  /* 0x000000ffff4d7224 */ /* 0x000fc600078e0041 */
[----:B------:R-:W-:Y:S01]  /*58b00*/  LDS R230, [R3+0x6480] ;  /* 0x0064800003e67984 */ /* 0x000fe20000000800 */
[C---:B-1----:R-:W-:Y:S03]  /*58b10*/  HMMA.1688.F32.TF32 R64, R232.reuse, R86, R100 ;  /* 0x00000056e840723c */ /* 0x042fe60000081064 */
[----:B------:R1:W-:Y:S04]  /*58b20*/  STL [R1+0x61c4], R77 ;  /* 0x0061c44d01007387 */ /* 0x0003e80000100800 */
[----:B------:R2:W-:Y:S01]  /*58b30*/  STL [R1+0x61c0], R76 ;  /* 0x0061c04c01007387 */ /* 0x0005e20000100800 */
[C---:B------:R-:W-:Y:S03]  /*58b40*/  HMMA.1688.F32.TF32 R100, R232.reuse, R82, R96 ;  /* 0x00000052e864723c */ /* 0x040fe60000081060 */
[----:B------:R-:W-:Y:S04]  /*58b50*/  LDS R229, [R4+0x4480] ;  /* 0x0044800004e57984 */ /* 0x000fe80000000800 */
[----:B------:R-:W-:Y:S04]  /*58b60*/  STL.64 [R1+0x20c0], R108 ;  /* 0x0020c06c01007387 */ /* 0x000fe80000100a00 */
[----:B------:R-:W-:Y:S01]  /*58b70*/  STL.64 [R1+0x20c8], R110 ;  /* 0x0020c86e01007387 */ /* 0x000fe20000100a00 */
[----:B------:R-:W-:Y:S03]  /*58b80*/  HMMA.1688.F32.TF32 R96, R232, R78, R92 ;  /* 0x0000004ee860723c */ /* 0x000fe6000008105c */
[----:B------:R-:W-:Y:S01]  /*58b90*/  STL.64 [R1+0x20a0], R104 ;  /* 0x0020a06801007387 */ /* 0x000fe20000100a00 */
[----:B-1----:R-:W-:-:S03]  /*58ba0*/  IMAD.MOV.U32 R77, RZ, RZ, R66 ;  /* 0x000000ffff4d7224 */ /* 0x002fc600078e0042 */
[----:B------:R-:W-:Y:S01]  /*58bb0*/  STL.64 [R1+0x20a8], R106 ;  /* 0x0020a86a01007387 */ /* 0x000fe20000100a00 */
[----:B--2---:R-:W-:-:S03]  /*58bc0*/  MOV R76, R67 ;  /* 0x00000043004c7202 */ /* 0x004fc60000000f00 */
[----:B------:R1:W-:Y:S04]  /*58bd0*/  STL.64 [R1+0x2090], R64 ;  /* 0x0020904001007387 */ /* 0x0003e80000100a00 */
[----:B------:R-:W2:Y:S01]  /*58be0*/  LDS R231, [R4+0x6480] ;  /* 0x0064800004e77984 */ /* 0x000ea20000000800 */
[C---:B-1----:R-:W-:Y:S03]  /*58bf0*/  HMMA.1688.F32.TF32 R64, R232.reuse, R74, R88 ;  /* 0x0000004ae840723c */ /* 0x042fe60000081058 */
[----:B------:R-:W-:Y:S04]  /*58c00*/  STL [R1+0x61cc], R77 ;  /* 0x0061cc4d01007387 */ /* 0x000fe80000100800 */
[----:B------:R-:W-:Y:S04]  /*58c10*/  STL [R1+0x61c8], R76 ;  /* 0x0061c84c01007387 */ /* 0x000fe80000100800 */
        /* <DEDUP_REMOVED lines=10> */
[----:B-1----:R-:W2:Y:S04]  /*58cc0*/  LDL.LU R96, [R1+0xb60] ;  /* 0x000b600001607983 */ /* 0x002ea80000300800 */
[----:B------:R-:W2:Y:S04]  /*58cd0*/  LDL.LU R97, [R1+0xb64] ;  /* 0x000b640001617983 */ /* 0x000ea80000300800 */
[----:B----4-:R-:W2:Y:S04]  /*58ce0*/  LDL.LU R98, [R1+0xb68] ;  /* 0x000b680001627983 */ /* 0x010ea80000300800 */
        /* <DEDUP_REMOVED lines=109> */
[C---:B--2---:R-:W-:Y:S11]  /*593c0*/  HMMA.1688.F32.TF32 R64, R232.reuse, R70, R64 ;  /* 0x00000046e840723c */ /* 0x044ff60000081040 */
[----:B------:R-:W-:Y:S11]  /*593d0*/  @!UPT UIADD3 URZ, URZ, URZ, URZ ;  /* 0x0000003f3f3ff290 */ /* 0x000ff6000fffe03f */
[----:B------:R-:W-:Y:S01]  /*593e0*/  @!UPT UIADD3 URZ, URZ, URZ, URZ ;  /* 0x0000003f3f3ff290 */ /* 0x000fe2000fffe03f */
[----:B------:R-:W-:Y:S04]  /*593f0*/  STL.64 [R1+0x2050], R64 ;  /* 0x0020504001007387 */ /* 0x000fe80000100a00 */
[----:B------:R1:W-:Y:S04]  /*59400*/  STL.64 [R1+0x2058], R66 ;  /* 0x0020584201007387 */ /* 0x0003e80000100a00 */
[----:B-1----:R-:W2:Y:S04]  /*59410*/  LDL.LU.64 R66, [R1+0x6558] ;  /* 0x0065580001427983 */ /* 0x002ea80000300a00 */
[----:B------:R-:W3:Y:S01]  /*59420*/  LDL.LU.64 R64, [R1+0x6550] ;  /* 0x0065500001407983 */ /* 0x000ee20000300a00 */
[C---:B--2---:R-:W-:Y:S11]  /*59430*/  HMMA.1688.F32.TF32 R224, R232.reuse, R66, R224 ;  /* 0x00000042e8e0723c */ /* 0x044ff600000810e0 */
[----:B------:R-:W-:Y:S11]  /*59440*/  @!UPT UIADD3 URZ, URZ, URZ, URZ ;  /* 0x0000003f3f3ff290 */ /* 0x000ff6000fffe03f */
[----:B------:R-:W-:Y:S01]  /*59450*/  @!UPT UIADD3 URZ, URZ, URZ, URZ ;  /* 0x0000003f3f3ff290 */ /* 0x000fe2000fffe03f */
[----:B------:R1:W-:Y:S04]  /*59460*/  STL.64 [R1+0x2038], R226 ;  /* 0x002038e201007387 */ /* 0x0003e80000100a00 */
[----:B-1----:R-:W2:Y:S01]  /*59470*/  LDL.LU.64 R226, [R1+0x6548] ;  /* 0x0065480001e27983 */ /* 0x002ea20000300a00 */
[----:B------:R-:W-:Y:S02]  /*59480*/  IMAD.MOV.U32 R77, RZ, RZ, R224 ;  /* 0x000000ffff4d7224 */ /* 0x000fe400078e00e0 */
[----:B------:R-:W-:Y:S02]  /*59490*/  IMAD.MOV.U32 R76, RZ, RZ, R225 ;  /* 0x000000ffff4c7224 */ /* 0x000fe400078e00e1 */
[----:B------:R-:W2:Y:S01]  /*594a0*/  LDL.LU.64 R224, [R1+0x6540] ;  /* 0x0065400001e07983 */ /* 0x000ea20000300a00 */
[C---:B---3--:R-:W-:Y:S08]  /*594b0*/  HMMA.1688.F32.TF32 R240, R232.reuse, R218, R240 ;  /* 0x000000dae8f0723c */ /* 0x048ff000000810f0 */
[C---:B------:R-:W-:Y:S08]  /*594c0*/  HMMA.1688.F32.TF32 R104, R232.reuse, R54, R104 ;  /* 0x00000036e868723c */ /* 0x040ff00000081068 */
[C---:B----4-:R-:W-:Y:S08]  /*594d0*/  HMMA.1688.F32.TF32 R100, R232.reuse, R58, R100 ;  /* 0x0000003ae864723c */ /* 0x050ff00000081064 */
[C---:B------:R-:W-:Y:S08]  /*594e0*/  HMMA.1688.F32.TF32 R96, R232.reuse, R62, R96 ;  /* 0x0000003ee860723c */ /* 0x040ff00000081060 */
[C---:B------:R-:W-:Y:S08]  /*594f0*/  HMMA.1688.F32.TF32 R92, R232.reuse, R246, R92 ;  /* 0x000000f6e85c723c */ /* 0x040ff0000008105c */
[C---:B--2---:R-:W-:Y:S11]  /*59500*/  HMMA.1688.F32.TF32 R248, R232.reuse, R226, R248 ;  /* 0x000000e2e8f8723c */ /* 0x044ff600000810f8 */
[----:B------:R-:W-:Y:S11]  /*59510*/  @!UPT UIADD3 URZ, URZ, URZ, URZ ;  /* 0x0000003f3f3ff290 */ /* 0x000ff6000fffe03f */
[----:B------:R-:W-:Y:S01]  /*59520*/  @!UPT UIADD3 URZ, URZ, URZ, URZ ;  /* 0x0000003f3f3ff290 */ /* 0x000fe2000fffe03f */
[----:B------:R-:W-:Y:S04]  /*59530*/  STL.64 [R1+0x2020], R248 ;  /* 0x002020f801007387 */ /* 0x000fe80000100a00 */
[----:B------:R1:W-:Y:S02]  /*59540*/  STL.64 [R1+0x2028], R250 ;  /* 0x002028fa01007387 */ /* 0x0003e40000100a00 */
[C---:B-1----:R-:W-:Y:S08]  /*59550*/  HMMA.1688.F32.TF32 R248, R232.reuse, R222, R236 ;  /* 0x000000dee8f8723c */ /* 0x042ff000000810ec */
[C---:B------:R-:W-:Y:S08]  /*59560*/  HMMA.1688.F32.TF32 R236, R232.reuse, R214, R180 ;  /* 0x000000d6e8ec723c */ /* 0x040ff000000810b4 */
[C---:B------:R-:W-:Y:S08]  /*59570*/  HMMA.1688.F32.TF32 R180, R232.reuse, R210, R176 ;  /* 0x000000d2e8b4723c */ /* 0x040ff000000810b0 */
[C---:B------:R-:W-:Y:S08]  /*59580*/  HMMA.1688.F32.TF32 R176, R232.reuse, R206, R172 ;  /* 0x000000cee8b0723c */ /* 0x040ff000000810ac */
[C---:B------:R-:W-:Y:S08]  /*59590*/  HMMA.1688.F32.TF32 R172, R232.reuse, R202, R116 ;  /* 0x000000cae8ac723c */ /* 0x040ff00000081074 */
[C---:B------:R-:W-:Y:S08]  /*595a0*/  HMMA.1688.F32.TF32 R116, R232.reuse, R198, R112 ;  /* 0x000000c6e874723c */ /* 0x040ff00000081070 */
[C---:B------:R-:W-:Y:S01]  /*595b0*/  HMMA.1688.F32.TF32 R112, R232.reuse, R194, R108 ;  /* 0x000000c2e870723c */ /* 0x040fe2000008106c */
[----:B------:R-:W-:Y:S07]  /*595c0*/  STL.64 [R1+0x2010], R248 ;  /* 0x002010f801007387 */ /* 0x000fee0000100a00 */
        /* <DEDUP_REMOVED lines=47> */
[----:B-1----:R-:W-:Y:S01]  /*598c0*/  HMMA.1688.F32.TF32 R108, R232, R50, R120 ;  /* 0x00000032e86c723c */ /* 0x002fe20000081078 */
[----:B------:R-:W-:Y:S04]  /*598d0*/  LDS R232, [R3+0x4500] ;  /* 0x0045000003e87984 */ /* 0x000fe80000000800 */
[----:B------:R-:W-:Y:S04]  /*598e0*/  LDS R234, [R3+0x6500] ;  /* 0x0065000003ea7984 */ /* 0x000fe80000000800 */
        /* <DEDUP_REMOVED lines=8> */
[C---:B------:R-:W-:Y:S03]  /*59970*/  HMMA.1688.F32.TF32 R236, R228.reuse, R86, R88 ;  /* 0x00000056e4ec723c */ /* 0x040fe60000081058 */
[----:B------:R-:W-:Y:S04]  /*59980*/  STL.64 [R1+0x1eb0], R100 ;  /* 0x001eb06401007387 */ /* 0x000fe80000100a00 */
[----:B------:R-:W-:Y:S04]  /*59990*/  STL.64 [R1+0x1eb8], R102 ;  /* 0x001eb86601007387 */ /* 0x000fe80000100a00 */
[----:B------:R-:W-:Y:S04]  /*599a0*/  STL.64 [R1+0x1ea0], R96 ;  /* 0x001ea06001007387 */ /* 0x000fe80000100a00 */
[----:B------:R-:W-:Y:S04]  /*599b0*/  STL.64 [R1+0x1ea8], R98 ;  /* 0x001ea86201007387 */ /* 0x000fe80000100a00 */
[----:B------:R-:W2:Y:S04]  /*599c0*/  LDL.LU R88, [R1+0xa30] ;  /* 0x000a300001587983 */ /* 0x000ea80000300800 */
[----:B------:R1:W-:Y:S04]  /*599d0*/  STL.64 [R1+0x1e80], R92 ;  /* 0x001e805c01007387 */ /* 0x0003e80000100a00 */
[----:B------:R3:W-:Y:S04]  /*599e0*/  STL.64 [R1+0x1e88], R94 ;  /* 0x001e885e01007387 */ /* 0x0007e80000100a00 */
[----:B------:R-:W2:Y:S04]  /*599f0*/  LDL.LU R89, [R1+0xa34] ;  /* 0x000a340001597983 */ /* 0x000ea80000300800 */
[----:B------:R-:W2:Y:S04]  /*59a00*/  LDL.LU R90, [R1+0xa38] ;  /* 0x000a3800015a7983 */ /* 0x000ea80000300800 */
[----:B------:R-:W2:Y:S04]  /*59a10*/  LDL.LU R91, [R1+0xa3c] ;  /* 0x000a3c00015b7983 */ /* 0x000ea80000300800 */
[----:B-1----:R-:W4:Y:S04]  /*59a20*/  LDL.LU R92, [R1+0xa40] ;  /* 0x000a4000015c7983 */ /* 0x002f280000300800 */
[----:B------:R-:W4:Y:S04]  /*59a30*/  LDL.LU R93, [R1+0xa44] ;  /* 0x000a4400015d7983 */ /* 0x000f280000300800 */
[----:B---3--:R-:W4:Y:S04]  /*59a40*/  LDL.LU R94, [R1+0xa48] ;  /* 0x000a4800015e7983 */ /* 0x008f280000300800 */
[----:B------:R-:W4:Y:S04]  /*59a50*/  LDL.LU R95, [R1+0xa4c] ;  /* 0x000a4c00015f7983 */ /* 0x000f280000300800 */
        /* <DEDUP_REMOVED lines=72> */
[C---:B--2---:R-:W-:Y:S03]  /*59ee0*/  HMMA.1688.F32.TF32 R88, R228.reuse, R18, R88 ;  /* 0x00000012e458723c */ /* 0x044fe60000081058 */
[----:B------:R-:W-:Y:S04]  /*59ef0*/  LDS R233, [R4+0x4500] ;  /* 0x0045000004e97984 */ /* 0x000fe80000000800 */
[----:B------:R-:W1:Y:S01]  /*59f00*/  LDS R235, [R4+0x6500] ;  /* 0x0065000004eb7984 */ /* 0x000e620000000800 */
[C---:B---3--:R-:W-:Y:S08]  /*59f10*/  HMMA.1688.F32.TF32 R108, R228.reuse, R82, R108 ;  /* 0x00000052e46c723c */ /* 0x048ff0000008106c */
[C---:B------:R-:W-:Y:S08]  /*59f20*/  HMMA.1688.F32.TF32 R116, R228.reuse, R78, R168 ;  /* 0x0000004ee474723c */ /* 0x040ff000000810a8 */
[C---:B----4-:R-:W-:Y:S07]  /*59f30*/  HMMA.1688.F32.TF32 R112, R228.reuse, R74, R164 ;  /* 0x0000004ae470723c */ /* 0x050fee00000810a4 */
[----:B------:R-:W-:Y:S04]  /*59f40*/  STL.64 [R1+0x1e90], R108 ;  /* 0x001e906c01007387 */ /* 0x000fe80000100a00 */
[----:B------:R2:W-:Y:S02]  /*59f50*/  STL.64 [R1+0x1e98], R110 ;  /* 0x001e986e01007387 */ /* 0x0005e40000100a00 */
[C---:B--2---:R-:W-:Y:S02]  /*59f60*/  HMMA.1688.F32.TF32 R108, R228.reuse, R70, R160 ;  /* 0x00000046e46c723c */ /* 0x044fe400000810a0 */
[----:B------:R-:W-:Y:S04]  /*59f70*/  STL.64 [R1+0x1e70], R116 ;  /* 0x001e707401007387 */ /* 0x000fe80000100a00 */
[----:B------:R-:W-:Y:S04]  /*59f80*/  STL.64 [R1+0x1e78], R118 ;  /* 0x001e787601007387 */ /* 0x000fe80000100a00 */
[----:B------:R-:W-:Y:S04]  /*59f90*/  STL.64 [R1+0x1e60], R112 ;  /* 0x001e607001007387 */ /* 0x000fe80000100a00 */
[----:B------:R2:W-:Y:S10]  /*59fa0*/  STL.64 [R1+0x1e68], R114 ;  /* 0x001e687201007387 */ /* 0x0005f40000100a00 */
[----:B------:R-:W-:Y:S01]  /*59fb0*/  IMAD.MOV.U32 R236, RZ, RZ, R108 ;  /* 0x000000ffffec7224 */ /* 0x000fe200078e006c */
[----:B--2---:R-:W-:Y:S01]  /*59fc0*/  HMMA.1688.F32.TF32 R112, R228, R66, R156 ;  /* 0x00000042e470723c */ /* 0x004fe2000008109c */
[----:B------:R-:W-:Y:S01]  /*59fd0*/  MOV R237, R109 ;  /* 0x0000006d00ed7202 */ /* 0x000fe20000000f00 */
[----:B------:R-:W-:-:S02]  /*59fe0*/  IMAD.MOV.U32 R238, RZ, RZ, R110 ;  /* 0x000000ffffee7224 */ /* 0x000fc400078e006e */
[----:B------:R-:W-:-:S04]  /*59ff0*/  IMAD.MOV.U32 R239, RZ, RZ, R111 ;  /* 0x000000ffffef7224 */ /* 0x000fc800078e006f */
[C---:B------:R-:W-:Y:S01]  /*5a000*/  HMMA.1688.F32.TF32 R108, R228.reuse, R226, R152 ;  /* 0x000000e2e46c723c */ /* 0x040fe20000081098 */
[----:B------:R-:W-:Y:S04]  /*5a010*/  STL.64 [R1+0x61d8], R238 ;  /* 0x0061d8ee01007387 */ /* 0x000fe80000100a00 */
[----:B------:R-:W-:Y:S03]  /*5a020*/  STL.64 [R1+0x61d0], R236 ;  /* 0x0061d0ec01007387 */ /* 0x000fe60000100a00 */
[C---:B------:R-:W-:Y:S07]  /*5a030*/  HMMA.1688.F32.TF32 R116, R228.reuse, R222, R148 ;  /* 0x000000dee474723c */ /* 0x040fee0000081094 */
[----:B------:R-:W-:Y:S04]  /*5a040*/  STL.64 [R1+0x1e40], R112 ;  /* 0x001e407001007387 */ /* 0x000fe80000100a00 */
[----:B------:R2:W-:Y:S04]  /*5a050*/  STL.64 [R1+0x1e48], R114 ;  /* 0x001e487201007387 */ /* 0x0005e80000100a00 */
[----:B------:R-:W-:Y:S04]  /*5a060*/  STL.64 [R1+0x1e30], R108 ;  /* 0x001e306c01007387 */ /* 0x000fe80000100a00 */
[----:B------:R3:W-:Y:S01]  /*5a070*/  STL.64 [R1+0x1e38], R110 ;  /* 0x001e386e01007387 */ /* 0x0007e20000100a00 */
[C---:B--2---:R-:W-:Y:S08]  /*5a080*/  HMMA.1688.F32.TF32 R112, R228.reuse, R218, R144 ;  /* 0x000000dae470723c */ /* 0x044ff00000081090 */
[C---:B---3--:R-:W-:Y:S01]  /*5a090*/  HMMA.1688.F32.TF32 R108, R228.reuse, R214, R140 ;  /* 0x000000d6e46c723c */ /* 0x048fe2000008108c */
[----:B------:R-:W-:Y:S04]  /*5a0a0*/  STL.64 [R1+0x1e20], R116 ;  /* 0x001e207401007387 */ /* 0x000fe80000100a00 */
[----:B------:R2:W-:Y:S10]  /*5a0b0*/  STL.64 [R1+0x1e28], R118 ;  /* 0x001e287601007387 */ /* 0x0005f40000100a00 */
[----:B------:R-:W-:Y:S01]  /*5a0c0*/  STL.64 [R1+0x1e10], R112 ;  /* 0x001e107001007387 */ /* 0x000fe20000100a00 */
[C---:B--2---:R-:W-:Y:S03]  /*5a0d0*/  HMMA.1688.F32.TF32 R116, R228.reuse, R210, R136 ;  /* 0x000000d2e474723c */ /* 0x044fe60000081088 */
[----:B------:R2:W-:Y:S04]  /*5a0e0*/  STL.64 [R1+0x1e18], R114 ;  /* 0x001e187201007387 */ /* 0x0005e80000100a00 */
[----:B------:R-:W-:Y:S04]  /*5a0f0*/  STL.64 [R1+0x1e00], R108 ;  /* 0x001e006c01007387 */ /* 0x000fe80000100a00 */
[----:B------:R3:W-:Y:S01]  /*5a100*/  STL.64 [R1+0x1e08], R110 ;  /* 0x001e086e01007387 */ /* 0x0007e20000100a00 */
[C---:B--2---:R-:W-:Y:S08]  /*5a110*/  HMMA.1688.F32.TF32 R112, R228.reuse, R206, R132 ;  /* 0x000000cee470723c */ /* 0x044ff00000081084 */
[C---:B---3--:R-:W-:Y:S03]  /*5a120*/  HMMA.1688.F32.TF32 R108, R228.reuse, R202, R128 ;  /* 0x000000cae46c723c */ /* 0x048fe60000081080 */
[----:B------:R-:W-:Y:S04]  /*5a130*/  STL.64 [R1+0x1df0], R116 ;  /* 0x001df07401007387 */ /* 0x000fe80000100a00 */
[----:B------:R2:W-:Y:S08]  /*5a140*/  STL.64 [R1+0x1df8], R118 ;  /* 0x001df87601007387 */ /* 0x0005f00000100a00 */
[----:B------:R-:W-:Y:S01]  /*5a150*/  STL.64 [R1+0x1de0], R112 ;  /* 0x001de07001007387 */ /* 0x000fe20000100a00 */
[C---:B--2---:R-:W-:Y:S03]  /*5a160*/  HMMA.1688.F32.TF32 R116, R228.reuse, R198, R124 ;  /* 0x000000c6e474723c */ /* 0x044fe6000008107c */
[----:B------:R2:W-:Y:S04]  /*5a170*/  STL.64 [R1+0x1de8], R114 ;  /* 0x001de87201007387 */ /* 0x0005e80000100a00 */
[----:B------:R-:W-:Y:S04]  /*5a180*/  STL.64 [R1+0x1da0], R108 ;  /* 0x001da06c01007387 */ /* 0x000fe80000100a00 */
[----:B------:R3:W-:Y:S01]  /*5a190*/  STL.64 [R1+0x1da8], R110 ;  /* 0x001da86e01007387 */ /* 0x0007e20000100a00 */
[C---:B--2---:R-:W-:Y:S08]  /*5a1a0*/  HMMA.1688.F32.TF32 R112, R228.reuse, R194, R120 ;  /* 0x000000c2e470723c */ /* 0x044ff00000081078 */
[C---:B---3--:R-:W-:Y:S08]  /*5a1b0*/  HMMA.1688.F32.TF32 R108, R228.reuse, R190, R104 ;  /* 0x000000bee46c723c */ /* 0x048ff00000081068 */
        /* <DEDUP_REMOVED lines=130> */
[C---:B-1----:R-:W-:Y:S08]  /*5a9e0*/  HMMA.1688.F32.TF32 R236, R228.reuse, R34, R180 ;  /* 0x00000022e4ec723c */ /* 0x042ff000000810b4 */
[C---:B------:R-:W-:Y:S08]  /*5a9f0*/  HMMA.1688.F32.TF32 R180, R228.reuse, R38, R176 ;  /* 0x00000026e4b4723c */ /* 0x040ff000000810b0 */
[C---:B------:R-:W-:Y:S08]  /*5aa00*/  HMMA.1688.F32.TF32 R176, R228.reuse, R42, R172 ;  /* 0x0000002ae4b0723c */ /* 0x040ff000000810ac */
[C---:B----4-:R-:W-:Y:S08]  /*5aa10*/  HMMA.1688.F32.TF32 R172, R228.reuse, R46, R116 ;  /* 0x0000002ee4ac723c */ /* 0x050ff00000081074 */
        /* <DEDUP_REMOVED lines=32> */
[----:B------:R-:W-:Y:S04]  /*5ac20*/  STL.64 [R1+0x1bd0], R108 ;  /* 0x001bd06c01007387 */ /* 0x000fe80000100a00 */
[----:B------:R2:W-:Y:S02]  /*5ac30*/  STL.64 [R1+0x1bd8], R110 ;  /* 0x001bd86e01007387 */ /* 0x0005e40000100a00 */
[C---:B--2---:R-:W-:Y:S08]  /*5ac40*/  HMMA.1688.F32.TF32 R108, R232.reuse, R82, R152 ;  /* 0x00000052e86c723c */ /* 0x044ff00000081098 */
[C---:B------:R-:W-:Y:S08]  /*5ac50*/  HMMA.1688.F32.TF32 R116, R232.reuse, R78, R148 ;  /* 0x0000004ee874723c */ /* 0x040ff00000081094 */
[C---:B------:R-:W-:Y:S07]  /*5ac60*/  HMMA.1688.F32.TF32 R112, R232.reuse, R74, R144 ;  /* 0x0000004ae870723c */ /* 0x040fee0000081090 */
        /* <DEDUP_REMOVED lines=11> */
[C---:B--2---:R-:W-:Y:S06]  /*5ad20*/  HMMA.1688.F32.TF32 R108, R232.reuse, R222, R128 ;  /* 0x000000dee86c723c */ /* 0x044fec0000081080 */
        /* <DEDUP_REMOVED lines=8> */
[C---:B--2---:R-:W-:Y:S08]  /*5adb0*/  HMMA.1688.F32.TF32 R108, R232.reuse, R210, R104 ;  /* 0x000000d2e86c723c */ /* 0x044ff00000081068 */
        /* <DEDUP_REMOVED lines=131> */
[C---:B------:R-:W-:Y:S08]  /*5b5f0*/  HMMA.1688.F32.TF32 R236, R232.reuse, R190, R236 ;  /* 0x000000bee8ec723c */ /* 0x040ff000000810ec */
[C---:B------:R-:W-:Y:S11]  /*5b600*/  HMMA.1688.F32.TF32 R248, R232.reuse, R186, R248 ;  /* 0x000000bae8f8723c */ /* 0x040ff600000810f8 */
[----:B------:R-:W-:Y:S04]  /*5b610*/  @!UPT UIADD3 URZ, URZ, URZ, URZ ;  /* 0x0000003f3f3ff290 */ /* 0x000fe8000fffe03f */
[----:B------:R-:W-:Y:S04]  /*5b620*/  STL.64 [R1+0x1ae0], R236 ;  /* 0x001ae0ec01007387 */ /* 0x000fe80000100a00 */
[----:B------:R1:W-:Y:S02]  /*5b630*/  STL.64 [R1+0x1ae8], R238 ;  /* 0x001ae8ee01007387 */ /* 0x0003e40000100a00 */
[C---:B-1----:R-:W-:Y:S08]  /*5b640*/  HMMA.1688.F32.TF32 R236, R232.reuse, R10, R240 ;  /* 0x0000000ae8ec723c */ /* 0x042ff000000810f0 */
[C---:B------:R-:W-:Y:S01]  /*5b650*/  HMMA.1688.F32.TF32 R116, R232.reuse, R26, R116 ;  /* 0x0000001ae874723c */ /* 0x040fe20000081074 */
[----:B------:R-:W-:Y:S04]  /*5b660*/  STL.64 [R1+0x1ad0], R248 ;  /* 0x001ad0f801007387 */ /* 0x000fe80000100a00 */
[----:B------:R-:W-:Y:S10]  /*5b670*/  STL.64 [R1+0x1ad8], R250 ;  /* 0x001ad8fa01007387 */ /* 0x000ff40000100a00 */
        /* <DEDUP_REMOVED lines=42> */
[----:B------:R2:W-:Y:S04]  /*5b920*/  STL.64 [R1+0x1998], R114 ;  /* 0x0019987201007387 */ /* 0x0005e80000100a00 */
[----:B------:R-:W-:Y:S04]  /*5b930*/  STL.64 [R1+0x1980], R108 ;  /* 0x0019806c01007387 */ /* 0x000fe80000100a00 */
[----:B------:R3:W-:Y:S01]  /*5b940*/  STL.64 [R1+0x1988], R110 ;  /* 0x0019886e01007387 */ /* 0x0007e20000100a00 */
[C---:B--2---:R-:W-:Y:S08]  /*5b950*/  HMMA.1688.F32.TF32 R112, R228.reuse, R82, R132 ;  /* 0x00000052e470723c */ /* 0x044ff00000081084 */
[C---:B---3--:R-:W-:Y:S08]  /*5b960*/  HMMA.1688.F32.TF32 R108, R228.reuse, R78, R128 ;  /* 0x0000004ee46c723c */ /* 0x048ff00000081080 */
[C---:B------:R-:W-:Y:S07]  /*5b970*/  HMMA.1688.F32.TF32 R116, R228.reuse, R74, R124 ;  /* 0x0000004ae474723c */ /* 0x040fee000008107c */
[----:B------:R-:W-:Y:S04]  /*5b980*/  STL.64 [R1+0x1960], R112 ;  /* 0x0019607001007387 */ /* 0x000fe80000100a00 */
[----:B------:R2:W-:Y:S04]  /*5b990*/  STL.64 [R1+0x1968], R114 ;  /* 0x0019687201007387 */ /* 0x0005e80000100a00 */
[----:B------:R-:W-:Y:S04]  /*5b9a0*/  STL.64 [R1+0x1950], R108 ;  /* 0x0019506c01007387 */ /* 0x000fe80000100a00 */
[----:B------:R3:W-:Y:S01]  /*5b9b0*/  STL.64 [R1+0x1958], R110 ;  /* 0x0019586e01007387 */ /* 0x0007e20000100a00 */
[C---:B--2---:R-:W-:Y:S08]  /*5b9c0*/  HMMA.1688.F32.TF32 R112, R228.reuse, R70, R120 ;  /* 0x00000046e470723c */ /* 0x044ff00000081078 */
[C---:B---3--:R-:W-:Y:S08]  /*5b9d0*/  HMMA.1688.F32.TF32 R108, R228.reuse, R66, R104 ;  /* 0x00000042e46c723c */ /* 0x048ff00000081068 */
        /* <DEDUP_REMOVED lines=126> */
[C---:B---3--:R-:W-:Y:S08]  /*5c1c0*/  HMMA.1688.F32.TF32 R96, R232.reuse, R78, R96 ;  /* 0x0000004ee860723c */ /* 0x048ff00000081060 */
[----:B--2---:R-:W-:Y:S08]  /*5c1d0*/  HMMA.1688.F32.TF32 R92, R232, R74, R92 ;  /* 0x0000004ae85c723c */ /* 0x004ff0000008105c */
[C---:B----4-:R-:W-:Y:S08]  /*5c1e0*/  HMMA.1688.F32.TF32 R236, R228.reuse, R210, R236 ;  /* 0x000000d2e4ec723c */ /* 0x050ff000000810ec */
[C---:B------:R-:W-:Y:S08]  /*5c1f0*/  HMMA.1688.F32.TF32 R248, R228.reuse, R206, R248 ;  /* 0x000000cee4f8723c */ /* 0x040ff000000810f8 */
[C---:B------:R-:W-:Y:S07]  /*5c200*/  HMMA.1688.F32.TF32 R240, R228.reuse, R202, R240 ;  /* 0x000000cae4f0723c */ /* 0x040fee00000810f0 */
        /* <DEDUP_REMOVED lines=58> */
[----:B------:R-:W-:Y:S03]  /*5c5b0*/  LDS R230, [R3+0x6680] ;  /* 0x0066800003e67984 */ /* 0x000fe60000000800 */
        /* <DEDUP_REMOVED lines=13> */
[----:B------:R-:W-:Y:S04]  /*5c690*/  STL.64 [R1+0x16d0], R96 ;  /* 0x0016d06001007387 */ /* 0x000fe80000100a00 */
[----:B------:R-:W-:Y:S04]  /*5c6a0*/  STL.64 [R1+0x16d8], R98 ;  /* 0x0016d86201007387 */ /* 0x000fe80000100a00 */
[----:B-1----:R-:W3:Y:S04]  /*5c6b0*/  LDL.LU R100, [R1+0x3e0] ;  /* 0x0003e00001647983 */ /* 0x002ee80000300800 */
[----:B------:R1:W-:Y:S04]  /*5c6c0*/  STL.64 [R1+0x16c0], R92 ;  /* 0x0016c05c01007387 */ /* 0x0003e80000100a00 */
[----:B------:R4:W-:Y:S04]  /*5c6d0*/  STL.64 [R1+0x16c8], R94 ;  /* 0x0016c85e01007387 */ /* 0x0009e80000100a00 */
[----:B------:R1:W-:Y:S04]  /*5c6e0*/  STL.64 [R1+0x16b0], R88 ;  /* 0x0016b05801007387 */ /* 0x0003e80000100a00 */
[----:B------:R1:W-:Y:S04]  /*5c6f0*/  STL.64 [R1+0x16b8], R90 ;  /* 0x0016b85a01007387 */ /* 0x0003e80000100a00 */
        /* <DEDUP_REMOVED lines=107> */
[----:B------:R-:W-:Y:S04]  /*5cdb0*/  LDS R229, [R4+0x4680] ;  /* 0x0046800004e57984 */ /* 0x000fe80000000800 */
[----:B------:R-:W1:Y:S01]  /*5cdc0*/  LDS R231, [R4+0x6680] ;  /* 0x0066800004e77984 */ /* 0x000e620000000800 */
[C---:B----4-:R-:W-:Y:S08]  /*5cdd0*/  HMMA.1688.F32.TF32 R88, R232.reuse, R66, R88 ;  /* 0x00000042e858723c */ /* 0x050ff00000081058 */
[C---:B--2---:R-:W-:Y:S11]  /*5cde0*/  HMMA.1688.F32.TF32 R92, R232.reuse, R226, R92 ;  /* 0x000000e2e85c723c */ /* 0x044ff6000008105c */
[----:B------:R-:W-:Y:S04]  /*5cdf0*/  @!UPT UIADD3 URZ, URZ, URZ, URZ ;  /* 0x0000003f3f3ff290 */ /* 0x000fe8000fffe03f */
[----:B------:R-:W-:Y:S04]  /*5ce00*/  STL.64 [R1+0x16a0], R88 ;  /* 0x0016a05801007387 */ /* 0x000fe80000100a00 */
[----:B------:R2:W-:Y:S04]  /*5ce10*/  STL.64 [R1+0x16a8], R90 ;  /* 0x0016a85a01007387 */ /* 0x0005e80000100a00 */
[----:B--2---:R-:W1:Y:S04]  /*5ce20*/  LDL.LU.64 R90, [R1+0x6538] ;  /* 0x00653800015a7983 */ /* 0x004e680000300a00 */
[----:B------:R-:W1:Y:S04]  /*5ce30*/  LDL.LU.64 R88, [R1+0x6530] ;  /* 0x0065300001587983 */ /* 0x000e680000300a00 */
[----:B------:R2:W-:Y:S04]  /*5ce40*/  STL.64 [R1+0x1690], R92 ;  /* 0x0016905c01007387 */ /* 0x0005e80000100a00 */
[----:B------:R4:W-:Y:S04]  /*5ce50*/  STL.64 [R1+0x1698], R94 ;  /* 0x0016985e01007387 */ /* 0x0009e80000100a00 */
[----:B--2---:R-:W2:Y:S04]  /*5ce60*/  LDL.LU R92, [R1+0x3d0] ;  /* 0x0003d000015c7983 */ /* 0x004ea80000300800 */
[----:B------:R-:W2:Y:S04]  /*5ce70*/  LDL.LU R93, [R1+0x3d4] ;  /* 0x0003d400015d7983 */ /* 0x000ea80000300800 */
[----:B----4-:R-:W2:Y:S04]  /*5ce80*/  LDL.LU R94, [R1+0x3d8] ;  /* 0x0003d800015e7983 */ /* 0x010ea80000300800 */
[----:B------:R-:W2:Y:S01]  /*5ce90*/  LDL.LU R95, [R1+0x3dc] ;  /* 0x0003dc00015f7983 */ /* 0x000ea20000300800 */
[C---:B---3--:R-:W-:Y:S08]  /*5cea0*/  HMMA.1688.F32.TF32 R236, R232.reuse, R222, R236 ;  /* 0x000000dee8ec723c */ /* 0x048ff000000810ec */
[C---:B------:R-:W-:Y:S08]  /*5ceb0*/  HMMA.1688.F32.TF32 R248, R232.reuse, R218, R248 ;  /* 0x000000dae8f8723c */ /* 0x040ff000000810f8 */
[C---:B------:R-:W-:Y:S07]  /*5cec0*/  HMMA.1688.F32.TF32 R240, R232.reuse, R214, R240 ;  /* 0x000000d6e8f0723c */ /* 0x040fee00000810f0 */
        /* <DEDUP_REMOVED lines=25> */
[C---:B---3--:R-:W-:Y:S03]  /*5d060*/  HMMA.1688.F32.TF32 R116, R232.reuse, R10, R164 ;  /* 0x0000000ae874723c */ /* 0x048fe600000810a4 */
[----:B------:R-:W-:Y:S04]  /*5d070*/  STL.64 [R1+0x15e0], R108 ;  /* 0x0015e06c01007387 */ /* 0x000fe80000100a00 */
[----:B------:R3:W-:Y:S01]  /*5d080*/  STL.64 [R1+0x15e8], R110 ;  /* 0x0015e86e01007387 */ /* 0x0007e20000100a00 */
[C---:B----4-:R-:W-:Y:S08]  /*5d090*/  HMMA.1688.F32.TF32 R112, R232.reuse, R14, R160 ;  /* 0x0000000ee870723c */ /* 0x050ff000000810a0 */
[C---:B---3--:R-:W-:Y:S07]  /*5d0a0*/  HMMA.1688.F32.TF32 R108, R232.reuse, R18, R156 ;  /* 0x00000012e86c723c */ /* 0x048fee000008109c */
        /* <DEDUP_REMOVED lines=26> */
[C---:B---3--:R-:W-:Y:S08]  /*5d250*/  HMMA.1688.F32.TF32 R108, R232.reuse, R54, R120 ;  /* 0x00000036e86c723c */ /* 0x048ff00000081078 */
[C---:B------:R-:W-:Y:S08]  /*5d260*/  HMMA.1688.F32.TF32 R104, R232.reuse, R58, R104 ;  /* 0x0000003ae868723c */ /* 0x040ff00000081068 */
[C---:B------:R-:W-:Y:S08]  /*5d270*/  HMMA.1688.F32.TF32 R100, R232.reuse, R62, R100 ;  /* 0x0000003ee864723c */ /* 0x040ff00000081064 */
[----:B------:R-:W-:Y:S08]  /*5d280*/  HMMA.1688.F32.TF32 R96, R232, R246, R96 ;  /* 0x000000f6e860723c */ /* 0x000ff00000081060 */
[C---:B-1----:R-:W-:Y:S01]  /*5d290*/  HMMA.1688.F32.TF32 R88, R228.reuse, R86, R88 ;  /* 0x00000056e458723c */ /* 0x042fe20000081058 */
        /* <DEDUP_REMOVED lines=14> */
[----:B------:R-:W3:Y:S01]  /*5d380*/  LDL.LU R248, [R1+0x230] ;  /* 0x0002300001f87983 */ /* 0x000ee20000300800 */
[----:B------:R-:W-:Y:S01]  /*5d390*/  IMAD.MOV.U32 R242, RZ, RZ, R2 ;  /* 0x000000fffff27224 */ /* 0x000fe200078e0002 */
[----:B------:R-:W-:Y:S01]  /*5d3a0*/  MOV R241, R7 ;  /* 0x0000000700f17202 */ /* 0x000fe20000000f00 */
[----:B------:R-:W-:Y:S01]  /*5d3b0*/  IMAD.MOV.U32 R243, RZ, RZ, R0 ;  /* 0x000000fffff37224 */ /* 0x000fe200078e0000 */
[----:B------:R-:W-:Y:S01]  /*5d3c0*/  LDS R232, [R3+0x4700] ;  /* 0x0047000003e87984 */ /* 0x000fe20000000800 */
[----:B--2---:R-:W-:Y:S01]  /*5d3d0*/  HMMA.1688.F32.TF32 R88, R228, R82, R92 ;  /* 0x00000052e458723c */ /* 0x004fe2000008105c */
[----:B------:R-:W-:-:S02]  /*5d3e0*/  IMAD.MOV.U32 R240, RZ, RZ, R252 ;  /* 0x000000fffff07224 */ /* 0x000fc400078e00fc */
[----:B------:R-:W-:Y:S04]  /*5d3f0*/  LDS R234, [R3+0x6700] ;  /* 0x0067000003ea7984 */ /* 0x000fe80000000800 */
[----:B------:R-:W-:Y:S04]  /*5d400*/  LDS R233, [R4+0x4700] ;  /* 0x0047000004e97984 */ /* 0x000fe80000000800 */
[----:B------:R-:W1:Y:S11]  /*5d410*/  LDS R235, [R4+0x6700] ;  /* 0x0067000004eb7984 */ /* 0x000e760000000800 */
[----:B------:R-:W-:Y:S01]  /*5d420*/  @!UPT UIADD3 URZ, URZ, URZ, URZ ;  /* 0x0000003f3f3ff290 */ /* 0x000fe2000fffe03f */
        /* <DEDUP_REMOVED lines=118> */
[C---:B------:R-:W-:Y:S11]  /*5db90*/  HMMA.1688.F32.TF32 R180, R228.reuse, R70, R180 ;  /* 0x00000046e4b4723c */ /* 0x040ff600000810b4 */
[----:B------:R-:W-:Y:S04]  /*5dba0*/  @!UPT UIADD3 URZ, URZ, URZ, URZ ;  /* 0x0000003f3f3ff290 */ /* 0x000fe8000fffe03f */
[----:B------:R-:W-:Y:S04]  /*5dbb0*/  STL.64 [R1+0x1460], R172 ;  /* 0x001460ac01007387 */ /* 0x000fe80000100a00 */
[----:B------:R2:W-:Y:S01]  /*5dbc0*/  STL.64 [R1+0x1468], R174 ;  /* 0x001468ae01007387 */ /* 0x0005e20000100a00 */
[C---:B------:R-:W-:Y:S03]  /*5dbd0*/  HMMA.1688.F32.TF32 R168, R228.reuse, R218, R168 ;  /* 0x000000dae4a8723c */ /* 0x040fe600000810a8 */
[----:B--2---:R-:W2:Y:S04]  /*5dbe0*/  LDL.LU.64 R174, [R1+0x6528] ;  /* 0x0065280001ae7983 */ /* 0x004ea80000300a00 */
[----:B------:R-:W3:Y:S04]  /*5dbf0*/  LDL.LU.64 R172, [R1+0x6520] ;  /* 0x0065200001ac7983 */ /* 0x000ee80000300a00 */
[----:B------:R-:W-:Y:S04]  /*5dc00*/  STL.64 [R1+0x1450], R176 ;  /* 0x001450b001007387 */ /* 0x000fe80000100a00 */
[----:B------:R4:W-:Y:S04]  /*5dc10*/  STL.64 [R1+0x1458], R178 ;  /* 0x001458b201007387 */ /* 0x0009e80000100a00 */
[----:B----4-:R-:W4:Y:S04]  /*5dc20*/  LDL.LU.64 R178, [R1+0x6518] ;  /* 0x0065180001b27983 */ /* 0x010f280000300a00 */
[----:B------:R-:W2:Y:S04]  /*5dc30*/  LDL.LU.64 R176, [R1+0x6510] ;  /* 0x0065100001b07983 */ /* 0x000ea80000300a00 */
[----:B------:R-:W-:Y:S04]  /*5dc40*/  STL.64 [R1+0x13e0], R180 ;  /* 0x0013e0b401007387 */ /* 0x000fe80000100a00 */
[----:B------:R1:W-:Y:S01]  /*5dc50*/  STL.64 [R1+0x13e8], R182 ;  /* 0x0013e8b601007387 */ /* 0x0003e20000100a00 */
[C---:B------:R-:W-:Y:S03]  /*5dc60*/  HMMA.1688.F32.TF32 R152, R228.reuse, R202, R152 ;  /* 0x000000cae498723c */ /* 0x040fe60000081098 */
[----:B-1----:R-:W2:Y:S04]  /*5dc70*/  LDL.LU.64 R182, [R1+0x6508] ;  /* 0x0065080001b67983 */ /* 0x002ea80000300a00 */
[----:B------:R-:W2:Y:S04]  /*5dc80*/  LDL.LU.64 R180, [R1+0x6500] ;  /* 0x0065000001b47983 */ /* 0x000ea80000300a00 */
[----:B------:R-:W-:Y:S04]  /*5dc90*/  STL.64 [R1+0x1390], R116 ;  /* 0x0013907401007387 */ /* 0x000fe80000100a00 */
[----:B------:R1:W-:Y:S01]  /*5dca0*/  STL.64 [R1+0x1398], R118 ;  /* 0x0013987601007387 */ /* 0x0003e20000100a00 */
[C---:B------:R-:W-:Y:S03]  /*5dcb0*/  HMMA.1688.F32.TF32 R148, R228.reuse, R198, R148 ;  /* 0x000000c6e494723c */ /* 0x040fe60000081094 */
[----:B-1----:R-:W2:Y:S04]  /*5dcc0*/  LDL.LU.64 R118, [R1+0x64f8] ;  /* 0x0064f80001767983 */ /* 0x002ea80000300a00 */
[----:B------:R-:W2:Y:S04]  /*5dcd0*/  LDL.LU.64 R116, [R1+0x64f0] ;  /* 0x0064f00001747983 */ /* 0x000ea80000300a00 */
[----:B------:R-:W-:Y:S04]  /*5dce0*/  STL.64 [R1+0x1380], R112 ;  /* 0x0013807001007387 */ /* 0x000fe80000100a00 */
[----:B------:R1:W-:Y:S04]  /*5dcf0*/  STL.64 [R1+0x1388], R114 ;  /* 0x0013887201007387 */ /* 0x0003e80000100a00 */
[----:B-1----:R-:W2:Y:S04]  /*5dd00*/  LDL.LU.64 R114, [R1+0x64e8] ;  /* 0x0064e80001727983 */ /* 0x002ea80000300a00 */
[----:B------:R-:W2:Y:S04]  /*5dd10*/  LDL.LU.64 R112, [R1+0x64e0] ;  /* 0x0064e00001707983 */ /* 0x000ea80000300a00 */
[----:B------:R-:W-:Y:S04]  /*5dd20*/  STL.64 [R1+0x1370], R108 ;  /* 0x0013706c01007387 */ /* 0x000fe80000100a00 */
[----:B------:R1:W-:Y:S01]  /*5dd30*/  STL.64 [R1+0x1378], R110 ;  /* 0x0013786e01007387 */ /* 0x0003e20000100a00 */
[----:B------:R-:W-:Y:S03]  /*5dd40*/  HMMA.1688.F32.TF32 R136, R228, R186, R136 ;  /* 0x000000bae488723c */ /* 0x000fe60000081088 */
[----:B-1----:R-:W2:Y:S04]  /*5dd50*/  LDL.LU.64 R110, [R1+0x64d8] ;  /* 0x0064d800016e7983 */ /* 0x002ea80000300a00 */
[----:B------:R-:W2:Y:S04]  /*5dd60*/  LDL.LU.64 R108, [R1+0x64d0] ;  /* 0x0064d000016c7983 */ /* 0x000ea80000300a00 */
[----:B------:R-:W-:Y:S04]  /*5dd70*/  STL.64 [R1+0x1360], R168 ;  /* 0x001360a801007387 */ /* 0x000fe80000100a00 */
[----:B------:R1:W-:Y:S01]  /*5dd80*/  STL.64 [R1+0x1368], R170 ;  /* 0x001368aa01007387 */ /* 0x0003e20000100a00 */
[----:B------:R-:W-:Y:S01]  /*5dd90*/  IMAD.MOV.U32 R2, RZ, RZ, R158 ;  /* 0x000000ffff027224 */ /* 0x000fe200078e009e */
[----:B------:R-:W-:Y:S01]  /*5dda0*/  MOV R7, R157 ;  /* 0x0000009d00077202 */ /* 0x000fe20000000f00 */
[----:B------:R-:W-:Y:S01]  /*5ddb0*/  IMAD.MOV.U32 R0, RZ, RZ, R159 ;  /* 0x000000ffff007224 */ /* 0x000fe200078e009f */
[----:B-1----:R-:W2:Y:S04]  /*5ddc0*/  LDL.LU.64 R170, [R1+0x64c8] ;  /* 0x0064c80001aa7983 */ /* 0x002ea80000300a00 */
[----:B------:R-:W2:Y:S04]  /*5ddd0*/  LDL.LU.64 R168, [R1+0x64c0] ;  /* 0x0064c00001a87983 */ /* 0x000ea80000300a00 */
[----:B------:R-:W-:Y:S04]  /*5dde0*/  STL.64 [R1+0x1350], R164 ;  /* 0x001350a401007387 */ /* 0x000fe80000100a00 */
[----:B------:R1:W-:Y:S01]  /*5ddf0*/  STL.64 [R1+0x1358], R166 ;  /* 0x001358a601007387 */ /* 0x0003e20000100a00 */
[----:B------:R-:W-:-:S03]  /*5de00*/  IMAD.MOV.U32 R252, RZ, RZ, R156 ;  /* 0x000000fffffc7224 */ /* 0x000fc600078e009c */
[----:B-1----:R-:W2:Y:S04]  /*5de10*/  LDL.LU.64 R166, [R1+0x64b8] ;  /* 0x0064b80001a67983 */ /* 0x002ea80000300a00 */
[----:B------:R-:W2:Y:S04]  /*5de20*/  LDL.LU.64 R164, [R1+0x64b0] ;  /* 0x0064b00001a47983 */ /* 0x000ea80000300a00 */
[----:B------:R-:W-:Y:S04]  /*5de30*/  STL.64 [R1+0x1340], R160 ;  /* 0x001340a001007387 */ /* 0x000fe80000100a00 */
[----:B------:R1:W-:Y:S04]  /*5de40*/  STL.64 [R1+0x1348], R162 ;  /* 0x001348a201007387 */ /* 0x0003e80000100a00 */
[----:B-1----:R-:W2:Y:S04]  /*5de50*/  LDL.LU.64 R162, [R1+0x64a8] ;  /* 0x0064a80001a27983 */ /* 0x002ea80000300a00 */
[----:B------:R-:W2:Y:S04]  /*5de60*/  LDL.LU.64 R160, [R1+0x64a0] ;  /* 0x0064a00001a07983 */ /* 0x000ea80000300a00 */
[----:B------:R-:W2:Y:S04]  /*5de70*/  LDL.LU.64 R158, [R1+0x6498] ;  /* 0x00649800019e7983 */ /* 0x000ea80000300a00 */
        /* <DEDUP_REMOVED lines=24> */
[----:B-1----:R-:W3:Y:S04]  /*5e000*/  LDL.LU.64 R138, [R1+0x6448] ;  /* 0x00644800018a7983 */ /* 0x002ee80000300a00 */
[----:B------:R-:W3:Y:S04]  /*5e010*/  LDL.LU.64 R136, [R1+0x6440] ;  /* 0x0064400001887983 */ /* 0x000ee80000300a00 */
[----:B------:R-:W-:Y:S04]  /*5e020*/  STL.64 [R1+0x1260], R132 ;  /* 0x0012608401007387 */ /* 0x000fe80000100a00 */
[----:B------:R1:W-:Y:S04]  /*5e030*/  STL.64 [R1+0x1268], R134 ;  /* 0x0012688601007387 */ /* 0x0003e80000100a00 */
        /* <DEDUP_REMOVED lines=35> */
[C---:B-1----:R-:W-:Y:S08]  /*5e270*/  HMMA.1688.F32.TF32 R88, R228.reuse, R46, R236 ;  /* 0x0000002ee458723c */ /* 0x042ff000000810ec */
[C---:B------:R-:W-:Y:S08]  /*5e280*/  HMMA.1688.F32.TF32 R248, R228.reuse, R50, R248 ;  /* 0x00000032e4f8723c */ /* 0x040ff000000810f8 */
[----:B------:R-:W-:Y:S07]  /*5e290*/  HMMA.1688.F32.TF32 R236, R228, R54, R240 ;  /* 0x00000036e4ec723c */ /* 0x000fee00000810f0 */
[----:B------:R-:W-:Y:S04]  /*5e2a0*/  STL.64 [R1+0x11d0], R88 ;  /* 0x0011d05801007387 */ /* 0x000fe80000100a00 */
[----:B------:R-:W-:Y:S04]  /*5e2b0*/  STL.64 [R1+0x11d8], R90 ;  /* 0x0011d85a01007387 */ /* 0x000fe80000100a00 */
[----:B------:R2:W-:Y:S04]  /*5e2c0*/  STL.64 [R1+0x11c0], R248 ;  /* 0x0011c0f801007387 */ /* 0x0005e80000100a00 */
[----:B------:R1:W-:Y:S04]  /*5e2d0*/  STL.64 [R1+0x11c8], R250 ;  /* 0x0011c8fa01007387 */ /* 0x0003e80000100a00 */
[----:B------:R4:W-:Y:S04]  /*5e2e0*/  STL.64 [R1+0x11b0], R236 ;  /* 0x0011b0ec01007387 */ /* 0x0009e80000100a00 */
[----:B------:R4:W-:Y:S01]  /*5e2f0*/  STL.64 [R1+0x11b8], R238 ;  /* 0x0011b8ee01007387 */ /* 0x0009e20000100a00 */
[----:B--2---:R-:W-:Y:S01]  /*5e300*/  IMAD.MOV.U32 R248, RZ, RZ, R116 ;  /* 0x000000fffff87224 */ /* 0x004fe200078e0074 */
[----:B------:R-:W-:Y:S01]  /*5e310*/  MOV R249, R117 ;  /* 0x0000007500f97202 */ /* 0x000fe20000000f00 */
[----:B-1----:R-:W-:-:S02]  /*5e320*/  IMAD.MOV.U32 R250, RZ, RZ, R118 ;  /* 0x000000fffffa7224 */ /* 0x002fc400078e0076 */
[----:B------:R-:W-:Y:S02]  /*5e330*/  IMAD.MOV.U32 R251, RZ, RZ, R119 ;  /* 0x000000fffffb7224 */ /* 0x000fe400078e0077 */
[----:B----4-:R-:W-:Y:S01]  /*5e340*/  IMAD.MOV.U32 R236, RZ, RZ, R112 ;  /* 0x000000ffffec7224 */ /* 0x010fe200078e0070 */
[----:B------:R-:W-:Y:S01]  /*5e350*/  MOV R237, R113 ;  /* 0x0000007100ed7202 */ /* 0x000fe20000000f00 */
[----:B------:R-:W-:Y:S02]  /*5e360*/  IMAD.MOV.U32 R238, RZ, RZ, R114 ;  /* 0x000000ffffee7224 */ /* 0x000fe400078e0072 */
[----:B------:R-:W-:Y:S02]  /*5e370*/  IMAD.MOV.U32 R239, RZ, RZ, R115 ;  /* 0x000000ffffef7224 */ /* 0x000fe400078e0073 */
[----:B------:R-:W-:Y:S01]  /*5e380*/  IMAD.MOV.U32 R240, RZ, RZ, R183 ;  /* 0x000000fffff07224 */ /* 0x000fe200078e00b7 */
[----:B------:R-:W-:Y:S01]  /*5e390*/  MOV R241, R178 ;  /* 0x000000b200f17202 */ /* 0x000fe20000000f00 */
[----:B------:R-:W-:-:S02]  /*5e3a0*/  IMAD.MOV.U32 R242, RZ, RZ, R179 ;  /* 0x000000fffff27224 */ /* 0x000fc400078e00b3 */
[----:B------:R-:W-:Y:S01]  /*5e3b0*/  IMAD.MOV.U32 R243, RZ, RZ, R175 ;  /* 0x000000fffff37224 */ /* 0x000fe200078e00af */
[C---:B---3--:R-:W-:Y:S08]  /*5e3c0*/  HMMA.1688.F32.TF32 R96, R228.reuse, R62, R96 ;  /* 0x0000003ee460723c */ /* 0x048ff00000081060 */
[C---:B------:R-:W-:Y:S08]  /*5e3d0*/  HMMA.1688.F32.TF32 R88, R228.reuse, R58, R92 ;  /* 0x0000003ae458723c */ /* 0x040ff0000008105c */
[----:B------:R-:W-:Y:S11]  /*5e3e0*/  HMMA.1688.F32.TF32 R92, R228, R246, R100 ;  /* 0x000000f6e45c723c */ /* 0x000ff60000081064 */
[----:B------:R-:W-:Y:S04]  /*5e3f0*/  @!UPT UIADD3 URZ, URZ, URZ, URZ ;  /* 0x0000003f3f3ff290 */ /* 0x000fe8000fffe03f */
[----:B------:R-:W-:Y:S04]  /*5e400*/  STL.64 [R1+0x11a0], R88 ;  /* 0x0011a05801007387 */ /* 0x000fe80000100a00 */
[----:B------:R1:W-:Y:S02]  /*5e410*/  STL.64 [R1+0x11a8], R90 ;  /* 0x0011a85a01007387 */ /* 0x0003e40000100a00 */
[----:B-1----:R-:W-:Y:S02]  /*5e420*/  HMMA.1688.F32.TF32 R88, R232, R86, R104 ;  /* 0x00000056e858723c */ /* 0x002fe40000081068 */
[----:B------:R-:W-:Y:S04]  /*5e430*/  STL.64 [R1+0x1190], R96 ;  /* 0x0011906001007387 */ /* 0x000fe80000100a00 */
[----:B------:R-:W-:Y:S04]  /*5e440*/  STL.64 [R1+0x1198], R98 ;  /* 0x0011986201007387 */ /* 0x000fe80000100a00 */
[----:B------:R1:W-:Y:S04]  /*5e450*/  STL.64 [R1+0x1180], R92 ;  /* 0x0011805c01007387 */ /* 0x0003e80000100a00 */
[----:B------:R2:W-:Y:S04]  /*5e460*/  STL.64 [R1+0x1188], R94 ;  /* 0x0011885e01007387 */ /* 0x0005e80000100a00 */
[----:B------:R-:W3:Y:S05]  /*5e470*/  LDL.LU R116, [R1+0x63b8] ;  /* 0x0063b80001747983 */ /* 0x000eea0000300800 */
[----:B------:R-:W-:Y:S04]  /*5e480*/  STL.64 [R1+0x1170], R88 ;  /* 0x0011705801007387 */ /* 0x000fe80000100a00 */
[----:B------:R-:W-:Y:S04]  /*5e490*/  STL.64 [R1+0x1178], R90 ;  /* 0x0011785a01007387 */ /* 0x000fe80000100a00 */
[----:B------:R-:W3:Y:S04]  /*5e4a0*/  LDL.LU R117, [R1+0x63b4] ;  /* 0x0063b40001757983 */ /* 0x000ee80000300800 */
[----:B------:R-:W3:Y:S04]  /*5e4b0*/  LDL.LU R118, [R1+0x63b0] ;  /* 0x0063b00001767983 */ /* 0x000ee80000300800 */
[----:B------:R-:W3:Y:S01]  /*5e4c0*/  LDL.LU R119, [R1+0x63ac] ;  /* 0x0063ac0001777983 */ /* 0x000ee20000300800 */
[----:B-1----:R-:W-:-:S03]  /*5e4d0*/  IMAD.MOV.U32 R92, RZ, RZ, R108 ;  /* 0x000000ffff5c7224 */ /* 0x002fc600078e006c */
[----:B------:R-:W4:Y:S01]  /*5e4e0*/  LDL.LU R112, [R1+0x63a8] ;  /* 0x0063a80001707983 */ /* 0x000f220000300800 */
[----:B------:R-:W-:-:S03]  /*5e4f0*/  MOV R93, R109 ;  /* 0x0000006d005d7202 */ /* 0x000fc60000000f00 */
[----:B------:R-:W4:Y:S01]  /*5e500*/  LDL.LU R113, [R1+0x63a4] ;  /* 0x0063a40001717983 */ /* 0x000f220000300800 */
[----:B--2---:R-:W-:-:S03]  /*5e510*/  IMAD.MOV.U32 R94, RZ, RZ, R110 ;  /* 0x000000ffff5e7224 */ /* 0x004fc600078e006e */
[----:B------:R-:W4:Y:S01]  /*5e520*/  LDL.LU R114, [R1+0x63a0] ;  /* 0x0063a00001727983 */ /* 0x000f220000300800 */
[----:B------:R-:W-:-:S03]  /*5e530*/  IMAD.MOV.U32 R95, RZ, RZ, R111 ;  /* 0x000000ffff5f7224 */ /* 0x000fc600078e006f */
[----:B------:R-:W4:Y:S01]  /*5e540*/  LDL.LU R115, [R1+0x639c] ;  /* 0x00639c0001737983 */ /* 0x000f220000300800 */
[----:B------:R-:W-:-:S03]  /*5e550*/  IMAD.MOV.U32 R100, RZ, RZ, R172 ;  /* 0x000000ffff647224 */ /* 0x000fc600078e00ac */
[----:B------:R-:W2:Y:S01]  /*5e560*/  LDL.LU R108, [R1+0x6398] ;  /* 0x00639800016c7983 */ /* 0x000ea20000300800 */
[----:B------:R-:W-:-:S03]  /*5e570*/  MOV R101, R173 ;  /* 0x000000ad00657202 */ /* 0x000fc60000000f00 */
        /* <DEDUP_REMOVED lines=36> */
[----:B------:R-:W3:Y:S01]  /*5e7c0*/  LDL.LU R175, [R1+0x633c] ;  /* 0x00633c0001af7983 */ /* 0x000ee20000300800 */
[C---:B------:R-:W-:Y:S03]  /*5e7d0*/  HMMA.1688.F32.TF32 R100, R232.reuse, R30, R100 ;  /* 0x0000001ee864723c */ /* 0x040fe60000081064 */
[----:B------:R-:W-:Y:S04]  /*5e7e0*/  LDS R88, [R3+0x4780] ;  /* 0x0047800003587984 */ /* 0x000fe80000000800 */
[----:B------:R-:W-:Y:S01]  /*5e7f0*/  LDS R90, [R3+0x6780] ;  /* 0x00678000035a7984 */ /* 0x000fe20000000800 */
[C---:B------:R-:W-:Y:S03]  /*5e800*/  HMMA.1688.F32.TF32 R96, R232.reuse, R34, R96 ;  /* 0x00000022e860723c */ /* 0x040fe60000081060 */
[----:B------:R-:W-:Y:S04]  /*5e810*/  LDS R89, [R4+0x4780] ;  /* 0x0047800004597984 */ /* 0x000fe80000000800 */
[----:B------:R-:W1:Y:S01]  /*5e820*/  LDS R91, [R4+0x6780] ;  /* 0x00678000045b7984 */ /* 0x000e620000000800 */
[C---:B------:R-:W-:Y:S08]  /*5e830*/  HMMA.1688.F32.TF32 R92, R232.reuse, R38, R92 ;  /* 0x00000026e85c723c */ /* 0x040ff0000008105c */
[C---:B----4-:R-:W-:Y:S08]  /*5e840*/  HMMA.1688.F32.TF32 R112, R232.reuse, R222, R112 ;  /* 0x000000dee870723c */ /* 0x050ff00000081070 */
[C---:B--2---:R-:W-:Y:S08]  /*5e850*/  HMMA.1688.F32.TF32 R168, R232.reuse, R78, R168 ;  /* 0x0000004ee8a8723c */ /* 0x044ff000000810a8 */
[C---:B---3--:R-:W-:Y:S11]  /*5e860*/  HMMA.1688.F32.TF32 R180, R232.reuse, R82, R180 ;  /* 0x00000052e8b4723c */ /* 0x048ff600000810b4 */
[----:B------:R-:W-:Y:S11]  /*5e870*/  @!UPT UIADD3 URZ, URZ, URZ, URZ ;  /* 0x0000003f3f3ff290 */ /* 0x000ff6000fffe03f */
[----:B------:R-:W-:Y:S01]  /*5e880*/  @!UPT UIADD3 URZ, URZ, URZ, URZ ;  /* 0x0000003f3f3ff290 */ /* 0x000fe2000fffe03f */
[----:B------:R-:W-:Y:S04]  /*5e890*/  STL.64 [R1+0x1160], R180 ;  /* 0x001160b401007387 */ /* 0x000fe80000100a00 */
[----:B------:R2:W-:Y:S04]  /*5e8a0*/  STL.64 [R1+0x1168], R182 ;  /* 0x001168b601007387 */ /* 0x0005e80000100a00 */
[----:B------:R-:W-:Y:S04]  /*5e8b0*/  STL.64 [R1+0x1150], R168 ;  /* 0x001150a801007387 */ /* 0x000fe80000100a00 */
[----:B------:R3:W-:Y:S01]  /*5e8c0*/  STL.64 [R1+0x1158], R170 ;  /* 0x001158aa01007387 */ /* 0x0007e20000100a00 */
[C---:B--2---:R-:W-:Y:S08]  /*5e8d0*/  HMMA.1688.F32.TF32 R180, R232.reuse, R74, R176 ;  /* 0x0000004ae8b4723c */ /* 0x044ff000000810b0 */
[C---:B------:R-:W-:Y:S08]  /*5e8e0*/  HMMA.1688.F32.TF32 R176, R232.reuse, R70, R164 ;  /* 0x00000046e8b0723c */ /* 0x040ff000000810a4 */
[C---:B---3--:R-:W-:Y:S08]  /*5e8f0*/  HMMA.1688.F32.TF32 R168, R232.reuse, R66, R172 ;  /* 0x00000042e8a8723c */ /* 0x048ff000000810ac */
[C---:B------:R-:W-:Y:S08]  /*5e900*/  HMMA.1688.F32.TF32 R164, R232.reuse, R226, R108 ;  /* 0x000000e2e8a4723c */ /* 0x040ff0000008106c */
[C---:B------:R-:W-:Y:S01]  /*5e910*/  HMMA.1688.F32.TF32 R108, R232.reuse, R218, R116 ;  /* 0x000000dae86c723c */ /* 0x040fe20000081074 */
        /* <DEDUP_REMOVED lines=149> */
[----:B------:R-:W-:-:S03]  /*5f270*/  IMAD.MOV.U32 R243, RZ, RZ, R5 ;  /* 0x000000fffff37224 */ /* 0x000fc600078e0005 */
[----:B------:R-:W4:Y:S01]  /*5f280*/  LDL.LU R5, [R1+0x6338] ;  /* 0x0063380001057983 */ /* 0x000f220000300800 */
[----:B--2---:R-:W-:Y:S08]  /*5f290*/  HMMA.1688.F32.TF32 R120, R88, R86, R120 ;  /* 0x000000565878723c */ /* 0x004ff00000081078 */
[C---:B---3--:R-:W-:Y:S08]  /*5f2a0*/  HMMA.1688.F32.TF32 R124, R232.reuse, R246, R124 ;  /* 0x000000f6e87c723c */ /* 0x048ff0000008107c */
[C---:B----4-:R-:W-:Y:S08]  /*5f2b0*/  HMMA.1688.F32.TF32 R132, R232.reuse, R58, R132 ;  /* 0x0000003ae884723c */ /* 0x050ff00000081084 */
[C---:B------:R-:W-:Y:S08]  /*5f2c0*/  HMMA.1688.F32.TF32 R136, R232.reuse, R54, R136 ;  /* 0x00000036e888723c */ /* 0x040ff00000081088 */
[----:B------:R-:W-:Y:S11]  /*5f2d0*/  HMMA.1688.F32.TF32 R128, R232, R62, R128 ;  /* 0x0000003ee880723c */ /* 0x000ff60000081080 */
[----:B------:R-:W-:Y:S04]  /*5f2e0*/  @!UPT UIADD3 URZ, URZ, URZ, URZ ;  /* 0x0000003f3f3ff290 */ /* 0x000fe8000fffe03f */
        /* <DEDUP_REMOVED lines=9> */
[C---:B-1----:R-:W-:Y:S03]  /*5f380*/  HMMA.1688.F32.TF32 R84, R88.reuse, R82, R116 ;  /* 0x000000525854723c */ /* 0x042fe60000081074 */
[----:B------:R-:W-:Y:S04]  /*5f390*/  STL.64 [R1+0xf70], R120 ;  /* 0x000f707801007387 */ /* 0x000fe80000100a00 */
[----:B------:R-:W-:Y:S04]  /*5f3a0*/  STL.64 [R1+0xf78], R122 ;  /* 0x000f787a01007387 */ /* 0x000fe80000100a00 */
[----:B------:R1:W-:Y:S02]  /*5f3b0*/  STL.64 [R1+0x61e8], R80 ;  /* 0x0061e85001007387 */ /* 0x0003e40000100a00 */
[C---:B-1----:R-:W-:Y:S10]  /*5f3c0*/  HMMA.1688.F32.TF32 R80, R88.reuse, R78, R112 ;  /* 0x0000004e5850723c */ /* 0x042ff40000081070 */
[----:B------:R-:W-:Y:S04]  /*5f3d0*/  STL.64 [R1+0xf60], R84 ;  /* 0x000f605401007387 */ /* 0x000fe80000100a00 */
[----:B------:R-:W-:Y:S04]  /*5f3e0*/  STL.64 [R1+0xf68], R86 ;  /* 0x000f685601007387 */ /* 0x000fe80000100a00 */
[----:B------:R1:W-:Y:S02]  /*5f3f0*/  STL.64 [R1+0x61f0], R76 ;  /* 0x0061f04c01007387 */ /* 0x0003e40000100a00 */
[C---:B-1----:R-:W-:Y:S03]  /*5f400*/  HMMA.1688.F32.TF32 R76, R88.reuse, R74, R108 ;  /* 0x0000004a584c723c */ /* 0x042fe6000008106c */
[----:B------:R-:W-:Y:S04]  /*5f410*/  STL.64 [R1+0xf50], R80 ;  /* 0x000f505001007387 */ /* 0x000fe80000100a00 */
[----:B------:R-:W-:Y:S04]  /*5f420*/  STL.64 [R1+0xf58], R82 ;  /* 0x000f585201007387 */ /* 0x000fe80000100a00 */
[----:B------:R1:W-:Y:S02]  /*5f430*/  STL.64 [R1+0x6278], R72 ;  /* 0x0062784801007387 */ /* 0x0003e40000100a00 */
[C---:B-1----:R-:W-:Y:S10]  /*5f440*/  HMMA.1688.F32.TF32 R72, R88.reuse, R70, R172 ;  /* 0x000000465848723c */ /* 0x042ff400000810ac */
[----:B------:R-:W-:Y:S04]  /*5f450*/  STL.64 [R1+0xf40], R76 ;  /* 0x000f404c01007387 */ /* 0x000fe80000100a00 */
[----:B------:R1:W-:Y:S04]  /*5f460*/  STL.64 [R1+0xf48], R78 ;  /* 0x000f484e01007387 */ /* 0x0003e80000100a00 */
[----:B------:R2:W-:Y:S01]  /*5f470*/  STL.64 [R1+0x61f8], R68 ;  /* 0x0061f84401007387 */ /* 0x0005e20000100a00 */
[C---:B-1----:R-:W-:Y:S03]  /*5f480*/  HMMA.1688.F32.TF32 R76, R88.reuse, R66, R164 ;  /* 0x00000042584c723c */ /* 0x042fe600000810a4 */
[----:B------:R-:W-:Y:S04]  /*5f490*/  LDS R66, [R3+0xa000] ;  /* 0x00a0000003427984 */ /* 0x000fe80000000800 */
[----:B------:R-:W-:Y:S04]  /*5f4a0*/  STL.64 [R1+0xf30], R72 ;  /* 0x000f304801007387 */ /* 0x000fe80000100a00 */
[----:B------:R1:W-:Y:S01]  /*5f4b0*/  STL.64 [R1+0xf38], R74 ;  /* 0x000f384a01007387 */ /* 0x0003e20000100a00 */
[C---:B--2---:R-:W-:Y:S03]  /*5f4c0*/  HMMA.1688.F32.TF32 R68, R88.reuse, R222, R168 ;  /* 0x000000de5844723c */ /* 0x044fe600000810a8 */
[----:B------:R-:W-:Y:S05]  /*5f4d0*/  LDS R67, [R4+0xa000] ;  /* 0x00a0000004437984 */ /* 0x000fea0000000800 */
[C---:B-1----:R-:W-:Y:S03]  /*5f4e0*/  HMMA.1688.F32.TF32 R72, R88.reuse, R226, R176 ;  /* 0x000000e25848723c */ /* 0x042fe600000810b0 */
[----:B------:R-:W-:Y:S04]  /*5f4f0*/  STL.64 [R1+0xf20], R76 ;  /* 0x000f204c01007387 */ /* 0x000fe80000100a00 */
[----:B------:R1:W-:Y:S02]  /*5f500*/  STL.64 [R1+0xf28], R78 ;  /* 0x000f284e01007387 */ /* 0x0003e40000100a00 */
[C---:B-1----:R-:W-:Y:S11]  /*5f510*/  HMMA.1688.F32.TF32 R76, R88.reuse, R218, R180 ;  /* 0x000000da584c723c */ /* 0x042ff600000810b4 */
[----:B------:R-:W-:Y:S03]  /*5f520*/  @!UPT UIADD3 URZ, URZ, URZ, URZ ;  /* 0x0000003f3f3ff290 */ /* 0x000fe6000fffe03f */
        /* <DEDUP_REMOVED lines=26> */
[----:B------:R-:W-:Y:S01]  /*5f6d0*/  IMAD.MOV.U32 R240, RZ, RZ, R212 ;  /* 0x000000fffff07224 */ /* 0x000fe200078e00d4 */
[----:B------:R-:W-:Y:S01]  /*5f6e0*/  MOV R242, R216 ;  /* 0x000000d800f27202 */ /* 0x000fe20000000f00 */
[----:B------:R-:W-:-:S05]  /*5f6f0*/  IMAD.MOV.U32 R241, RZ, RZ, R213 ;  /* 0x000000fffff17224 */ /* 0x000fca00078e00d5 */
[----:B------:R-:W-:Y:S04]  /*5f700*/  STL.64 [R1+0xe80], R72 ;  /* 0x000e804801007387 */ /* 0x000fe80000100a00 */
[----:B------:R-:W-:Y:S04]  /*5f710*/  STL.64 [R1+0xe88], R74 ;  /* 0x000e884a01007387 */ /* 0x000fe80000100a00 */
[----:B------:R-:W-:Y:S01]  /*5f720*/  STL.64 [R1+0xe70], R68 ;  /* 0x000e704401007387 */ /* 0x000fe20000100a00 */
[----:B------:R-:W-:-:S03]  /*5f730*/  IMAD.MOV.U32 R243, RZ, RZ, R217 ;  /* 0x000000fffff37224 */ /* 0x000fc600078e00d9 */
[----:B------:R-:W-:Y:S01]  /*5f740*/  STL.64 [R1+0xe78], R70 ;  /* 0x000e784601007387 */ /* 0x000fe20000100a00 */
[----:B------:R-:W-:-:S03]  /*5f750*/  IMAD.MOV.U32 R236, RZ, RZ, R221 ;  /* 0x000000ffffec7224 */ /* 0x000fc600078e00dd */
[----:B------:R-:W2:Y:S01]  /*5f760*/  LDL.LU R212, [R1+0x6334] ;  /* 0x0063340001d47983 */ /* 0x000ea20000300800 */
[----:B------:R-:W-:-:S03]  /*5f770*/  IMAD.MOV.U32 R237, RZ, RZ, R225 ;  /* 0x000000ffffed7224 */ /* 0x000fc600078e00e1 */
[----:B------:R-:W3:Y:S01]  /*5f780*/  LDL.LU R213, [R1+0x6330] ;  /* 0x0063300001d57983 */ /* 0x000ee20000300800 */
[----:B------:R-:W-:-:S03]  /*5f790*/  MOV R238, R220 ;  /* 0x000000dc00ee7202 */ /* 0x000fc60000000f00 */
[----:B------:R-:W4:Y:S01]  /*5f7a0*/  LDL.LU R216, [R1+0x632c] ;  /* 0x00632c0001d87983 */ /* 0x000f220000300800 */
[----:B------:R-:W-:-:S03]  /*5f7b0*/  IMAD.MOV.U32 R239, RZ, RZ, R224 ;  /* 0x000000ffffef7224 */ /* 0x000fc600078e00e0 */
[----:B------:R-:W2:Y:S04]  /*5f7c0*/  LDL.LU R217, [R1+0x6328] ;  /* 0x0063280001d97983 */ /* 0x000ea80000300800 */
[----:B------:R-:W2:Y:S04]  /*5f7d0*/  LDL.LU R221, [R1+0x6324] ;  /* 0x0063240001dd7983 */ /* 0x000ea80000300800 */
[----:B------:R-:W3:Y:S04]  /*5f7e0*/  LDL.LU R225, [R1+0x6320] ;  /* 0x0063200001e17983 */ /* 0x000ee80000300800 */
[----:B------:R-:W4:Y:S04]  /*5f7f0*/  LDL.LU R220, [R1+0x631c] ;  /* 0x00631c0001dc7983 */ /* 0x000f280000300800 */
[----:B------:R-:W4:Y:S04]  /*5f800*/  LDL.LU R224, [R1+0x6318] ;  /* 0x0063180001e07983 */ /* 0x000f280000300800 */
[----:B------:R-:W4:Y:S04]  /*5f810*/  LDL.LU R96, [R1+0x1970] ;  /* 0x0019700001607983 */ /* 0x000f280000300800 */
[----:B------:R-:W4:Y:S04]  /*5f820*/  LDL.LU R97, [R1+0x1974] ;  /* 0x0019740001617983 */ /* 0x000f280000300800 */
[----:B------:R-:W4:Y:S04]  /*5f830*/  LDL.LU R98, [R1+0x1978] ;  /* 0x0019780001627983 */ /* 0x000f280000300800 */
[----:B------:R-:W4:Y:S04]  /*5f840*/  LDL.LU R99, [R1+0x197c] ;  /* 0x00197c0001637983 */ /* 0x000f280000300800 */
[----:B------:R-:W1:Y:S01]  /*5f850*/  S2R R95, SR_TID.X ;  /* 0x00000000005f7919 */ /* 0x000e620000002100 */
[----:B--2---:R-:W-:Y:S01]  /*5f860*/  IMAD.MOV.U32 R103, RZ, RZ, R221 ;  /* 0x000000ffff677224 */ /* 0x004fe200078e00dd */
[----:B---3--:R-:W-:Y:S01]  /*5f870*/  MOV R102, R225 ;  /* 0x000000e100667202 */ /* 0x008fe20000000f00 */
[----:B----4-:R-:W-:-:S02]  /*5f880*/  IMAD.MOV.U32 R100, RZ, RZ, R220 ;  /* 0x000000ffff647224 */ /* 0x010fc400078e00dc */
[----:B------:R-:W2:Y:S01]  /*5f890*/  LDL.LU R220, [R1+0x6314] ;  /* 0x0063140001dc7983 */ /* 0x000ea20000300800 */
[----:B------:R-:W-:-:S03]  /*5f8a0*/  IMAD.MOV.U32 R101, RZ, RZ, R224 ;  /* 0x000000ffff657224 */ /* 0x000fc600078e00e0 */
[----:B------:R-:W3:Y:S04]  /*5f8b0*/  LDL.LU R224, [R1+0x6310] ;  /* 0x0063100001e07983 */ /* 0x000ee80000300800 */
[----:B------:R-:W4:Y:S04]  /*5f8c0*/  LDL.LU R225, [R1+0x630c] ;  /* 0x00630c0001e17983 */ /* 0x000f280000300800 */
[----:B------:R-:W4:Y:S04]  /*5f8d0*/  LDL.LU R221, [R1+0x6308] ;  /* 0x0063080001dd7983 */ /* 0x000f280000300800 */
[----:B------:R-:W4:Y:S04]  /*5f8e0*/  LDL.LU R104, [R1+0x18f0] ;  /* 0x0018f00001687983 */ /* 0x000f280000300800 */
[----:B------:R-:W4:Y:S04]  /*5f8f0*/  LDL.LU R105, [R1+0x18f4] ;  /* 0x0018f40001697983 */ /* 0x000f280000300800 */
[----:B------:R-:W4:Y:S04]  /*5f900*/  LDL.LU R106, [R1+0x18f8] ;  /* 0x0018f800016a7983 */ /* 0x000f280000300800 */
[----:B------:R-:W4:Y:S01]  /*5f910*/  LDL.LU R107, [R1+0x18fc] ;  /* 0x0018fc00016b7983 */ /* 0x000f220000300800 */
[----:B-1----:R-:W-:-:S02]  /*5f920*/  LOP3.LUT R80, R95, 0x7, RZ, 0xc0, !PT ;  /* 0x000000075f507812 */ /* 0x002fc400078ec0ff */
[----:B------:R-:W-:-:S03]  /*5f930*/  SHF.L.U32 R81, R95, 0x1, RZ ;  /* 0x000000015f517819 */ /* 0x000fc600000006ff */
[----:B------:R-:W-:-:S05]  /*5f940*/  IMAD R80, R80, 0x110, RZ ;  /* 0x0000011050507824 */ /* 0x000fca00078e02ff */
[----:B------:R-:W-:-:S04]  /*5f950*/  LOP3.LUT R80, R80, 0x30, R81, 0x78, !PT ;  /* 0x0000003050507812 */ /* 0x000fc800078e7851 */
[----:B------:R-:W-:-:S05]  /*5f960*/  LOP3.LUT R80, R80, 0x40, RZ, 0x3c, !PT ;  /* 0x0000004050507812 */ /* 0x000fca00078e3cff */
[----:B------:R-:W-:-:S05]  /*5f970*/  IMAD R5, R5, 0x10000, R80 ;  /* 0x0001000005057824 */ /* 0x000fca00078e0250 */
[----:B------:R-:W1:Y:S01]  /*5f980*/  LDSM.16.M88.4 R228, [R5+0x40000] ;  /* 0x0400000005e4783b */ /* 0x000e620000000200 */
[----:B------:R-:W-:Y:S02]  /*5f990*/  IMAD.MOV.U32 R92, RZ, RZ, R217 ;  /* 0x000000ffff5c7224 */ /* 0x000fe400078e00d9 */
[----:B------:R-:W-:Y:S01]  /*5f9a0*/  IMAD.MOV.U32 R93, RZ, RZ, R216 ;  /* 0x000000ffff5d7224 */ /* 0x000fe200078e00d8 */
[----:B------:R-:W-:Y:S01]  /*5f9b0*/  MOV R94, R213 ;  /* 0x000000d5005e7202 */ /* 0x000fe20000000f00 */
[----:B------:R-:W-:Y:S01]  /*5f9c0*/  LDSM.16.M88.4 R216, [R5+0x41800] ;  /* 0x0418000005d8783b */ /* 0x000fe20000000200 */
[----:B------:R-:W-:Y:S02]  /*5f9d0*/  IMAD.MOV.U32 R95, RZ, RZ, R212 ;  /* 0x000000ffff5f7224 */ /* 0x000fe400078e00d4 */
[----:B------:R-:W-:Y:S01]  /*5f9e0*/  IMAD.MOV.U32 R248, RZ, RZ, R209 ;  /* 0x000000fffff87224 */ /* 0x000fe200078e00d1 */
[----:B------:R-:W-:Y:S01]  /*5f9f0*/  LDSM.16.M88.4 R212, [R5+0x42000] ;  /* 0x0420000005d4783b */ /* 0x000fe20000000200 */
[----:B------:R-:W-:-:S03]  /*5fa00*/  IMAD.MOV.U32 R249, RZ, RZ, R208 ;  /* 0x000000fffff97224 */ /* 0x000fc600078e00d0 */
[----:B------:R-:W-:Y:S01]  /*5fa10*/  LDSM.16.M88.4 R208, [R5+0x42800] ;  /* 0x0428000005d0783b */ /* 0x000fe20000000200 */
[----:B------:R-:W-:Y:S01]  /*5fa20*/  HMMA.1688.F32.TF32 R76, R88, R18, R100 ;  /* 0x00000012584c723c */ /* 0x000fe20000081064 */
[----:B------:R-:W-:Y:S01]  /*5fa30*/  MOV R250, R65 ;  /* 0x0000004100fa7202 */ /* 0x000fe20000000f00 */
[----:B------:R-:W-:Y:S01]  /*5fa40*/  IMAD.MOV.U32 R251, RZ, RZ, R64 ;  /* 0x000000fffffb7224 */ /* 0x000fe200078e0040 */
[----:B------:R-:W-:Y:S04]  /*5fa50*/  LDS R65, [R4+0x8000] ;  /* 0x0080000004417984 */ /* 0x000fe80000000800 */
[----:B------:R-:W-:Y:S04]  /*5fa60*/  LDS R64, [R3+0x8000] ;  /* 0x0080000003407984 */ /* 0x000fe80000000800 */
[----:B------:R-:W-:Y:S04]  /*5fa70*/  LDSM.16.M88.4 R160, [R5+0x49800] ;  /* 0x0498000005a0783b */ /* 0x000fe80000000200 */
[----:B------:R-:W-:Y:S04]  /*5fa80*/  LDSM.16.M88.4 R156, [R5+0x4a000] ;  /* 0x04a00000059c783b */ /* 0x000fe80000000200 */
[----:B------:R-:W-:Y:S04]  /*5fa90*/  LDSM.16.M88.4 R152, [R5+0x4a800] ;  /* 0x04a800000598783b */ /* 0x000fe80000000200 */
[----:B------:R-:W-:Y:S04]  /*5faa0*/  LDSM.16.M88.4 R148, [R5+0x4b000] ;  /* 0x04b000000594783b */ /* 0x000fe80000000200 */
[----:B-1----:R-:W-:Y:S04]  /*5fab0*/  STL [R1+0x60f8], R230 ;  /* 0x0060f8e601007387 */ /* 0x002fe80000100800 */
[----:B------:R-:W-:Y:S04]  /*5fac0*/  STL [R1+0x60f4], R231 ;  /* 0x0060f4e701007387 */ /* 0x000fe80000100800 */
[----:B------:R-:W-:Y:S04]  /*5fad0*/  LDSM.16.M88.4 R144, [R5+0x4b800] ;  /* 0x04b800000590783b */ /* 0x000fe80000000200 */
        /* <DEDUP_REMOVED lines=8> */
[----:B------:R-:W-:Y:S04]  /*5fb60*/  LDS R18, [R3+0xa080] ;  /* 0x00a0800003127984 */ /* 0x000fe80000000800 */
[----:B------:R-:W-:Y:S01]  /*5fb70*/  LDS R19, [R4+0xa080] ;  /* 0x00a0800004137984 */ /* 0x000fe20000000800 */
[----:B--2---:R-:W-:-:S02]  /*5fb80*/  IMAD.MOV.U32 R183, RZ, RZ, R220 ;  /* 0x000000ffffb77224 */ /* 0x004fc400078e00dc */
[----:B---3--:R-:W-:Y:S02]  /*5fb90*/  IMAD.MOV.U32 R181, RZ, RZ, R224 ;  /* 0x000000ffffb57224 */ /* 0x008fe400078e00e0 */
[----:B----4-:R-:W-:Y:S02]  /*5fba0*/  IMAD.MOV.U32 R180, RZ, RZ, R225 ;  /* 0x000000ffffb47224 */ /* 0x010fe400078e00e1 */
[----:B------:R-:W1:Y:S01]  /*5fbb0*/  LDSM.16.M88.4 R224, [R5+0x40800] ;  /* 0x0408000005e0783b */ /* 0x000e620000000200 */
[----:B------:R-:W-:-:S03]  /*5fbc0*/  MOV R182, R221 ;  /* 0x000000dd00b67202 */ /* 0x000fc60000000f00 */
[----:B------:R-:W2:Y:S04]  /*5fbd0*/  LDSM.16.M88.4 R220, [R5+0x41000] ;  /* 0x0410000005dc783b */ /* 0x000ea80000000200 */
[C---:B------:R-:W-:Y:S08]  /*5fbe0*/  HMMA.1688.F32.TF32 R72, R88.reuse, R10, R180 ;  /* 0x0000000a5848723c */ /* 0x040ff000000810b4 */
[C---:B------:R-:W-:Y:S01]  /*5fbf0*/  HMMA.1688.F32.TF32 R68, R88.reuse, R14, R104 ;  /* 0x0000000e5844723c */ /* 0x040fe20000081068 */
[----:B-1----:R-:W-:Y:S04]  /*5fc00*/  STL [R1+0x60e4], R226 ;  /* 0x0060e4e201007387 */ /* 0x002fe80000100800 */
[----:B------:R-:W-:Y:S04]  /*5fc10*/  STL [R1+0x60e0], R227 ;  /* 0x0060e0e301007387 */ /* 0x000fe80000100800 */
[----:B--2---:R-:W-:Y:S04]  /*5fc20*/  STL [R1+0x60ec], R222 ;  /* 0x0060ecde01007387 */ /* 0x004fe80000100800 */
[----:B------:R-:W-:Y:S04]  /*5fc30*/  STL [R1+0x60e8], R223 ;  /* 0x0060e8df01007387 */ /* 0x000fe80000100800 */
[----:B------:R-:W-:Y:S04]  /*5fc40*/  STL [R1+0x60fc], R218 ;  /* 0x0060fcda01007387 */ /* 0x000fe80000100800 */
[----:B------:R-:W-:Y:S04]  /*5fc50*/  STL [R1+0x60f0], R219 ;  /* 0x0060f0db01007387 */ /* 0x000fe80000100800 */
[----:B------:R-:W-:Y:S04]  /*5fc60*/  STL [R1+0x6104], R214 ;  /* 0x006104d601007387 */ /* 0x000fe80000100800 */
[----:B------:R-:W-:Y:S04]  /*5fc70*/  STL [R1+0x6100], R215 ;  /* 0x006100d701007387 */ /* 0x000fe80000100800 */
[----:B------:R-:W-:Y:S04]  /*5fc80*/  STL [R1+0x610c], R210 ;  /* 0x00610cd201007387 */ /* 0x000fe80000100800 */
[----:B------:R-:W-:Y:S04]  /*5fc90*/  STL [R1+0x6108], R211 ;  /* 0x006108d301007387 */ /* 0x000fe80000100800 */
[----:B------:R-:W-:Y:S04]  /*5fca0*/  STL.64 [R1+0xe60], R72 ;  /* 0x000e604801007387 */ /* 0x000fe80000100a00 */
[----:B------:R1:W-:Y:S04]  /*5fcb0*/  STL.64 [R1+0xe68], R74 ;  /* 0x000e684a01007387 */ /* 0x0003e80000100a00 */
[----:B------:R-:W-:Y:S04]  /*5fcc0*/  STL.64 [R1+0xe50], R68 ;  /* 0x000e504401007387 */ /* 0x000fe80000100a00 */
[----:B------:R2:W-:Y:S01]  /*5fcd0*/  STL.64 [R1+0xe58], R70 ;  /* 0x000e584601007387 */ /* 0x0005e20000100a00 */
[C---:B-1----:R-:W-:Y:S03]  /*5fce0*/  HMMA.1688.F32.TF32 R72, R88.reuse, R22, R96 ;  /* 0x000000165848723c */ /* 0x042fe60000081060 */
[----:B------:R-:W-:Y:S04]  /*5fcf0*/  STL.64 [R1+0xe40], R76 ;  /* 0x000e404c01007387 */ /* 0x000fe80000100a00 */
[----:B------:R-:W-:Y:S01]  /*5fd00*/  STL.64 [R1+0xe48], R78 ;  /* 0x000e484e01007387 */ /* 0x000fe20000100a00 */
[C---:B--2---:R-:W-:Y:S03]  /*5fd10*/  HMMA.1688.F32.TF32 R68, R88.reuse, R26, R92 ;  /* 0x0000001a5844723c */ /* 0x044fe6000008105c */
[----:B------:R1:W-:Y:S04]  /*5fd20*/  STL.64 [R1+0x6200], R24 ;  /* 0x0062001801007387 */ /* 0x0003e80000100a00 */
[----:B------:R-:W-:Y:S04]  /*5fd30*/  LDS R22, [R3+0xa100] ;  /* 0x00a1000003167984 */ /* 0x000fe80000000800 */
[----:B------:R-:W-:Y:S01]  /*5fd40*/  LDS R23, [R4+0xa100] ;  /* 0x00a1000004177984 */ /* 0x000fe20000000800 */
[C---:B-1----:R-:W-:Y:S03]  /*5fd50*/  HMMA.1688.F32.TF32 R24, R88.reuse, R30, R236 ;  /* 0x0000001e5818723c */ /* 0x042fe600000810ec */
[----:B------:R-:W-:Y:S04]  /*5fd60*/  STL.64 [R1+0xe30], R72 ;  /* 0x000e304801007387 */ /* 0x000fe80000100a00 */
[----:B------:R-:W-:Y:S04]  /*5fd70*/  STL.64 [R1+0xe38], R74 ;  /* 0x000e384a01007387 */ /* 0x000fe80000100a00 */
[----:B------:R-:W-:Y:S04]  /*5fd80*/  STL.64 [R1+0xe20], R68 ;  /* 0x000e204401007387 */ /* 0x000fe80000100a00 */
[----:B------:R-:W-:Y:S04]  /*5fd90*/  STL.64 [R1+0xe28], R70 ;  /* 0x000e284601007387 */ /* 0x000fe80000100a00 */
[----:B------:R1:W-:Y:S04]  /*5fda0*/  STL.64 [R1+0x6208], R28 ;  /* 0x0062081c01007387 */ /* 0x0003e80000100a00 */
[----:B------:R-:W-:Y:S04]  /*5fdb0*/  STL.64 [R1+0xe10], R24 ;  /* 0x000e101801007387 */ /* 0x000fe80000100a00 */
[----:B------:R2:W-:Y:S01]  /*5fdc0*/  STL.64 [R1+0xe18], R26 ;  /* 0x000e181a01007387 */ /* 0x0005e20000100a00 */
[C---:B-1----:R-:W-:Y:S08]  /*5fdd0*/  HMMA.1688.F32.TF32 R28, R88.reuse, R34, R248 ;  /* 0x00000022581c723c */ /* 0x042ff000000810f8 */
[----:B--2---:R-:W-:Y:S01]  /*5fde0*/  HMMA.1688.F32.TF32 R24, R88, R38, R240 ;  /* 0x000000265818723c */ /* 0x004fe200000810f0 */
[----:B------:R-:W-:Y:S11]  /*5fdf0*/  STL.64 [R1+0x62d0], R32 ;  /* 0x0062d02001007387 */ /* 0x000ff60000100a00 */
[----:B------:R-:W-:Y:S03]  /*5fe00*/  @!UPT UIADD3 URZ, URZ, URZ, URZ ;  /* 0x0000003f3f3ff290 */ /* 0x000fe6000fffe03f */
[----:B------:R-:W-:Y:S04]  /*5fe10*/  STL.64 [R1+0xe00], R28 ;  /* 0x000e001c01007387 */ /* 0x000fe80000100a00 */
[----:B------:R-:W-:Y:S04]  /*5fe20*/  STL.64 [R1+0xe08], R30 ;  /* 0x000e081e01007387 */ /* 0x000fe80000100a00 */
[----:B------:R-:W2:Y:S04]  /*5fe30*/  LDL.LU R92, [R1+0x1db0] ;  /* 0x001db000015c7983 */ /* 0x000ea80000300800 */
[----:B------:R-:W-:Y:S04]  /*5fe40*/  STL.64 [R1+0xdf0], R24 ;  /* 0x000df01801007387 */ /* 0x000fe80000100a00 */
[----:B------:R1:W-:Y:S04]  /*5fe50*/  STL.64 [R1+0xdf8], R26 ;  /* 0x000df81a01007387 */ /* 0x0003e80000100a00 */
        /* <DEDUP_REMOVED lines=46> */
[----:B------:R-:W-:Y:S04]  /*60140*/  STL.64 [R1+0x6210], R36 ;  /* 0x0062102401007387 */ /* 0x000fe80000100a00 */
[----:B------:R-:W-:Y:S01]  /*60150*/  STL.64 [R1+0x6218], R40 ;  /* 0x0062182801007387 */ /* 0x000fe20000100a00 */
[----:B------:R-:W-:-:S02]  /*60160*/  IMAD.MOV.U32 R251, RZ, RZ, R6 ;  /* 0x000000fffffb7224 */ /* 0x000fc400078e0006 */
[----:B------:R-:W-:Y:S02]  /*60170*/  IMAD.MOV.U32 R239, RZ, RZ, R245 ;  /* 0x000000ffffef7224 */ /* 0x000fe400078e00f5 */
[----:B------:R-:W-:Y:S01]  /*60180*/  IMAD.MOV.U32 R248, RZ, RZ, R244 ;  /* 0x000000fffff87224 */ /* 0x000fe200078e00f4 */
[----:B------:R-:W-:Y:S01]  /*60190*/  MOV R249, R205 ;  /* 0x000000cd00f97202 */ /* 0x000fe20000000f00 */
[----:B------:R-:W-:Y:S02]  /*601a0*/  IMAD.MOV.U32 R250, RZ, RZ, R204 ;  /* 0x000000fffffa7224 */ /* 0x000fe400078e00cc */
[----:B------:R-:W1:Y:S02]  /*601b0*/  LDSM.16.M88.4 R204, [R5+0x44000] ;  /* 0x0440000005cc783b */ /* 0x000e640000000200 */
[C---:B-1----:R-:W-:Y:S08]  /*601c0*/  HMMA.1688.F32.TF32 R24, R88.reuse, R42, R108 ;  /* 0x0000002a5818723c */ /* 0x042ff0000008106c */
[C---:B--2---:R-:W-:Y:S01]  /*601d0*/  HMMA.1688.F32.TF32 R28, R88.reuse, R46, R172 ;  /* 0x0000002e581c723c */ /* 0x044fe200000810ac */
[----:B------:R-:W-:Y:S11]  /*601e0*/  LDSM.16.M88.4 R172, [R5+0x48000] ;  /* 0x0480000005ac783b */ /* 0x000ff60000000200 */
[----:B------:R-:W-:Y:S03]  /*601f0*/  @!UPT UIADD3 URZ, URZ, URZ, URZ ;  /* 0x0000003f3f3ff290 */ /* 0x000fe6000fffe03f */
[----:B------:R-:W-:Y:S04]  /*60200*/  STL.64 [R1+0xde0], R24 ;  /* 0x000de01801007387 */ /* 0x000fe80000100a00 */
[----:B------:R1:W-:Y:S02]  /*60210*/  STL.64 [R1+0xde8], R26 ;  /* 0x000de81a01007387 */ /* 0x0003e40000100a00 */
[----:B-1----:R-:W-:Y:S02]  /*60220*/  HMMA.1688.F32.TF32 R24, R88, R50, R164 ;  /* 0x000000325818723c */ /* 0x002fe400000810a4 */
[----:B------:R-:W-:Y:S04]  /*60230*/  STL.64 [R1+0x6220], R44 ;  /* 0x0062202c01007387 */ /* 0x000fe80000100a00 */
[----:B------:R-:W-:Y:S04]  /*60240*/  STL.64 [R1+0xdd0], R28 ;  /* 0x000dd01c01007387 */ /* 0x000fe80000100a00 */
[----:B------:R1:W-:Y:S04]  /*60250*/  STL.64 [R1+0xdd8], R30 ;  /* 0x000dd81e01007387 */ /* 0x0003e80000100a00 */
[----:B------:R-:W-:Y:S01]  /*60260*/  STL.64 [R1+0x6228], R48 ;  /* 0x0062283001007387 */ /* 0x000fe20000100a00 */
[----:B---3--:R-:W-:Y:S03]  /*60270*/  HMMA.1688.F32.TF32 R240, R64, R228, R240 ;  /* 0x000000e440f0723c */ /* 0x008fe600000810f0 */
[----:B------:R-:W-:Y:S05]  /*60280*/  LDSM.16.M88.4 R164, [R5+0x49000] ;  /* 0x0490000005a4783b */ /* 0x000fea0000000200 */
[C---:B-1----:R-:W-:Y:S01]  /*60290*/  HMMA.1688.F32.TF32 R28, R88.reuse, R54, R176 ;  /* 0x00000036581c723c */ /* 0x042fe200000810b0 */
[----:B------:R-:W-:Y:S04]  /*602a0*/  STL.64 [R1+0xdc0], R24 ;  /* 0x000dc01801007387 */ /* 0x000fe80000100a00 */
[----:B------:R1:W-:Y:S03]  /*602b0*/  STL.64 [R1+0xdc8], R26 ;  /* 0x000dc81a01007387 */ /* 0x0003e60000100a00 */
[C---:B----4-:R-:W-:Y:S01]  /*602c0*/  HMMA.1688.F32.TF32 R244, R88.reuse, R246, R104 ;  /* 0x000000f658f4723c */ /* 0x050fe20000081068 */
[----:B------:R-:W-:Y:S07]  /*602d0*/  LDSM.16.M88.4 R176, [R5+0x47800] ;  /* 0x0478000005b0783b */ /* 0x000fee0000000200 */
[----:B-1----:R-:W-:Y:S01]  /*602e0*/  HMMA.1688.F32.TF32 R24, R88, R58, R168 ;  /* 0x0000003a5818723c */ /* 0x002fe200000810a8 */
[----:B------:R-:W-:Y:S04]  /*602f0*/  STL.64 [R1+0x6230], R52 ;  /* 0x0062303401007387 */ /* 0x000fe80000100a00 */
[----:B------:R-:W-:Y:S04]  /*60300*/  LDSM.16.M88.4 R168, [R5+0x48800] ;  /* 0x0488000005a8783b */ /* 0x000fe80000000200 */
[----:B------:R-:W-:Y:S04]  /*60310*/  STL.64 [R1+0xdb0], R28 ;  /* 0x000db01c01007387 */ /* 0x000fe80000100a00 */
[----:B------:R-:W-:Y:S10]  /*60320*/  STL.64 [R1+0xdb8], R30 ;  /* 0x000db81e01007387 */ /* 0x000ff40000100a00 */
[----:B------:R-:W-:Y:S01]  /*60330*/  STL.64 [R1+0xda0], R24 ;  /* 0x000da01801007387 */ /* 0x000fe20000100a00 */
[----:B------:R-:W-:-:S03]  /*60340*/  IMAD.MOV.U32 R6, RZ, RZ, R27 ;  /* 0x000000ffff067224 */ /* 0x000fc600078e001b */
[----:B------:R1:W-:Y:S02]  /*60350*/  STL [R1+0xda8], R26 ;  /* 0x000da81a01007387 */ /* 0x0003e40000100800 */
[----:B-1----:R-:W-:Y:S02]  /*60360*/  HMMA.1688.F32.TF32 R24, R88, R62, R180 ;  /* 0x0000003e5818723c */ /* 0x002fe400000810b4 */
[----:B------:R-:W-:Y:S04]  /*60370*/  STL.64 [R1+0x6238], R56 ;  /* 0x0062383801007387 */ /* 0x000fe80000100a00 */
[----:B------:R-:W-:Y:S02]  /*60380*/  STL.64 [R1+0x6280], R60 ;  /* 0x0062803c01007387 */ /* 0x000fe40000100a00 */
[C---:B------:R-:W-:Y:S02]  /*60390*/  HMMA.1688.F32.TF32 R32, R64.reuse, R224, R100 ;  /* 0x000000e04020723c */ /* 0x040fe40000081064 */
[----:B------:R-:W-:Y:S06]  /*603a0*/  LDSM.16.M88.4 R180, [R5+0x47000] ;  /* 0x0470000005b4783b */ /* 0x000fec0000000200 */
[C---:B------:R-:W-:Y:S07]  /*603b0*/  HMMA.1688.F32.TF32 R28, R64.reuse, R220, R96 ;  /* 0x000000dc401c723c */ /* 0x040fee0000081060 */
[----:B------:R-:W-:Y:S04]  /*603c0*/  STL.64 [R1+0xd90], R24 ;  /* 0x000d901801007387 */ /* 0x000fe80000100a00 */
[----:B------:R1:W-:Y:S02]  /*603d0*/  STL.64 [R1+0xd98], R26 ;  /* 0x000d981a01007387 */ /* 0x0003e40000100a00 */
[----:B-1----:R-:W-:Y:S02]  /*603e0*/  HMMA.1688.F32.TF32 R24, R64, R216, R92 ;  /* 0x000000d84018723c */ /* 0x002fe4000008105c */
[----:B------:R-:W-:Y:S04]  /*603f0*/  STL.64 [R1+0x6128], R246 ;  /* 0x006128f601007387 */ /* 0x000fe80000100a00 */
[----:B------:R-:W-:Y:S04]  /*60400*/  STL.64 [R1+0x6120], R244 ;  /* 0x006120f401007387 */ /* 0x000fe80000100a00 */
[----:B------:R1:W-:Y:S04]  /*60410*/  STL [R1+0x611c], R240 ;  /* 0x00611cf001007387 */ /* 0x0003e80000100800 */
[----:B------:R-:W-:Y:S04]  /*60420*/  STL [R1+0x6118], R241 ;  /* 0x006118f101007387 */ /* 0x000fe80000100800 */
[----:B------:R-:W-:Y:S04]  /*60430*/  STL [R1+0x6114], R242 ;  /* 0x006114f201007387 */ /* 0x000fe80000100800 */
[----:B------:R-:W-:Y:S04]  /*60440*/  STL [R1+0x6110], R243 ;  /* 0x006110f301007387 */ /* 0x000fe80000100800 */
[----:B------:R-:W-:Y:S04]  /*60450*/  STL.64 [R1+0xd80], R32 ;  /* 0x000d802001007387 */ /* 0x000fe80000100a00 */
[----:B------:R-:W-:Y:S01]  /*60460*/  STL.64 [R1+0xd88], R34 ;  /* 0x000d882201007387 */ /* 0x000fe20000100a00 */
[----:B-1----:R-:W-:-:S03]  /*60470*/  MOV R240, R27 ;  /* 0x0000001b00f07202 */ /* 0x002fc60000000f00 */
[----:B------:R-:W-:Y:S04]  /*60480*/  STL.64 [R1+0xd60], R24 ;  /* 0x000d601801007387 */ /* 0x000fe80000100a00 */
[----:B------:R-:W-:Y:S04]  /*60490*/  STL.64 [R1+0xd70], R28 ;  /* 0x000d701c01007387 */ /* 0x000fe80000100a00 */
[----:B------:R-:W-:Y:S04]  /*604a0*/  STL.64 [R1+0xd78], R30 ;  /* 0x000d781e01007387 */ /* 0x000fe80000100a00 */
[----:B------:R1:W-:Y:S02]  /*604b0*/  STL [R1+0xd68], R26 ;  /* 0x000d681a01007387 */ /* 0x0003e40000100800 */
[----:B-1----:R-:W-:Y:S07]  /*604c0*/  HMMA.1688.F32.TF32 R24, R64, R212, R236 ;  /* 0x000000d44018723c */ /* 0x002fee00000810ec */
[----:B------:R-:W-:-:S02]  /*604d0*/  IMAD.MOV.U32 R236, RZ, RZ, R201 ;  /* 0x000000ffffec7224 */ /* 0x000fc400078e00c9 */
[----:B------:R-:W-:Y:S01]  /*604e0*/  IMAD.MOV.U32 R237, RZ, RZ, R200 ;  /* 0x000000ffffed7224 */ /* 0x000fe200078e00c8 */
[----:B------:R-:W-:Y:S01]  /*604f0*/  MOV R239, R196 ;  /* 0x000000c400ef7202 */ /* 0x000fe20000000f00 */
[----:B------:R-:W1:Y:S01]  /*60500*/  LDSM.16.M88.4 R200, [R5+0x44800] ;  /* 0x0448000005c8783b */ /* 0x000e620000000200 */
[----:B------:R-:W-:-:S03]  /*60510*/  IMAD.MOV.U32 R238, RZ, RZ, R197 ;  /* 0x000000ffffee7224 */ /* 0x000fc600078e00c5 */
[----:B------:R-:W2:Y:S01]  /*60520*/  LDSM.16.M88.4 R196, [R5+0x45000] ;  /* 0x0450000005c4783b */ /* 0x000ea20000000200 */
[----:B------:R-:W-:Y:S02]  /*60530*/  IMAD.MOV.U32 R96, RZ, RZ, R185 ;  /* 0x000000ffff607224 */ /* 0x000fe400078e00b9 */
[----:B------:R-:W-:Y:S02]  /*60540*/  IMAD.MOV.U32 R97, RZ, RZ, R184 ;  /* 0x000000ffff617224 */ /* 0x000fe400078e00b8 */
[----:B------:R-:W-:Y:S04]  /*60550*/  LDSM.16.M88.4 R184, [R5+0x46800] ;  /* 0x0468000005b8783b */ /* 0x000fe80000000200 */
[----:B------:R-:W-:Y:S01]  /*60560*/  IMAD.MOV.U32 R211, RZ, RZ, R24 ;  /* 0x000000ffffd37224 */ /* 0x000fe200078e0018 */
[----:B------:R-:W-:Y:S01]  /*60570*/  MOV R218, R27 ;  /* 0x0000001b00da7202 */ /* 0x000fe20000000f00 */
[----:B------:R-:W-:-:S02]  /*60580*/  IMAD.MOV.U32 R214, RZ, RZ, R25 ;  /* 0x000000ffffd67224 */ /* 0x000fc400078e0019 */
[----:B------:R-:W-:Y:S02]  /*60590*/  IMAD.MOV.U32 R215, RZ, RZ, R26 ;  /* 0x000000ffffd77224 */ /* 0x000fe400078e001a */
[----:B------:R-:W-:Y:S07]  /*605a0*/  HMMA.1688.F32.TF32 R24, R64, R208, R248 ;  /* 0x000000d04018723c */ /* 0x000fee00000810f8 */
[----:B------:R-:W-:Y:S02]  /*605b0*/  IMAD.MOV.U32 R248, RZ, RZ, R193 ;  /* 0x000000fffff87224 */ /* 0x000fe400078e00c1 */
[----:B------:R-:W-:Y:S01]  /*605c0*/  IMAD.MOV.U32 R249, RZ, RZ, R192 ;  /* 0x000000fffff97224 */ /* 0x000fe200078e00c0 */
[----:B------:R-:W-:Y:S01]  /*605d0*/  MOV R251, R188 ;  /* 0x000000bc00fb7202 */ /* 0x000fe20000000f00 */
[----:B------:R-:W3:Y:S01]  /*605e0*/  LDSM.16.M88.4 R192, [R5+0x45800] ;  /* 0x0458000005c0783b */ /* 0x000ee20000000200 */
[----:B------:R-:W-:-:S03]  /*605f0*/  IMAD.MOV.U32 R250, RZ, RZ, R189 ;  /* 0x000000fffffa7224 */ /* 0x000fc600078e00bd */
[----:B------:R-:W4:Y:S01]  /*60600*/  LDSM.16.M88.4 R188, [R5+0x46000] ;  /* 0x0460000005bc783b */ /* 0x000f220000000200 */
[----:B------:R-:W-:Y:S02]  /*60610*/  IMAD.MOV.U32 R92, RZ, RZ, R13 ;  /* 0x000000ffff5c7224 */ /* 0x000fe400078e000d */
[----:B------:R-:W-:Y:S02]  /*60620*/  IMAD.MOV.U32 R93, RZ, RZ, R12 ;  /* 0x000000ffff5d7224 */ /* 0x000fe400078e000c */
[----:B------:R-:W4:Y:S04]  /*60630*/  LDSM.16.M88.4 R12, [R5+0x43000] ;  /* 0x04300000050c783b */ /* 0x000f280000000200 */
[----:B------:R-:W-:Y:S04]  /*60640*/  STL [R1+0x5f78], R206 ;  /* 0x005f78ce01007387 */ /* 0x000fe80000100800 */
[----:B------:R-:W-:Y:S04]  /*60650*/  STL [R1+0x5f74], R207 ;  /* 0x005f74cf01007387 */ /* 0x000fe80000100800 */
[----:B-1----:R-:W-:Y:S04]  /*60660*/  STL [R1+0x5f70], R202 ;  /* 0x005f70ca01007387 */ /* 0x002fe80000100800 */
[----:B------:R-:W-:Y:S04]  /*60670*/  STL [R1+0x5f6c], R203 ;  /* 0x005f6ccb01007387 */ /* 0x000fe80000100800 */
[----:B--2---:R-:W-:Y:S04]  /*60680*/  STL [R1+0x5f64], R198 ;  /* 0x005f64c601007387 */ /* 0x004fe80000100800 */
[----:B------:R-:W-:Y:S01]  /*60690*/  STL [R1+0x5f60], R199 ;  /* 0x005f60c701007387 */ /* 0x000fe20000100800 */
[----:B------:R-:W-:Y:S01]  /*606a0*/  IMAD.MOV.U32 R94, RZ, RZ, R9 ;  /* 0x000000ffff5e7224 */ /* 0x000fe200078e0009 */
[----:B------:R-:W-:-:S02]  /*606b0*/  MOV R95, R8 ;  /* 0x00000008005f7202 */ /* 0x000fc40000000f00 */
[----:B------:R-:W1:Y:S04]  /*606c0*/  LDSM.16.M88.4 R8, [R5+0x43800] ;  /* 0x043800000508783b */ /* 0x000e680000000200 */
[----:B---3--:R-:W-:Y:S04]  /*606d0*/  STL [R1+0x5f7c], R194 ;  /* 0x005f7cc201007387 */ /* 0x008fe80000100800 */
[----:B------:R-:W-:Y:S04]  /*606e0*/  STL [R1+0x5f68], R195 ;  /* 0x005f68c301007387 */ /* 0x000fe80000100800 */
[----:B----4-:R-:W-:Y:S04]  /*606f0*/  STL [R1+0x5f84], R190 ;  /* 0x005f84be01007387 */ /* 0x010fe80000100800 */
        /* <DEDUP_REMOVED lines=11> */
[----:B------:R-:W-:Y:S01]  /*607b0*/  STL [R1+0x5fb4], R166 ;  /* 0x005fb4a601007387 */ /* 0x000fe20000100800 */
[----:B------:R-:W-:-:S03]  /*607c0*/  IMAD.MOV.U32 R230, RZ, RZ, R24 ;  /* 0x000000ffffe67224 */ /* 0x000fc600078e0018 */
[----:B------:R-:W-:Y:S01]  /*607d0*/  STL [R1+0x5fb0], R167 ;  /* 0x005fb0a701007387 */ /* 0x000fe20000100800 */
[----:B------:R-:W-:Y:S01]  /*607e0*/  IMAD.MOV.U32 R231, RZ, RZ, R25 ;  /* 0x000000ffffe77224 */ /* 0x000fe200078e0019 */
[----:B------:R-:W-:Y:S02]  /*607f0*/  MOV R222, R27 ;  /* 0x0000001b00de7202 */ /* 0x000fe40000000f00 */
[----:B------:R-:W-:Y:S01]  /*60800*/  STL [R1+0x5fbc], R162 ;  /* 0x005fbca201007387 */ /* 0x000fe20000100800 */
[----:B------:R-:W-:-:S03]  /*60810*/  IMAD.MOV.U32 R219, RZ, RZ, R26 ;  /* 0x000000ffffdb7224 */ /* 0x000fc600078e001a */
[----:B------:R-:W-:Y:S01]  /*60820*/  STL [R1+0x5fb8], R163 ;  /* 0x005fb8a301007387 */ /* 0x000fe20000100800 */
[----:B------:R-:W-:Y:S03]  /*60830*/  HMMA.1688.F32.TF32 R24, R64, R12, R92 ;  /* 0x0000000c4018723c */ /* 0x000fe6000008105c */
        /* <DEDUP_REMOVED lines=18> */
[----:B------:R-:W-:-:S03]  /*60960*/  MOV R99, R16 ;  /* 0x0000001000637202 */ /* 0x000fc60000000f00 */
[----:B------:R-:W-:Y:S04]  /*60970*/  STL [R1+0x6000], R127 ;  /* 0x0060007f01007387 */ /* 0x000fe80000100800 */
[----:B------:R-:W-:Y:S04]  /*60980*/  STL [R1+0x600c], R122 ;  /* 0x00600c7a01007387 */ /* 0x000fe80000100800 */
[----:B------:R-:W-:Y:S04]  /*60990*/  STL [R1+0x6008], R123 ;  /* 0x0060087b01007387 */ /* 0x000fe80000100800 */
[----:B------:R-:W-:Y:S04]  /*609a0*/  STL [R1+0x6014], R118 ;  /* 0x0060147601007387 */ /* 0x000fe80000100800 */
[----:B------:R-:W-:Y:S01]  /*609b0*/  STL [R1+0x6010], R119 ;  /* 0x0060107701007387 */ /* 0x000fe20000100800 */
[----:B------:R-:W-:-:S03]  /*609c0*/  IMAD.MOV.U32 R223, RZ, RZ, R24 ;  /* 0x000000ffffdf7224 */ /* 0x000fc600078e0018 */
[----:B------:R-:W-:Y:S01]  /*609d0*/  STL [R1+0x601c], R114 ;  /* 0x00601c7201007387 */ /* 0x000fe20000100800 */
[----:B------:R-:W-:-:S03]  /*609e0*/  IMAD.MOV.U32 R226, RZ, RZ, R25 ;  /* 0x000000ffffe27224 */ /* 0x000fc600078e0019 */
[----:B------:R-:W-:Y:S01]  /*609f0*/  STL [R1+0x6018], R115 ;  /* 0x0060187301007387 */ /* 0x000fe20000100800 */
[----:B------:R-:W-:-:S03]  /*60a00*/  IMAD.MOV.U32 R227, RZ, RZ, R26 ;  /* 0x000000ffffe37224 */ /* 0x000fc600078e001a */
[----:B------:R2:W-:Y:S04]  /*60a10*/  STL [R1+0x5498], R5 ;  /* 0x0054980501007387 */ /* 0x0005e80000100800 */
[----:B------:R-:W3:Y:S04]  /*60a20*/  LDL.LU R92, [R1+0x30a0] ;  /* 0x0030a000015c7983 */ /* 0x000ee80000300800 */
[----:B------:R-:W3:Y:S01]  /*60a30*/  LDL.LU R93, [R1+0x30a4] ;  /* 0x0030a400015d7983 */ /* 0x000ee20000300800 */
[----:B--2---:R-:W-:Y:S02]  /*60a40*/  MOV R5, R27 ;  /* 0x0000001b00057202 */ /* 0x004fe40000000f00 */
[----:B-1----:R-:W-:Y:S01]  /*60a50*/  HMMA.1688.F32.TF32 R24, R64, R8, R96 ;  /* 0x000000084018723c */ /* 0x002fe20000081060 */
[----:B------:R-:W3:Y:S04]  /*60a60*/  LDL.LU R94, [R1+0x30a8] ;  /* 0x0030a800015e7983 */ /* 0x000ee80000300800 */
[----:B------:R-:W3:Y:S04]  /*60a70*/  LDL.LU R95, [R1+0x30ac] ;  /* 0x0030ac00015f7983 */ /* 0x000ee80000300800 */
[----:B------:R-:W-:Y:S04]  /*60a80*/  LDS R16, [R3+0x8080] ;  /* 0x0080800003107984 */ /* 0x000fe80000000800 */
[----:B------:R-:W1:Y:S11]  /*60a90*/  LDS R17, [R4+0x8080] ;  /* 0x0080800004117984 */ /* 0x000e760000000800 */
[----:B------:R-:W-:-:S02]  /*60aa0*/  IMAD.MOV.U32 R242, RZ, RZ, R25 ;  /* 0x000000fffff27224 */ /* 0x000fc400078e0019 */
[----:B------:R-:W-:Y:S02]  /*60ab0*/  IMAD.MOV.U32 R243, RZ, RZ, R26 ;  /* 0x000000fffff37224 */ /* 0x000fe400078e001a */
[----:B------:R-:W-:Y:S01]  /*60ac0*/  IMAD.MOV.U32 R241, RZ, RZ, R24 ;  /* 0x000000fffff17224 */ /* 0x000fe200078e0018 */
[----:B------:R-:W-:Y:S02]  /*60ad0*/  MOV R210, R27 ;  /* 0x0000001b00d27202 */ /* 0x000fe40000000f00 */
[----:B------:R-:W-:Y:S01]  /*60ae0*/  STL.64 [R1+0x6138], R242 ;  /* 0x006138f201007387 */ /* 0x000fe20000100a00 */
[----:B------:R-:W-:Y:S03]  /*60af0*/  HMMA.1688.F32.TF32 R24, R64, R204, R248 ;  /* 0x000000cc4018723c */ /* 0x000fe600000810f8 */
[----:B------:R-:W-:Y:S04]  /*60b00*/  STL.64 [R1+0x6130], R240 ;  /* 0x006130f001007387 */ /* 0x000fe80000100a00 */
[----:B------:R-:W2:Y:S04]  /*60b10*/  LDL.LU R248, [R1+0x3090] ;  /* 0x0030900001f87983 */ /* 0x000ea80000300800 */
[----:B------:R-:W2:Y:S04]  /*60b20*/  LDL.LU R249, [R1+0x3094] ;  /* 0x0030940001f97983 */ /* 0x000ea80000300800 */
[----:B------:R-:W2:Y:S04]  /*60b30*/  LDL.LU R250, [R1+0x3098] ;  /* 0x0030980001fa7983 */ /* 0x000ea80000300800 */
[----:B------:R-:W2:Y:S05]  /*60b40*/  LDL.LU R251, [R1+0x309c] ;  /* 0x00309c0001fb7983 */ /* 0x000eaa0000300800 */
[----:B------:R-:W-:Y:S01]  /*60b50*/  MOV R143, R27 ;  /* 0x0000001b008f7202 */ /* 0x000fe20000000f00 */
[----:B------:R-:W-:-:S02]  /*60b60*/  IMAD.MOV.U32 R142, RZ, RZ, R26 ;  /* 0x000000ffff8e7224 */ /* 0x000fc400078e001a */
[----:B------:R-:W-:Y:S02]  /*60b70*/  IMAD.MOV.U32 R139, RZ, RZ, R25 ;  /* 0x000000ffff8b7224 */ /* 0x000fe400078e0019 */
[----:B------:R-:W-:Y:S01]  /*60b80*/  IMAD.MOV.U32 R138, RZ, RZ, R24 ;  /* 0x000000ffff8a7224 */ /* 0x000fe200078e0018 */
[----:B------:R-:W-:Y:S01]  /*60b90*/  STL [R1+0x602c], R143 ;  /* 0x00602c8f01007387 */ /* 0x000fe20000100800 */
[----:B------:R-:W-:Y:S03]  /*60ba0*/  HMMA.1688.F32.TF32 R24, R64, R200, R236 ;  /* 0x000000c84018723c */ /* 0x000fe600000810ec */
[----:B------:R-:W-:Y:S04]  /*60bb0*/  STL [R1+0x6028], R142 ;  /* 0x0060288e01007387 */ /* 0x000fe80000100800 */
[----:B------:R-:W-:Y:S04]  /*60bc0*/  STL [R1+0x6024], R139 ;  /* 0x0060248b01007387 */ /* 0x000fe80000100800 */
[----:B------:R4:W-:Y:S04]  /*60bd0*/  STL [R1+0x6020], R138 ;  /* 0x0060208a01007387 */ /* 0x0009e80000100800 */
[----:B------:R-:W4:Y:S04]  /*60be0*/  LDL.LU R236, [R1+0x3080] ;  /* 0x0030800001ec7983 */ /* 0x000f280000300800 */
[----:B------:R-:W4:Y:S04]  /*60bf0*/  LDL.LU R237, [R1+0x3084] ;  /* 0x0030840001ed7983 */ /* 0x000f280000300800 */
[----:B------:R-:W4:Y:S04]  /*60c00*/  LDL.LU R238, [R1+0x3088] ;  /* 0x0030880001ee7983 */ /* 0x000f280000300800 */
[----:B------:R-:W4:Y:S01]  /*60c10*/  LDL.LU R239, [R1+0x308c] ;  /* 0x00308c0001ef7983 */ /* 0x000f220000300800 */
[----:B------:R-:W-:Y:S01]  /*60c20*/  MOV R151, R27 ;  /* 0x0000001b00977202 */ /* 0x000fe20000000f00 */
[----:B------:R-:W-:-:S02]  /*60c30*/  IMAD.MOV.U32 R150, RZ, RZ, R26 ;  /* 0x000000ffff967224 */ /* 0x000fc400078e001a */
[----:B------:R-:W-:Y:S02]  /*60c40*/  IMAD.MOV.U32 R147, RZ, RZ, R25 ;  /* 0x000000ffff937224 */ /* 0x000fe400078e0019 */
[----:B------:R-:W-:Y:S01]  /*60c50*/  IMAD.MOV.U32 R146, RZ, RZ, R24 ;  /* 0x000000ffff927224 */ /* 0x000fe200078e0018 */
[----:B------:R1:W-:Y:S04]  /*60c60*/  STL [R1+0x603c], R151 ;  /* 0x00603c9701007387 */ /* 0x0003e80000100800 */
[----:B------:R-:W-:Y:S04]  /*60c70*/  STL [R1+0x6038], R150 ;  /* 0x0060389601007387 */ /* 0x000fe80000100800 */
[----:B------:R-:W-:Y:S04]  /*60c80*/  STL [R1+0x6034], R147 ;  /* 0x0060349301007387 */ /* 0x000fe80000100800 */
[----:B------:R1:W-:Y:S01]  /*60c90*/  STL [R1+0x6030], R146 ;  /* 0x0060309201007387 */ /* 0x0003e20000100800 */
[----:B---3--:R-:W-:Y:S03]  /*60ca0*/  HMMA.1688.F32.TF32 R24, R64, R196, R92 ;  /* 0x000000c44018723c */ /* 0x008fe6000008105c */
[----:B------:R-:W3:Y:S04]  /*60cb0*/  LDL.LU R92, [R1+0x3070] ;  /* 0x00307000015c7983 */ /* 0x000ee80000300800 */
[----:B------:R-:W3:Y:S04]  /*60cc0*/  LDL.LU R93, [R1+0x3074] ;  /* 0x00307400015d7983 */ /* 0x000ee80000300800 */
[----:B------:R-:W3:Y:S04]  /*60cd0*/  LDL.LU R94, [R1+0x3078] ;  /* 0x00307800015e7983 */ /* 0x000ee80000300800 */
[----:B------:R-:W3:Y:S09]  /*60ce0*/  LDL.LU R95, [R1+0x307c] ;  /* 0x00307c00015f7983 */ /* 0x000ef20000300800 */
[----:B------:R-:W-:Y:S01]  /*60cf0*/  MOV R167, R27 ;  /* 0x0000001b00a77202 */ /* 0x000fe20000000f00 */
[----:B------:R-:W-:-:S02]  /*60d00*/  IMAD.MOV.U32 R166, RZ, RZ, R26 ;  /* 0x000000ffffa67224 */ /* 0x000fc400078e001a */
[----:B------:R-:W-:Y:S02]  /*60d10*/  IMAD.MOV.U32 R163, RZ, RZ, R25 ;  /* 0x000000ffffa37224 */ /* 0x000fe400078e0019 */
[----:B------:R-:W-:Y:S01]  /*60d20*/  IMAD.MOV.U32 R162, RZ, RZ, R24 ;  /* 0x000000ffffa27224 */ /* 0x000fe200078e0018 */
[----:B------:R-:W-:Y:S04]  /*60d30*/  STL [R1+0x604c], R167 ;  /* 0x00604ca701007387 */ /* 0x000fe80000100800 */
[----:B------:R-:W-:Y:S04]  /*60d40*/  STL [R1+0x6048], R166 ;  /* 0x006048a601007387 */ /* 0x000fe80000100800 */
[----:B------:R-:W-:Y:S04]  /*60d50*/  STL [R1+0x6044], R163 ;  /* 0x006044a301007387 */ /* 0x000fe80000100800 */
[----:B------:R1:W-:Y:S01]  /*60d60*/  STL [R1+0x6040], R162 ;  /* 0x006040a201007387 */ /* 0x0003e20000100800 */
[----:B--2---:R-:W-:Y:S03]  /*60d70*/  HMMA.1688.F32.TF32 R24, R64, R192, R248 ;  /* 0x000000c04018723c */ /* 0x004fe600000810f8 */
[----:B------:R-:W2:Y:S04]  /*60d80*/  LDL.LU R248, [R1+0x3060] ;  /* 0x0030600001f87983 */ /* 0x000ea80000300800 */
[----:B------:R-:W2:Y:S04]  /*60d90*/  LDL.LU R249, [R1+0x3064] ;  /* 0x0030640001f97983 */ /* 0x000ea80000300800 */
[----:B------:R-:W2:Y:S04]  /*60da0*/  LDL.LU R250, [R1+0x3068] ;  /* 0x0030680001fa7983 */ /* 0x000ea80000300800 */
[----:B------:R-:W2:Y:S09]  /*60db0*/  LDL.LU R251, [R1+0x306c] ;  /* 0x00306c0001fb7983 */ /* 0x000eb20000300800 */
[----:B------:R-:W-:Y:S01]  /*60dc0*/  MOV R159, R27 ;  /* 0x0000001b009f7202 */ /* 0x000fe20000000f00 */
[----:B------:R-:W-:-:S02]  /*60dd0*/  IMAD.MOV.U32 R158, RZ, RZ, R26 ;  /* 0x000000ffff9e7224 */ /* 0x000fc400078e001a */
[----:B------:R-:W-:Y:S02]  /*60de0*/  IMAD.MOV.U32 R155, RZ, RZ, R25 ;  /* 0x000000ffff9b7224 */ /* 0x000fe400078e0019 */
[----:B------:R-:W-:Y:S01]  /*60df0*/  IMAD.MOV.U32 R154, RZ, RZ, R24 ;  /* 0x000000ffff9a7224 */ /* 0x000fe200078e0018 */
[----:B------:R1:W-:Y:S04]  /*60e00*/  STL [R1+0x605c], R159 ;  /* 0x00605c9f01007387 */ /* 0x0003e80000100800 */
[----:B------:R-:W-:Y:S04]  /*60e10*/  STL [R1+0x6058], R158 ;  /* 0x0060589e01007387 */ /* 0x000fe80000100800 */
[----:B------:R-:W-:Y:S01]  /*60e20*/  STL [R1+0x6054], R155 ;  /* 0x0060549b01007387 */ /* 0x000fe20000100800 */
[----:B----4-:R-:W-:Y:S03]  /*60e30*/  HMMA.1688.F32.TF32 R24, R64, R188, R236 ;  /* 0x000000bc4018723c */ /* 0x010fe600000810ec */
[----:B------:R4:W-:Y:S04]  /*60e40*/  STL [R1+0x6050], R154 ;  /* 0x0060509a01007387 */ /* 0x0009e80000100800 */
[----:B------:R-:W4:Y:S04]  /*60e50*/  LDL.LU R236, [R1+0x3050] ;  /* 0x0030500001ec7983 */ /* 0x000f280000300800 */
[----:B------:R-:W4:Y:S04]  /*60e60*/  LDL.LU R237, [R1+0x3054] ;  /* 0x0030540001ed7983 */ /* 0x000f280000300800 */
[----:B------:R-:W4:Y:S04]  /*60e70*/  LDL.LU R238, [R1+0x3058] ;  /* 0x0030580001ee7983 */ /* 0x000f280000300800 */
[----:B------:R-:W4:Y:S05]  /*60e80*/  LDL.LU R239, [R1+0x305c] ;  /* 0x00305c0001ef7983 */ /* 0x000f2a0000300800 */
        /* <DEDUP_REMOVED lines=26> */
[----:B------:R-:W-:Y:S01]  /*61030*/  IMAD.MOV.U32 R170, RZ, RZ, R24 ;  /* 0x000000ffffaa7224 */ /* 0x000fe200078e0018 */
[----:B------:R-:W-:Y:S01]  /*61040*/  MOV R175, R27 ;  /* 0x0000001b00af7202 */ /* 0x000fe20000000f00 */
[----:B------:R-:W-:-:S02]  /*61050*/  IMAD.MOV.U32 R171, RZ, RZ, R25 ;  /* 0x000000ffffab7224 */ /* 0x000fc400078e0019 */
[----:B------:R-:W-:Y:S02]  /*61060*/  IMAD.MOV.U32 R174, RZ, RZ, R26 ;  /* 0x000000ffffae7224 */ /* 0x000fe400078e001a */
        /* <DEDUP_REMOVED lines=16> */
[----:B------:R1:W-:Y:S04]  /*61170*/  STL [R1+0x6090], R114 ;  /* 0x0060907201007387 */ /* 0x0003e80000100800 */
[----:B------:R-:W4:Y:S04]  /*61180*/  LDL.LU R96, [R1+0x3010] ;  /* 0x0030100001607983 */ /* 0x000f280000300800 */
[----:B------:R-:W4:Y:S04]  /*61190*/  LDL.LU R97, [R1+0x3014] ;  /* 0x0030140001617983 */ /* 0x000f280000300800 */
[----:B------:R-:W4:Y:S04]  /*611a0*/  LDL.LU R98, [R1+0x3018] ;  /* 0x0030180001627983 */ /* 0x000f280000300800 */
[----:B------:R-:W4:Y:S01]  /*611b0*/  LDL.LU R99, [R1+0x301c] ;  /* 0x00301c0001637983 */ /* 0x000f220000300800 */
[C---:B---3--:R-:W-:Y:S11]  /*611c0*/  HMMA.1688.F32.TF32 R24, R64.reuse, R172, R92 ;  /* 0x000000ac4018723c */ /* 0x048ff6000008105c */
[----:B------:R-:W-:Y:S11]  /*611d0*/  @!UPT UIADD3 URZ, URZ, URZ, URZ ;  /* 0x0000003f3f3ff290 */ /* 0x000ff6000fffe03f */
[----:B------:R-:W-:Y:S02]  /*611e0*/  @!UPT UIADD3 URZ, URZ, URZ, URZ ;  /* 0x0000003f3f3ff290 */ /* 0x000fe4000fffe03f */
[----:B------:R-:W-:Y:S01]  /*611f0*/  MOV R138, R27 ;  /* 0x0000001b008a7202 */ /* 0x000fe20000000f00 */
[----:B------:R-:W-:Y:S02]  /*61200*/  IMAD.MOV.U32 R139, RZ, RZ, R26 ;  /* 0x000000ffff8b7224 */ /* 0x000fe400078e001a */
        /* <DEDUP_REMOVED lines=10> */
[----:B------:R-:W2:Y:S04]  /*612b0*/  LDL.LU R251, [R1+0x300c] ;  /* 0x00300c0001fb7983 */ /* 0x000ea80000300800 */
[----:B------:R-:W3:Y:S04]  /*612c0*/  LDL.LU R92, [R1+0x2ff0] ;  /* 0x002ff000015c7983 */ /* 0x000ee80000300800 */
[----:B------:R-:W3:Y:S01]  /*612d0*/  LDL.LU R93, [R1+0x2ff4] ;  /* 0x002ff400015d7983 */ /* 0x000ee20000300800 */
[----:B-1----:R-:W-:Y:S01]  /*612e0*/  IMAD.MOV.U32 R151, RZ, RZ, R24 ;  /* 0x000000ffff977224 */ /* 0x002fe200078e0018 */
[----:B------:R-:W-:Y:S01]  /*612f0*/  MOV R146, R27 ;  /* 0x0000001b00927202 */ /* 0x000fe20000000f00 */
[----:B------:R-:W-:Y:S01]  /*61300*/  IMAD.MOV.U32 R150, RZ, RZ, R25 ;  /* 0x000000ffff967224 */ /* 0x000fe200078e0019 */
[----:B------:R-:W3:Y:S01]  /*61310*/  LDL.LU R94, [R1+0x2ff8] ;  /* 0x002ff800015e7983 */ /* 0x000ee20000300800 */
[----:B------:R-:W-:-:S03]  /*61320*/  IMAD.MOV.U32 R147, RZ, RZ, R26 ;  /* 0x000000ffff937224 */ /* 0x000fc600078e001a */
[----:B------:R-:W3:Y:S01]  /*61330*/  LDL.LU R95, [R1+0x2ffc] ;  /* 0x002ffc00015f7983 */ /* 0x000ee20000300800 */
[----:B----4-:R-:W-:Y:S03]  /*61340*/  HMMA.1688.F32.TF32 R24, R64, R164, R236 ;  /* 0x000000a44018723c */ /* 0x010fe600000810ec */
[----:B------:R1:W-:Y:S04]  /*61350*/  STL [R1+0x60bc], R146 ;  /* 0x0060bc9201007387 */ /* 0x0003e80000100800 */
[----:B------:R-:W-:Y:S04]  /*61360*/  STL [R1+0x60b8], R147 ;  /* 0x0060b89301007387 */ /* 0x000fe80000100800 */
[----:B------:R-:W-:Y:S04]  /*61370*/  STL [R1+0x60b4], R150 ;  /* 0x0060b49601007387 */ /* 0x000fe80000100800 */
[----:B------:R4:W-:Y:S04]  /*61380*/  STL [R1+0x60b0], R151 ;  /* 0x0060b09701007387 */ /* 0x0009e80000100800 */
[----:B------:R-:W3:Y:S04]  /*61390*/  LDL.LU R236, [R1+0x2fe0] ;  /* 0x002fe00001ec7983 */ /* 0x000ee80000300800 */
[----:B------:R-:W3:Y:S01]  /*613a0*/  LDL.LU R237, [R1+0x2fe4] ;  /* 0x002fe40001ed7983 */ /* 0x000ee20000300800 */
[----:B------:R-:W-:Y:S01]  /*613b0*/  IMAD.MOV.U32 R178, RZ, RZ, R24 ;  /* 0x000000ffffb27224 */ /* 0x000fe200078e0018 */
[----:B------:R-:W-:Y:S01]  /*613c0*/  MOV R183, R27 ;  /* 0x0000001b00b77202 */ /* 0x000fe20000000f00 */
[----:B------:R-:W-:Y:S01]  /*613d0*/  IMAD.MOV.U32 R179, RZ, RZ, R25 ;  /* 0x000000ffffb37224 */ /* 0x000fe200078e0019 */
[----:B------:R-:W3:Y:S01]  /*613e0*/  LDL.LU R238, [R1+0x2fe8] ;  /* 0x002fe80001ee7983 */ /* 0x000ee20000300800 */
[----:B------:R-:W-:-:S03]  /*613f0*/  IMAD.MOV.U32 R182, RZ, RZ, R26 ;  /* 0x000000ffffb67224 */ /* 0x000fc600078e001a */
[----:B------:R-:W3:Y:S01]  /*61400*/  LDL.LU R239, [R1+0x2fec] ;  /* 0x002fec0001ef7983 */ /* 0x000ee20000300800 */
[----:B------:R-:W-:Y:S03]  /*61410*/  HMMA.1688.F32.TF32 R24, R64, R160, R96 ;  /* 0x000000a04018723c */ /* 0x000fe60000081060 */
[----:B------:R1:W-:Y:S04]  /*61420*/  STL [R1+0x60cc], R183 ;  /* 0x0060ccb701007387 */ /* 0x0003e80000100800 */
[----:B------:R-:W-:Y:S04]  /*61430*/  STL [R1+0x60c8], R182 ;  /* 0x0060c8b601007387 */ /* 0x000fe80000100800 */
[----:B------:R-:W-:Y:S04]  /*61440*/  STL [R1+0x60c4], R179 ;  /* 0x0060c4b301007387 */ /* 0x000fe80000100800 */
[----:B------:R1:W-:Y:S09]  /*61450*/  STL [R1+0x60c0], R178 ;  /* 0x0060c0b201007387 */ /* 0x0003f20000100800 */
        /* <DEDUP_REMOVED lines=33> */
[----:B---3--:R-:W-:Y:S01]  /*61670*/  HMMA.1688.F32.TF32 R24, R64, R152, R92 ;  /* 0x000000984018723c */ /* 0x008fe2000008105c */
[----:B------:R-:W3:Y:S04]  /*61680*/  LDL.LU R92, [R1+0x2f80] ;  /* 0x002f8000015c7983 */ /* 0x000ee80000300800 */
[----:B------:R-:W3:Y:S04]  /*61690*/  LDL.LU R93, [R1+0x2f84] ;  /* 0x002f8400015d7983 */ /* 0x000ee80000300800 */
[----:B------:R-:W3:Y:S04]  /*616a0*/  LDL.LU R94, [R1+0x2f88] ;  /* 0x002f8800015e7983 */ /* 0x000ee80000300800 */
[----:B------:R-:W3:Y:S11]  /*616b0*/  LDL.LU R95, [R1+0x2f8c] ;  /* 0x002f8c00015f7983 */ /* 0x000ef60000300800 */
[----:B------:R-:W-:Y:S01]  /*616c0*/  IMAD.MOV.U32 R135, RZ, RZ, R24 ;  /* 0x000000ffff877224 */ /* 0x000fe200078e0018 */
[----:B------:R-:W-:Y:S01]  /*616d0*/  MOV R130, R27 ;  /* 0x0000001b00827202 */ /* 0x000fe20000000f00 */
[----:B------:R-:W-:-:S02]  /*616e0*/  IMAD.MOV.U32 R134, RZ, RZ, R25 ;  /* 0x000000ffff867224 */ /* 0x000fc400078e0019 */
[----:B------:R-:W-:Y:S02]  /*616f0*/  IMAD.MOV.U32 R131, RZ, RZ, R26 ;  /* 0x000000ffff837224 */ /* 0x000fe400078e001a */
[----:B------:R-:W-:Y:S01]  /*61700*/  HMMA.1688.F32.TF32 R24, R64, R148, R236 ;  /* 0x000000944018723c */ /* 0x000fe200000810ec */
        /* <DEDUP_REMOVED lines=8> */
[----:B--2---:R-:W-:Y:S01]  /*61790*/  HMMA.1688.F32.TF32 R24, R64, R144, R248 ;  /* 0x000000904018723c */ /* 0x004fe200000810f8 */
[----:B------:R-:W2:Y:S04]  /*617a0*/  LDL.LU R248, [R1+0x2f60] ;  /* 0x002f600001f87983 */ /* 0x000ea80000300800 */
[----:B------:R-:W2:Y:S04]  /*617b0*/  LDL.LU R249, [R1+0x2f64] ;  /* 0x002f640001f97983 */ /* 0x000ea80000300800 */
[----:B------:R-:W2:Y:S04]  /*617c0*/  LDL.LU R250, [R1+0x2f68] ;  /* 0x002f680001fa7983 */ /* 0x000ea80000300800 */
[----:B------:R-:W2:Y:S11]  /*617d0*/  LDL.LU R251, [R1+0x2f6c] ;  /* 0x002f6c0001fb7983 */ /* 0x000eb60000300800 */
[----:B------:R-:W-:Y:S01]  /*617e0*/  IMAD.MOV.U32 R127, RZ, RZ, R24 ;  /* 0x000000ffff7f7224 */ /* 0x000fe200078e0018 */
[----:B------:R-:W-:Y:S01]  /*617f0*/  MOV R122, R27 ;  /* 0x0000001b007a7202 */ /* 0x000fe20000000f00 */
[----:B------:R-:W-:-:S02]  /*61800*/  IMAD.MOV.U32 R126, RZ, RZ, R25 ;  /* 0x000000ffff7e7224 */ /* 0x000fc400078e0019 */
[----:B------:R-:W-:Y:S02]  /*61810*/  IMAD.MOV.U32 R123, RZ, RZ, R26 ;  /* 0x000000ffff7b7224 */ /* 0x000fe400078e001a */
[C---:B----4-:R-:W-:Y:S11]  /*61820*/  HMMA.1688.F32.TF32 R24, R64.reuse, R140, R108 ;  /* 0x0000008c4018723c */ /* 0x050ff6000008106c */
        /* <DEDUP_REMOVED lines=20> */
[----:B------:R-:W-:Y:S01]  /*61970*/  HMMA.1688.F32.TF32 R24, R64, R128, R96 ;  /* 0x000000804018723c */ /* 0x000fe20000081060 */
[----:B------:R-:W4:Y:S04]  /*61980*/  LDL.LU R96, [R1+0x2dc0] ;  /* 0x002dc00001607983 */ /* 0x000f280000300800 */
[----:B------:R-:W4:Y:S04]  /*61990*/  LDL.LU R97, [R1+0x2dc4] ;  /* 0x002dc40001617983 */ /* 0x000f280000300800 */
[----:B------:R-:W4:Y:S04]  /*619a0*/  LDL.LU R98, [R1+0x2dc8] ;  /* 0x002dc80001627983 */ /* 0x000f280000300800 */
[----:B------:R-:W4:Y:S04]  /*619b0*/  LDL.LU R99, [R1+0x2dcc] ;  /* 0x002dcc0001637983 */ /* 0x000f280000300800 */
[----:B------:R-:W4:Y:S04]  /*619c0*/  LDL.LU R100, [R1+0x2dd0] ;  /* 0x002dd00001647983 */ /* 0x000f280000300800 */
[----:B------:R-:W4:Y:S03]  /*619d0*/  LDL.LU R101, [R1+0x2dd4] ;  /* 0x002dd40001657983 */ /* 0x000f260000300800 */
[----:B------:R-:W-:Y:S01]  /*619e0*/  IMAD.MOV.U32 R138, RZ, RZ, R24 ;  /* 0x000000ffff8a7224 */ /* 0x000fe200078e0018 */
[----:B------:R-:W-:Y:S01]  /*619f0*/  MOV R143, R27 ;  /* 0x0000001b008f7202 */ /* 0x000fe20000000f00 */
[----:B------:R-:W-:Y:S01]  /*61a00*/  IMAD.MOV.U32 R139, RZ, RZ, R25 ;  /* 0x000000ffff8b7224 */ /* 0x000fe200078e0019 */
[----:B------:R-:W4:Y:S01]  /*61a10*/  LDL.LU R102, [R1+0x2dd8] ;  /* 0x002dd80001667983 */ /* 0x000f220000300800 */
[----:B------:R-:W-:-:S02]  /*61a20*/  IMAD.MOV.U32 R142, RZ, RZ, R26 ;  /* 0x000000ffff8e7224 */ /* 0x000fc400078e001a */
[----:B---3--:R-:W-:Y:S01]  /*61a30*/  HMMA.1688.F32.TF32 R24, R64, R124, R92 ;  /* 0x0000007c4018723c */ /* 0x008fe2000008105c */
[----:B------:R-:W4:Y:S04]  /*61a40*/  LDL.LU R103, [R1+0x2ddc] ;  /* 0x002ddc0001677983 */ /* 0x000f280000300800 */
[----:B------:R-:W3:Y:S04]  /*61a50*/  LDL.LU R104, [R1+0x2de0] ;  /* 0x002de00001687983 */ /* 0x000ee80000300800 */
[----:B------:R-:W3:Y:S04]  /*61a60*/  LDL.LU R105, [R1+0x2de4] ;  /* 0x002de40001697983 */ /* 0x000ee80000300800 */
[----:B------:R-:W3:Y:S04]  /*61a70*/  LDL.LU R106, [R1+0x2de8] ;  /* 0x002de800016a7983 */ /* 0x000ee80000300800 */
[----:B------:R-:W3:Y:S04]  /*61a80*/  LDL.LU R107, [R1+0x2dec] ;  /* 0x002dec00016b7983 */ /* 0x000ee80000300800 */
[----:B------:R-:W3:Y:S03]  /*61a90*/  LDL.LU R232, [R1+0x2ec0] ;  /* 0x002ec00001e87983 */ /* 0x000ee60000300800 */
[----:B-1----:R-:W-:Y:S01]  /*61aa0*/  IMAD.MOV.U32 R146, RZ, RZ, R24 ;  /* 0x000000ffff927224 */ /* 0x002fe200078e0018 */
[----:B------:R-:W-:Y:S01]  /*61ab0*/  MOV R151, R27 ;  /* 0x0000001b00977202 */ /* 0x000fe20000000f00 */
[----:B------:R-:W-:Y:S01]  /*61ac0*/  IMAD.MOV.U32 R147, RZ, RZ, R25 ;  /* 0x000000ffff937224 */ /* 0x000fe200078e0019 */
[----:B------:R-:W3:Y:S01]  /*61ad0*/  LDL.LU R233, [R1+0x2ec4] ;  /* 0x002ec40001e97983 */ /* 0x000ee20000300800 */
[----:B------:R-:W-:-:S02]  /*61ae0*/  IMAD.MOV.U32 R150, RZ, RZ, R26 ;  /* 0x000000ffff967224 */ /* 0x000fc400078e001a */
[----:B------:R-:W-:Y:S01]  /*61af0*/  HMMA.1688.F32.TF32 R24, R64, R120, R236 ;  /* 0x000000784018723c */ /* 0x000fe200000810ec */
[----:B------:R-:W3:Y:S04]  /*61b00*/  LDL.LU R234, [R1+0x2ec8] ;  /* 0x002ec80001ea7983 */ /* 0x000ee80000300800 */
[----:B------:R-:W3:Y:S04]  /*61b10*/  LDL.LU R235, [R1+0x2ecc] ;  /* 0x002ecc0001eb7983 */ /* 0x000ee80000300800 */
[----:B------:R-:W3:Y:S04]  /*61b20*/  LDL.LU R84, [R1+0x2ed0] ;  /* 0x002ed00001547983 */ /* 0x000ee80000300800 */
[----:B------:R-:W3:Y:S04]  /*61b30*/  LDL.LU R85, [R1+0x2ed4] ;  /* 0x002ed40001557983 */ /* 0x000ee80000300800 */
[----:B------:R-:W3:Y:S04]  /*61b40*/  LDL.LU R86, [R1+0x2ed8] ;  /* 0x002ed80001567983 */ /* 0x000ee80000300800 */
[----:B------:R-:W3:Y:S03]  /*61b50*/  LDL.LU R87, [R1+0x2edc] ;  /* 0x002edc0001577983 */ /* 0x000ee60000300800 */
[----:B------:R-:W-:Y:S01]  /*61b60*/  IMAD.MOV.U32 R183, RZ, RZ, R24 ;  /* 0x000000ffffb77224 */ /* 0x000fe200078e0018 */
[----:B------:R-:W-:Y:S01]  /*61b70*/  MOV R178, R27 ;  /* 0x0000001b00b27202 */ /* 0x000fe20000000f00 */
[----:B------:R-:W-:Y:S01]  /*61b80*/  IMAD.MOV.U32 R182, RZ, RZ, R25 ;  /* 0x000000ffffb67224 */ /* 0x000fe200078e0019 */
[----:B------:R-:W3:Y:S01]  /*61b90*/  LDL.LU R80, [R1+0x2ee0] ;  /* 0x002ee00001507983 */ /* 0x000ee20000300800 */
[----:B------:R-:W-:-:S03]  /*61ba0*/  IMAD.MOV.U32 R179, RZ, RZ, R26 ;  /* 0x000000ffffb37224 */ /* 0x000fc600078e001a */
[----:B------:R-:W3:Y:S04]  /*61bb0*/  LDL.LU R81, [R1+0x2ee4] ;  /* 0x002ee40001517983 */ /* 0x000ee80000300800 */
[----:B------:R-:W3:Y:S04]  /*61bc0*/  LDL.LU R82, [R1+0x2ee8] ;  /* 0x002ee80001527983 */ /* 0x000ee80000300800 */
[----:B------:R-:W3:Y:S04]  /*61bd0*/  LDL.LU R83, [R1+0x2eec] ;  /* 0x002eec0001537983 */ /* 0x000ee80000300800 */
[----:B------:R-:W3:Y:S04]  /*61be0*/  LDL.LU R92, [R1+0x2040] ;  /* 0x00204000015c7983 */ /* 0x000ee80000300800 */
[----:B------:R-:W3:Y:S04]  /*61bf0*/  LDL.LU R93, [R1+0x2044] ;  /* 0x00204400015d7983 */ /* 0x000ee80000300800 */
[----:B------:R-:W3:Y:S04]  /*61c00*/  LDL.LU R94, [R1+0x2048] ;  /* 0x00204800015e7983 */ /* 0x000ee80000300800 */
[----:B------:R-:W3:Y:S01]  /*61c10*/  LDL.LU R95, [R1+0x204c] ;  /* 0x00204c00015f7983 */ /* 0x000ee20000300800 */
        /* <DEDUP_REMOVED lines=39> */
[----:B------:R-:W3:Y:S11]  /*61e90*/  LDL.LU R93, [R1+0x2da4] ;  /* 0x002da400015d7983 */ /* 0x000ef60000300800 */
[----:B------:R-:W-:Y:S06]  /*61ea0*/  @!UPT UIADD3 URZ, URZ, URZ, URZ ;  /* 0x0000003f3f3ff290 */ /* 0x000fec000fffe03f */
[----:B------:R-:W-:Y:S01]  /*61eb0*/  IMAD.MOV.U32 R162, RZ, RZ, R32 ;  /* 0x000000ffffa27224 */ /* 0x000fe200078e0020 */
[----:B------:R-:W-:Y:S01]  /*61ec0*/  MOV R167, R35 ;  /* 0x0000002300a77202 */ /* 0x000fe20000000f00 */
[----:B------:R-:W-:Y:S02]  /*61ed0*/  IMAD.MOV.U32 R163, RZ, RZ, R33 ;  /* 0x000000ffffa37224 */ /* 0x000fe400078e0021 */
[----:B------:R-:W-:Y:S01]  /*61ee0*/  IMAD.MOV.U32 R166, RZ, RZ, R34 ;  /* 0x000000ffffa67224 */ /* 0x000fe200078e0022 */
[C---:B--2---:R-:W-:Y:S11]  /*61ef0*/  HMMA.1688.F32.TF32 R248, R16.reuse, R228, R248 ;  /* 0x000000e410f8723c */ /* 0x044ff600000810f8 */
[----:B------:R-:W-:Y:S11]  /*61f00*/  @!UPT UIADD3 URZ, URZ, URZ, URZ ;  /* 0x0000003f3f3ff290 */ /* 0x000ff6000fffe03f */
[----:B------:R-:W-:Y:S01]  /*61f10*/  @!UPT UIADD3 URZ, URZ, URZ, URZ ;  /* 0x0000003f3f3ff290 */ /* 0x000fe2000fffe03f */
[----:B------:R-:W-:Y:S04]  /*61f20*/  STL [R1+0x5f14], R248 ;  /* 0x005f14f801007387 */ /* 0x000fe80000100800 */
[----:B------:R-:W-:Y:S01]  /*61f30*/  STL [R1+0x5f10], R249 ;  /* 0x005f10f901007387 */ /* 0x000fe20000100800 */
[C---:B----4-:R-:W-:Y:S08]  /*61f40*/  HMMA.1688.F32.TF32 R32, R16.reuse, R220, R24 ;  /* 0x000000dc1020723c */ /* 0x050ff00000081018 */
[C---:B------:R-:W-:Y:S08]  /*61f50*/  HMMA.1688.F32.TF32 R24, R16.reuse, R212, R72 ;  /* 0x000000d41018723c */ /* 0x040ff00000081048 */
[C---:B------:R-:W-:Y:S08]  /*61f60*/  HMMA.1688.F32.TF32 R36, R16.reuse, R224, R28 ;  /* 0x000000e01024723c */ /* 0x040ff0000008101c */
[C---:B------:R-:W-:Y:S01]  /*61f70*/  HMMA.1688.F32.TF32 R28, R16.reuse, R216, R68 ;  /* 0x000000d8101c723c */ /* 0x040fe20000081044 */
[----:B------:R-:W-:Y:S04]  /*61f80*/  STL [R1+0x5f0c], R250 ;  /* 0x005f0cfa01007387 */ /* 0x000fe80000100800 */
[----:B------:R-:W-:Y:S10]  /*61f90*/  STL [R1+0x5f08], R251 ;  /* 0x005f08fb01007387 */ /* 0x000ff40000100800 */
        /* <DEDUP_REMOVED lines=30> */
[----:B------:R-:W-:Y:S04]  /*62180*/  STL.64 [R1+0xb68], R34 ;  /* 0x000b682201007387 */ /* 0x000fe80000100a00 */
[----:B------:R-:W2:Y:S04]  /*62190*/  LDL.LU R84, [R1+0x2d80] ;  /* 0x002d800001547983 */ /* 0x000ea80000300800 */
[----:B------:R-:W-:Y:S04]  /*621a0*/  STL.64 [R1+0xb50], R28 ;  /* 0x000b501c01007387 */ /* 0x000fe80000100a00 */
[----:B------:R-:W-:Y:S04]  /*621b0*/  STL.64 [R1+0xb58], R30 ;  /* 0x000b581e01007387 */ /* 0x000fe80000100a00 */
[----:B------:R-:W-:Y:S04]  /*621c0*/  STL.64 [R1+0xb40], R24 ;  /* 0x000b401801007387 */ /* 0x000fe80000100a00 */
        /* <DEDUP_REMOVED lines=14> */
[----:B------:R-:W-:Y:S04]  /*622b0*/  LDS R21, [R4+0x8100] ;  /* 0x0081000004157984 */ /* 0x000fe80000000800 */
[----:B------:R-:W1:Y:S02]  /*622c0*/  LDS R20, [R3+0x8100] ;  /* 0x0081000003147984 */ /* 0x000e640000000800 */
[----:B---3--:R-:W-:Y:S11]  /*622d0*/  HMMA.1688.F32.TF32 R24, R16, R180, R92 ;  /* 0x000000b41018723c */ /* 0x008ff6000008105c */
[----:B------:R-:W-:Y:S11]  /*622e0*/  @!UPT UIADD3 URZ, URZ, URZ, URZ ;  /* 0x0000003f3f3ff290 */ /* 0x000ff6000fffe03f */
[----:B------:R-:W-:Y:S01]  /*622f0*/  @!UPT UIADD3 URZ, URZ, URZ, URZ ;  /* 0x0000003f3f3ff290 */ /* 0x000fe2000fffe03f */
[----:B------:R-:W-:Y:S04]  /*62300*/  STL.64 [R1+0xb30], R24 ;  /* 0x000b301801007387 */ /* 0x000fe80000100a00 */
[----:B------:R2:W-:Y:S04]  /*62310*/  STL [R1+0xb38], R26 ;  /* 0x000b381a01007387 */ /* 0x0005e80000100800 */
        /* <DEDUP_REMOVED lines=25> */
[----:B------:R1:W-:Y:S01]  /*624b0*/  STL [R1+0x5f18], R248 ;  /* 0x005f18f801007387 */ /* 0x0003e20000100800 */
[C---:B--2---:R-:W-:Y:S08]  /*624c0*/  HMMA.1688.F32.TF32 R24, R16.reuse, R172, R84 ;  /* 0x000000ac1018723c */ /* 0x044ff00000081054 */
[----:B----4-:R-:W-:Y:S11]  /*624d0*/  HMMA.1688.F32.TF32 R28, R16, R176, R80 ;  /* 0x000000b0101c723c */ /* 0x010ff60000081050 */
[----:B------:R-:W-:Y:S04]  /*624e0*/  @!UPT UIADD3 URZ, URZ, URZ, URZ ;  /* 0x0000003f3f3ff290 */ /* 0x000fe8000fffe03f */
[----:B------:R-:W-:Y:S01]  /*624f0*/  STL.64 [R1+0xb10], R24 ;  /* 0x000b101801007387 */ /* 0x000fe20000100a00 */
[----:B-1----:R-:W-:-:S07]  /*62500*/  MOV R248, R27 ;  /* 0x0000001b00f87202 */ /* 0x002fce0000000f00 */
[----:B------:R-:W-:Y:S04]  /*62510*/  STL.64 [R1+0xb20], R28 ;  /* 0x000b201c01007387 */ /* 0x000fe80000100a00 */
[----:B------:R-:W-:Y:S04]  /*62520*/  STL.64 [R1+0xb28], R30 ;  /* 0x000b281e01007387 */ /* 0x000fe80000100a00 */
[----:B------:R1:W-:Y:S02]  /*62530*/  STL [R1+0xb18], R26 ;  /* 0x000b181a01007387 */ /* 0x0003e40000100800 */
[C---:B-1----:R-:W-:Y:S02]  /*62540*/  HMMA.1688.F32.TF32 R24, R16.reuse, R168, R236 ;  /* 0x000000a81018723c */ /* 0x042fe400000810ec */
[----:B------:R-:W-:Y:S04]  /*62550*/  STL [R1+0x5f1c], R248 ;  /* 0x005f1cf801007387 */ /* 0x000fe80000100800 */
[----:B------:R-:W2:Y:S11]  /*62560*/  LDL.LU R236, [R1+0x2d00] ;  /* 0x002d000001ec7983 */ /* 0x000eb60000300800 */
[----:B------:R-:W-:Y:S06]  /*62570*/  @!UPT UIADD3 URZ, URZ, URZ, URZ ;  /* 0x0000003f3f3ff290 */ /* 0x000fec000fffe03f */
[----:B------:R-:W-:Y:S04]  /*62580*/  STL.64 [R1+0x1e0], R24 ;  /* 0x0001e01801007387 */ /* 0x000fe80000100a00 */
[----:B------:R3:W-:Y:S04]  /*62590*/  STL.64 [R1+0x1e8], R26 ;  /* 0x0001e81a01007387 */ /* 0x0007e80000100a00 */
[----:B------:R-:W2:Y:S04]  /*625a0*/  LDL.LU R237, [R1+0x2d04] ;  /* 0x002d040001ed7983 */ /* 0x000ea80000300800 */
[----:B------:R-:W2:Y:S04]  /*625b0*/  LDL.LU R238, [R1+0x2d08] ;  /* 0x002d080001ee7983 */ /* 0x000ea80000300800 */
[----:B------:R-:W2:Y:S01]  /*625c0*/  LDL.LU R239, [R1+0x2d0c] ;  /* 0x002d0c0001ef7983 */ /* 0x000ea20000300800 */
[C---:B---3--:R-:W-:Y:S11]  /*625d0*/  HMMA.1688.F32.TF32 R24, R16.reuse, R164, R232 ;  /* 0x000000a41018723c */ /* 0x048ff600000810e8 */
[----:B------:R-:W-:Y:S11]  /*625e0*/  @!UPT UIADD3 URZ, URZ, URZ, URZ ;  /* 0x0000003f3f3ff290 */ /* 0x000ff6000fffe03f */
[----:B------:R-:W-:Y:S01]  /*625f0*/  @!UPT UIADD3 URZ, URZ, URZ, URZ ;  /* 0x0000003f3f3ff290 */ /* 0x000fe2000fffe03f */
[----:B------:R1:W-:Y:S01]  /*62600*/  STL [R1+0x1dc], R27 ;  /* 0x0001dc1b01007387 */ /* 0x0003e20000100800 */
[----:B------:R-:W-:Y:S02]  /*62610*/  IMAD.MOV.U32 R249, RZ, RZ, R24 ;  /* 0x000000fffff97224 */ /* 0x000fe400078e0018 */
[----:B------:R-:W-:Y:S02]  /*62620*/  IMAD.MOV.U32 R250, RZ, RZ, R25 ;  /* 0x000000fffffa7224 */ /* 0x000fe400078e0019 */
[----:B------:R-:W-:Y:S02]  /*62630*/  IMAD.MOV.U32 R251, RZ, RZ, R26 ;  /* 0x000000fffffb7224 */ /* 0x000fe400078e001a */
[----:B-1----:R-:W-:Y:S03]  /*62640*/  HMMA.1688.F32.TF32 R24, R16, R160, R108 ;  /* 0x000000a01018723c */ /* 0x002fe6000008106c */
[----:B------:R-:W-:Y:S04]  /*62650*/  STL [R1+0x5f28], R251 ;  /* 0x005f28fb01007387 */ /* 0x000fe80000100800 */
[----:B------:R-:W-:Y:S04]  /*62660*/  STL [R1+0x5f24], R250 ;  /* 0x005f24fa01007387 */ /* 0x000fe80000100800 */
[----:B------:R-:W-:Y:S11]  /*62670*/  STL [R1+0x5f20], R249 ;  /* 0x005f20f901007387 */ /* 0x000ff60000100800 */
[----:B------:R-:W-:Y:S01]  /*62680*/  @!UPT UIADD3 URZ, URZ, URZ, URZ ;  /* 0x0000003f3f3ff290 */ /* 0x000fe2000fffe03f */
[----:B------:R-:W-:Y:S01]  /*62690*/  STL.64 [R1+0x140], R24 ;  /* 0x0001401801007387 */ /* 0x000fe20000100a00 */
[----:B------:R-:W-:-:S03]  /*626a0*/  MOV R248, R27 ;  /* 0x0000001b00f87202 */ /* 0x000fc60000000f00 */
[----:B------:R1:W-:Y:S02]  /*626b0*/  STL [R1+0x148], R26 ;  /* 0x0001481a01007387 */ /* 0x0003e40000100800 */
[C---:B-1----:R-:W-:Y:S02]  /*626c0*/  HMMA.1688.F32.TF32 R24, R16.reuse, R156, R104 ;  /* 0x0000009c1018723c */ /* 0x042fe40000081068 */
[----:B------:R-:W-:Y:S11]  /*626d0*/  STL [R1+0x5f2c], R248 ;  /* 0x005f2cf801007387 */ /* 0x000ff60000100800 */
[----:B------:R-:W-:Y:S10]  /*626e0*/  @!UPT UIADD3 URZ, URZ, URZ, URZ ;  /* 0x0000003f3f3ff290 */ /* 0x000ff4000fffe03f */
        /* <DEDUP_REMOVED lines=13> */
[----:B------:R1:W-:Y:S06]  /*627c0*/  STL [R1+0x5f3c], R248 ;  /* 0x005f3cf801007387 */ /* 0x0003ec0000100800 */
[----:B------:R-:W-:Y:S11]  /*627d0*/  HMMA.1688.F32.TF32 R28, R16, R148, R96 ;  /* 0x00000094101c723c */ /* 0x000ff60000081060 */
[----:B------:R-:W-:Y:S05]  /*627e0*/  @!UPT UIADD3 URZ, URZ, URZ, URZ ;  /* 0x0000003f3f3ff290 */ /* 0x000fea000fffe03f */
[----:B-1----:R-:W-:Y:S01]  /*627f0*/  IMAD.MOV.U32 R248, RZ, RZ, R24 ;  /* 0x000000fffff87224 */ /* 0x002fe200078e0018 */
[----:B------:R-:W-:Y:S01]  /*62800*/  MOV R251, R27 ;  /* 0x0000001b00fb7202 */ /* 0x000fe20000000f00 */
[----:B------:R-:W-:Y:S02]  /*62810*/  IMAD.MOV.U32 R249, RZ, RZ, R25 ;  /* 0x000000fffff97224 */ /* 0x000fe400078e0019 */
[----:B------:R-:W-:-:S03]  /*62820*/  IMAD.MOV.U32 R250, RZ, RZ, R26 ;  /* 0x000000fffffa7224 */ /* 0x000fc600078e001a */
[----:B------:R-:W-:Y:S04]  /*62830*/  STL.64 [R1+0x110], R28 ;  /* 0x0001101c01007387 */ /* 0x000fe80000100a00 */
[----:B------:R-:W-:Y:S04]  /*62840*/  STL.64 [R1+0x118], R30 ;  /* 0x0001181e01007387 */ /* 0x000fe80000100a00 */
[----:B------:R-:W-:Y:S04]  /*62850*/  STL [R1+0x5f4c], R251 ;  /* 0x005f4cfb01007387 */ /* 0x000fe80000100800 */
[----:B------:R-:W-:Y:S04]  /*62860*/  STL [R1+0x5f48], R250 ;  /* 0x005f48fa01007387 */ /* 0x000fe80000100800 */
[----:B------:R-:W-:Y:S04]  /*62870*/  STL [R1+0x5f44], R248 ;  /* 0x005f44f801007387 */ /* 0x000fe80000100800 */
[----:B------:R-:W-:Y:S04]  /*62880*/  STL [R1+0x5f40], R249 ;  /* 0x005f40f901007387 */ /* 0x000fe80000100800 */
[----:B------:R-:W3:Y:S01]  /*62890*/  LDL.LU R100, [R1+0x2270] ;  /* 0x0022700001647983 */ /* 0x000ee20000300800 */
[C---:B--2---:R-:W-:Y:S11]  /*628a0*/  HMMA.1688.F32.TF32 R24, R16.reuse, R140, R236 ;  /* 0x0000008c1018723c */ /* 0x044ff600000810ec */
[----:B------:R-:W-:Y:S11]  /*628b0*/  @!UPT UIADD3 URZ, URZ, URZ, URZ ;  /* 0x0000003f3f3ff290 */ /* 0x000ff6000fffe03f */
[----:B------:R-:W-:Y:S01]  /*628c0*/  @!UPT UIADD3 URZ, URZ, URZ, URZ ;  /* 0x0000003f3f3ff290 */ /* 0x000fe2000fffe03f */
[----:B------:R-:W-:Y:S04]  /*628d0*/  STL.64 [R1+0xf0], R24 ;  /* 0x0000f01801007387 */ /* 0x000fe80000100a00 */
[----:B------:R1:W-:Y:S04]  /*628e0*/  STL.64 [R1+0xf8], R26 ;  /* 0x0000f81a01007387 */ /* 0x0003e80000100a00 */
[----:B------:R-:W3:Y:S04]  /*628f0*/  LDL.LU R101, [R1+0x2274] ;  /* 0x0022740001657983 */ /* 0x000ee80000300800 */
[----:B------:R-:W3:Y:S04]  /*62900*/  LDL.LU R102, [R1+0x2278] ;  /* 0x0022780001667983 */ /* 0x000ee80000300800 */
[----:B------:R-:W3:Y:S04]  /*62910*/  LDL.LU R103, [R1+0x227c] ;  /* 0x00227c0001677983 */ /* 0x000ee80000300800 */
        /* <DEDUP_REMOVED lines=40> */
[C---:B-1----:R-:W-:Y:S11]  /*62ba0*/  HMMA.1688.F32.TF32 R24, R16.reuse, R136, R72 ;  /* 0x000000881018723c */ /* 0x042ff60000081048 */
[----:B------:R-:W-:Y:S11]  /*62bb0*/  @!UPT UIADD3 URZ, URZ, URZ, URZ ;  /* 0x0000003f3f3ff290 */ /* 0x000ff6000fffe03f */
[----:B------:R-:W-:Y:S02]  /*62bc0*/  @!UPT UIADD3 URZ, URZ, URZ, URZ ;  /* 0x0000003f3f3ff290 */ /* 0x000fe4000fffe03f */
[----:B------:R-:W-:Y:S01]  /*62bd0*/  IMAD.MOV.U32 R251, RZ, RZ, R24 ;  /* 0x000000fffffb7224 */ /* 0x000fe200078e0018 */
[----:B------:R-:W-:Y:S01]  /*62be0*/  MOV R249, R27 ;  /* 0x0000001b00f97202 */ /* 0x000fe20000000f00 */
[----:B------:R-:W-:Y:S02]  /*62bf0*/  IMAD.MOV.U32 R250, RZ, RZ, R25 ;  /* 0x000000fffffa7224 */ /* 0x000fe400078e0019 */
[----:B------:R-:W-:Y:S01]  /*62c00*/  IMAD.MOV.U32 R248, RZ, RZ, R26 ;  /* 0x000000fffff87224 */ /* 0x000fe200078e001a */
[C---:B--2---:R-:W-:Y:S08]  /*62c10*/  HMMA.1688.F32.TF32 R28, R16.reuse, R132, R76 ;  /* 0x00000084101c723c */ /* 0x044ff0000008104c */
[----:B---3--:R-:W-:Y:S01]  /*62c20*/  HMMA.1688.F32.TF32 R24, R16, R128, R80 ;  /* 0x000000801018723c */ /* 0x008fe20000081050 */
[----:B------:R1:W-:Y:S04]  /*62c30*/  STL [R1+0x5f5c], R249 ;  /* 0x005f5cf901007387 */ /* 0x0003e80000100800 */
[----:B------:R-:W-:Y:S04]  /*62c40*/  STL [R1+0x5f58], R248 ;  /* 0x005f58f801007387 */ /* 0x000fe80000100800 */
[----:B------:R-:W-:Y:S04]  /*62c50*/  STL [R1+0x5f54], R251 ;  /* 0x005f54fb01007387 */ /* 0x000fe80000100800 */
[----:B------:R2:W-:Y:S04]  /*62c60*/  STL [R1+0x5f50], R250 ;  /* 0x005f50fa01007387 */ /* 0x0005e80000100800 */
[----:B------:R-:W-:Y:S04]  /*62c70*/  STL.64 [R1+0xd0], R28 ;  /* 0x0000d01c01007387 */ /* 0x000fe80000100a00 */
[----:B------:R4:W-:Y:S03]  /*62c80*/  STL.64 [R1+0xd8], R30 ;  /* 0x0000d81e01007387 */ /* 0x0009e60000100a00 */
[----:B-1----:R-:W-:Y:S01]  /*62c90*/  IMAD.MOV.U32 R249, RZ, RZ, R24 ;  /* 0x000000fffff97224 */ /* 0x002fe200078e0018 */
[----:B--2---:R-:W-:Y:S01]  /*62ca0*/  MOV R250, R27 ;  /* 0x0000001b00fa7202 */ /* 0x004fe20000000f00 */
[----:B------:R-:W-:-:S02]  /*62cb0*/  IMAD.MOV.U32 R248, RZ, RZ, R25 ;  /* 0x000000fffff87224 */ /* 0x000fc400078e0019 */
[----:B------:R-:W-:Y:S01]  /*62cc0*/  IMAD.MOV.U32 R251, RZ, RZ, R26 ;  /* 0x000000fffffb7224 */ /* 0x000fe200078e001a */
[C---:B----4-:R-:W-:Y:S08]  /*62cd0*/  HMMA.1688.F32.TF32 R28, R16.reuse, R124, R84 ;  /* 0x0000007c101c723c */ /* 0x050ff00000081054 */
        /* <DEDUP_REMOVED lines=8> */
[----:B-1----:R-:W-:Y:S08]  /*62d60*/  HMMA.1688.F32.TF32 R28, R16, R112, R104 ;  /* 0x00000070101c723c */ /* 0x002ff00000081068 */
[C---:B--2---:R-:W-:Y:S01]  /*62d70*/  HMMA.1688.F32.TF32 R24, R20.reuse, R228, R100 ;  /* 0x000000e41418723c */ /* 0x044fe20000081064 */
[----:B------:R-:W-:Y:S04]  /*62d80*/  STL.64 [R1+0x90], R32 ;  /* 0x0000902001007387 */ /* 0x000fe80000100a00 */
[----:B------:R-:W-:Y:S04]  /*62d90*/  STL.64 [R1+0x98], R34 ;  /* 0x0000982201007387 */ /* 0x000fe80000100a00 */
[----:B------:R-:W-:Y:S04]  /*62da0*/  LDS R16, [R3+0x8180] ;  /* 0x0081800003107984 */ /* 0x000fe80000000800 */
[----:B------:R-:W-:Y:S04]  /*62db0*/  LDS R18, [R3+0xa180] ;  /* 0x00a1800003127984 */ /* 0x000fe80000000800 */
[----:B------:R-:W-:Y:S04]  /*62dc0*/  STL.64 [R1+0x80], R28 ;  /* 0x0000801c01007387 */ /* 0x000fe80000100a00 */
[----:B------:R1:W-:Y:S04]  /*62dd0*/  STL.64 [R1+0x88], R30 ;  /* 0x0000881e01007387 */ /* 0x0003e80000100a00 */
[----:B------:R-:W-:Y:S04]  /*62de0*/  STL.64 [R1+0x70], R24 ;  /* 0x0000701801007387 */ /* 0x000fe80000100a00 */
[----:B------:R2:W-:Y:S01]  /*62df0*/  STL.64 [R1+0x78], R26 ;  /* 0x0000781a01007387 */ /* 0x0005e20000100a00 */
[C---:B-1----:R-:W-:Y:S03]  /*62e00*/  HMMA.1688.F32.TF32 R28, R20.reuse, R224, R96 ;  /* 0x000000e0141c723c */ /* 0x042fe60000081060 */
[----:B------:R-:W-:Y:S04]  /*62e10*/  LDS R17, [R4+0x8180] ;  /* 0x0081800004117984 */ /* 0x000fe80000000800 */
[----:B------:R-:W1:Y:S01]  /*62e20*/  LDS R19, [R4+0xa180] ;  /* 0x00a1800004137984 */ /* 0x000e620000000800 */
[C---:B--2---:R-:W-:Y:S03]  /*62e30*/  HMMA.1688.F32.TF32 R24, R20.reuse, R220, R92 ;  /* 0x000000dc1418723c */ /* 0x044fe6000008105c */
[----:B------:R-:W-:Y:S11]  /*62e40*/  STL.64 [R1+0x6300], R222 ;  /* 0x006300de01007387 */ /* 0x000ff60000100a00 */
[----:B------:R-:W-:Y:S01]  /*62e50*/  @!UPT UIADD3 URZ, URZ, URZ, URZ ;  /* 0x0000003f3f3ff290 */ /* 0x000fe2000fffe03f */
[----:B------:R-:W-:Y:S04]  /*62e60*/  STL.64 [R1+0xb00], R28 ;  /* 0x000b001c01007387 */ /* 0x000fe80000100a00 */
[----:B------:R-:W-:Y:S04]  /*62e70*/  STL.64 [R1+0xb08], R30 ;  /* 0x000b081e01007387 */ /* 0x000fe80000100a00 */
[----:B------:R-:W-:Y:S04]  /*62e80*/  STL.64 [R1+0x62f8], R220 ;  /* 0x0062f8dc01007387 */ /* 0x000fe80000100a00 */
[----:B------:R-:W-:Y:S04]  /*62e90*/  STL.64 [R1+0xaf0], R24 ;  /* 0x000af01801007387 */ /* 0x000fe80000100a00 */
[----:B------:R2:W-:Y:S02]  /*62ea0*/  STL.64 [R1+0xaf8], R26 ;  /* 0x000af81a01007387 */ /* 0x0005e40000100a00 */
[C---:B--2---:R-:W-:Y:S02]  /*62eb0*/  HMMA.1688.F32.TF32 R24, R20.reuse, R216, R236 ;  /* 0x000000d81418723c */ /* 0x044fe400000810ec */
[----:B------:R-:W1:Y:S11]  /*62ec0*/  LDL.LU R236, [R1+0x2250] ;  /* 0x0022500001ec7983 */ /* 0x000e760000300800 */
[----:B------:R-:W-:Y:S10]  /*62ed0*/  @!UPT UIADD3 URZ, URZ, URZ, URZ ;  /* 0x0000003f3f3ff290 */ /* 0x000ff4000fffe03f */
[----:B------:R2:W-:Y:S04]  /*62ee0*/  STL.64 [R1+0xae0], R24 ;  /* 0x000ae01801007387 */ /* 0x0005e80000100a00 */
[----:B------:R3:W-:Y:S04]  /*62ef0*/  STL.64 [R1+0xae8], R26 ;  /* 0x000ae81a01007387 */ /* 0x0007e80000100a00 */
[----:B------:R-:W1:Y:S04]  /*62f00*/  LDL.LU R237, [R1+0x2254] ;  /* 0x0022540001ed7983 */ /* 0x000e680000300800 */
[----:B------:R-:W1:Y:S04]  /*62f10*/  LDL.LU R238, [R1+0x2258] ;  /* 0x0022580001ee7983 */ /* 0x000e680000300800 */
[----:B------:R-:W1:Y:S04]  /*62f20*/  LDL.LU R239, [R1+0x225c] ;  /* 0x00225c0001ef7983 */ /* 0x000e680000300800 */
        /* <DEDUP_REMOVED lines=108> */
[----:B------:R-:W-:Y:S04]  /*635f0*/  STL.64 [R1+0x62f0], R218 ;  /* 0x0062f0da01007387 */ /* 0x000fe80000100a00 */
[----:B------:R1:W-:Y:S04]  /*63600*/  STL.64 [R1+0x62e8], R216 ;  /* 0x0062e8d801007387 */ /* 0x0003e80000100a00 */
[----:B-1----:R-:W2:Y:S04]  /*63610*/  LDL.LU R216, [R1+0x2c60] ;  /* 0x002c600001d87983 */ /* 0x002ea80000300800 */
[----:B------:R-:W2:Y:S04]  /*63620*/  LDL.LU R217, [R1+0x2c64] ;  /* 0x002c640001d97983 */ /* 0x000ea80000300800 */
[----:B------:R-:W2:Y:S04]  /*63630*/  LDL.LU R218, [R1+0x2c68] ;  /* 0x002c680001da7983 */ /* 0x000ea80000300800 */
[----:B------:R-:W2:Y:S04]  /*63640*/  LDL.LU R219, [R1+0x2c6c] ;  /* 0x002c6c0001db7983 */ /* 0x000ea80000300800 */
[----:B------:R-:W-:Y:S04]  /*63650*/  STL.64 [R1+0x62e0], R214 ;  /* 0x0062e0d601007387 */ /* 0x000fe80000100a00 */
[----:B------:R-:W-:Y:S01]  /*63660*/  STL.64 [R1+0x62d8], R212 ;  /* 0x0062d8d401007387 */ /* 0x000fe20000100a00 */
[C---:B--2---:R-:W-:Y:S11]  /*63670*/  HMMA.1688.F32.TF32 R216, R20.reuse, R212, R216 ;  /* 0x000000d414d8723c */ /* 0x044ff600000810d8 */
[----:B------:R-:W-:Y:S11]  /*63680*/  @!UPT UIADD3 URZ, URZ, URZ, URZ ;  /* 0x0000003f3f3ff290 */ /* 0x000ff6000fffe03f */
[----:B------:R-:W-:Y:S01]  /*63690*/  @!UPT UIADD3 URZ, URZ, URZ, URZ ;  /* 0x0000003f3f3ff290 */ /* 0x000fe2000fffe03f */
[----:B------:R-:W-:Y:S04]  /*636a0*/  STL.64 [R1+0xad0], R216 ;  /* 0x000ad0d801007387 */ /* 0x000fe80000100a00 */
[----:B------:R1:W-:Y:S02]  /*636b0*/  STL.64 [R1+0xad8], R218 ;  /* 0x000ad8da01007387 */ /* 0x0003e40000100a00 */
[C---:B-1----:R-:W-:Y:S08]  /*636c0*/  HMMA.1688.F32.TF32 R216, R20.reuse, R208, R220 ;  /* 0x000000d014d8723c */ /* 0x042ff000000810dc */
[C---:B------:R-:W-:Y:S08]  /*636d0*/  HMMA.1688.F32.TF32 R220, R20.reuse, R12, R248 ;  /* 0x0000000c14dc723c */ /* 0x040ff000000810f8 */
[C---:B------:R-:W-:Y:S07]  /*636e0*/  HMMA.1688.F32.TF32 R212, R20.reuse, R8, R64 ;  /* 0x0000000814d4723c */ /* 0x040fee0000081040 */
[----:B------:R-:W-:Y:S01]  /*636f0*/  STL.64 [R1+0xac0], R216 ;  /* 0x000ac0d801007387 */ /* 0x000fe20000100a00 */
[C---:B------:R-:W-:Y:S03]  /*63700*/  HMMA.1688.F32.TF32 R64, R20.reuse, R200, R244 ;  /* 0x000000c81440723c */ /* 0x040fe600000810f4 */
[----:B------:R1:W-:Y:S05]  /*63710*/  STL.64 [R1+0xac8], R218 ;  /* 0x000ac8da01007387 */ /* 0x0003ea0000100a00 */
[C---:B-1----:R-:W-:Y:S01]  /*63720*/  HMMA.1688.F32.TF32 R216, R20.reuse, R204, R240 ;  /* 0x000000cc14d8723c */ /* 0x042fe200000810f0 */
[----:B------:R-:W-:Y:S04]  /*63730*/  STL.64 [R1+0xab0], R220 ;  /* 0x000ab0dc01007387 */ /* 0x000fe80000100a00 */
[----:B------:R-:W-:Y:S04]  /*63740*/  STL.64 [R1+0xab8], R222 ;  /* 0x000ab8de01007387 */ /* 0x000fe80000100a00 */
[----:B------:R-:W-:Y:S04]  /*63750*/  STL.64 [R1+0xaa0], R212 ;  /* 0x000aa0d401007387 */ /* 0x000fe80000100a00 */
[----:B------:R1:W-:Y:S10]  /*63760*/  STL.64 [R1+0xaa8], R214 ;  /* 0x000aa8d601007387 */ /* 0x0003f40000100a00 */
[----:B------:R-:W-:Y:S01]  /*63770*/  STL.64 [R1+0xa90], R216 ;  /* 0x000a90d801007387 */ /* 0x000fe20000100a00 */
[C---:B-1----:R-:W-:Y:S03]  /*63780*/  HMMA.1688.F32.TF32 R212, R20.reuse, R196, R88 ;  /* 0x000000c414d4723c */ /* 0x042fe60000081058 */
[----:B------:R-:W-:Y:S04]  /*63790*/  STL.64 [R1+0xa98], R218 ;  /* 0x000a98da01007387 */ /* 0x000fe80000100a00 */
[----:B------:R-:W-:Y:S01]  /*637a0*/  STL.64 [R1+0xa80], R64 ;  /* 0x000a804001007387 */ /* 0x000fe20000100a00 */
[C---:B------:R-:W-:Y:S03]  /*637b0*/  HMMA.1688.F32.TF32 R88, R20.reuse, R192, R60 ;  /* 0x000000c01458723c */ /* 0x040fe6000008103c */
[----:B------:R1:W-:Y:S05]  /*637c0*/  STL.64 [R1+0xa88], R66 ;  /* 0x000a884201007387 */ /* 0x0003ea0000100a00 */
[C---:B------:R-:W-:Y:S08]  /*637d0*/  HMMA.1688.F32.TF32 R60, R20.reuse, R184, R52 ;  /* 0x000000b8143c723c */ /* 0x040ff00000081034 */
[C---:B-1----:R-:W-:Y:S08]  /*637e0*/  HMMA.1688.F32.TF32 R64, R20.reuse, R188, R56 ;  /* 0x000000bc1440723c */ /* 0x042ff00000081038 */
[C---:B------:R-:W-:Y:S08]  /*637f0*/  HMMA.1688.F32.TF32 R56, R20.reuse, R180, R48 ;  /* 0x000000b41438723c */ /* 0x040ff00000081030 */
[C---:B------:R-:W-:Y:S08]  /*63800*/  HMMA.1688.F32.TF32 R52, R20.reuse, R176, R44 ;  /* 0x000000b01434723c */ /* 0x040ff0000008102c */
[C---:B------:R-:W-:Y:S08]  /*63810*/  HMMA.1688.F32.TF32 R48, R20.reuse, R172, R40 ;  /* 0x000000ac1430723c */ /* 0x040ff00000081028 */
[C---:B------:R-:W-:Y:S01]  /*63820*/  HMMA.1688.F32.TF32 R44, R20.reuse, R168, R36 ;  /* 0x000000a8142c723c */ /* 0x040fe20000081024 */
[----:B------:R-:W-:Y:S07]  /*63830*/  STL.64 [R1+0xa70], R212 ;  /* 0x000a70d401007387 */ /* 0x000fee0000100a00 */
[C---:B------:R-:W-:Y:S01]  /*63840*/  HMMA.1688.F32.TF32 R40, R20.reuse, R164, R32 ;  /* 0x000000a41428723c */ /* 0x040fe20000081020 */
[----:B------:R-:W-:Y:S07]  /*63850*/  STL.64 [R1+0xa78], R214 ;  /* 0x000a78d601007387 */ /* 0x000fee0000100a00 */
[C---:B---3--:R-:W-:Y:S01]  /*63860*/  HMMA.1688.F32.TF32 R36, R20.reuse, R160, R28 ;  /* 0x000000a01424723c */ /* 0x048fe2000008101c */
[----:B------:R-:W-:Y:S07]  /*63870*/  STL.64 [R1+0xa60], R88 ;  /* 0x000a605801007387 */ /* 0x000fee0000100a00 */
[C---:B------:R-:W-:Y:S01]  /*63880*/  HMMA.1688.F32.TF32 R32, R20.reuse, R156, R24 ;  /* 0x0000009c1420723c */ /* 0x040fe20000081018 */
[----:B------:R-:W-:Y:S07]  /*63890*/  STL.64 [R1+0xa68], R90 ;  /* 0x000a685a01007387 */ /* 0x000fee0000100a00 */
[C---:B----4-:R-:W-:Y:S01]  /*638a0*/  HMMA.1688.F32.TF32 R28, R20.reuse, R152, R68 ;  /* 0x00000098141c723c */ /* 0x050fe20000081044 */
[----:B------:R-:W-:Y:S04]  /*638b0*/  STL.64 [R1+0xa50], R64 ;  /* 0x000a504001007387 */ /* 0x000fe80000100a00 */
[----:B------:R-:W-:Y:S03]  /*638c0*/  STL.64 [R1+0xa58], R66 ;  /* 0x000a584201007387 */ /* 0x000fe60000100a00 */
        /* <DEDUP_REMOVED lines=41> */
[----:B-1----:R-:W-:Y:S08]  /*63b60*/  HMMA.1688.F32.TF32 R24, R20, R112, R92 ;  /* 0x000000701418723c */ /* 0x002ff0000008105c */
[C---:B------:R-:W-:Y:S01]  /*63b70*/  HMMA.1688.F32.TF32 R20, R16.reuse, R228, R236 ;  /* 0x000000e41014723c */ /* 0x040fe200000810ec */
[----:B------:R-:W-:Y:S04]  /*63b80*/  STL.64 [R1+0x940], R32 ;  /* 0x0009402001007387 */ /* 0x000fe80000100a00 */
[----:B------:R-:W-:Y:S04]  /*63b90*/  STL.64 [R1+0x948], R34 ;  /* 0x0009482201007387 */ /* 0x000fe80000100a00 */
[----:B------:R-:W-:Y:S04]  /*63ba0*/  STL.64 [R1+0x930], R28 ;  /* 0x0009301c01007387 */ /* 0x000fe80000100a00 */
[----:B------:R-:W-:Y:S04]  /*63bb0*/  STL.64 [R1+0x938], R30 ;  /* 0x0009381e01007387 */ /* 0x000fe80000100a00 */
[----:B------:R-:W2:Y:S04]  /*63bc0*/  LDL.LU R236, [R1+0x28e0] ;  /* 0x0028e00001ec7983 */ /* 0x000ea80000300800 */
[----:B------:R1:W-:Y:S04]  /*63bd0*/  STL.64 [R1+0x1c0], R24 ;  /* 0x0001c01801007387 */ /* 0x0003e80000100a00 */
[----:B------:R3:W-:Y:S04]  /*63be0*/  STL.64 [R1+0x1c8], R26 ;  /* 0x0001c81a01007387 */ /* 0x0007e80000100a00 */
[----:B------:R-:W-:Y:S04]  /*63bf0*/  STL.64 [R1+0x1b0], R20 ;  /* 0x0001b01401007387 */ /* 0x000fe80000100a00 */
[----:B------:R-:W-:Y:S04]  /*63c00*/  STL.64 [R1+0x1b8], R22 ;  /* 0x0001b81601007387 */ /* 0x000fe80000100a00 */
        /* <DEDUP_REMOVED lines=120> */
[----:B------:R-:W-:Y:S04]  /*64390*/  LDS R22, [R3+0xa200] ;  /* 0x00a2000003167984 */ /* 0x000fe80000000800 */
[----:B------:R-:W-:Y:S04]  /*643a0*/  LDS R21, [R4+0x8200] ;  /* 0x0082000004157984 */ /* 0x000fe80000000800 */
[----:B------:R-:W1:Y:S01]  /*643b0*/  LDS R23, [R4+0xa200] ;  /* 0x00a2000004177984 */ /* 0x000e620000000800 */
[C---:B--2---:R-:W-:Y:S11]  /*643c0*/  HMMA.1688.F32.TF32 R220, R16.reuse, R224, R220 ;  /* 0x000000e010dc723c */ /* 0x044ff600000810dc */
[----:B------:R-:W-:Y:S11]  /*643d0*/  @!UPT UIADD3 URZ, URZ, URZ, URZ ;  /* 0x0000003f3f3ff290 */ /* 0x000ff6000fffe03f */
[----:B------:R-:W-:Y:S01]  /*643e0*/  @!UPT UIADD3 URZ, URZ, URZ, URZ ;  /* 0x0000003f3f3ff290 */ /* 0x000fe2000fffe03f */
[----:B------:R-:W-:Y:S04]  /*643f0*/  STL.64 [R1+0x920], R220 ;  /* 0x000920dc01007387 */ /* 0x000fe80000100a00 */
[----:B------:R2:W-:Y:S04]  /*64400*/  STL.64 [R1+0x928], R222 ;  /* 0x000928de01007387 */ /* 0x0005e80000100a00 */
[----:B--2---:R-:W2:Y:S04]  /*64410*/  LDL.LU.64 R222, [R1+0x6300] ;  /* 0x0063000001de7983 */ /* 0x004ea80000300a00 */
[----:B------:R-:W2:Y:S02]  /*64420*/  LDL.LU.64 R220, [R1+0x62f8] ;  /* 0x0062f80001dc7983 */ /* 0x000ea40000300a00 */
[C---:B--2---:R-:W-:Y:S11]  /*64430*/  HMMA.1688.F32.TF32 R216, R16.reuse, R220, R216 ;  /* 0x000000dc10d8723c */ /* 0x044ff600000810d8 */
[----:B------:R-:W-:Y:S11]  /*64440*/  @!UPT UIADD3 URZ, URZ, URZ, URZ ;  /* 0x0000003f3f3ff290 */ /* 0x000ff6000fffe03f */
[----:B------:R-:W-:Y:S01]  /*64450*/  @!UPT UIADD3 URZ, URZ, URZ, URZ ;  /* 0x0000003f3f3ff290 */ /* 0x000fe2000fffe03f */
[----:B------:R-:W-:Y:S04]  /*64460*/  STL.64 [R1+0x910], R216 ;  /* 0x000910d801007387 */ /* 0x000fe80000100a00 */
[----:B------:R2:W-:Y:S04]  /*64470*/  STL.64 [R1+0x918], R218 ;  /* 0x000918da01007387 */ /* 0x0005e80000100a00 */
[----:B--2---:R-:W2:Y:S04]  /*64480*/  LDL.LU.64 R218, [R1+0x62f0] ;  /* 0x0062f00001da7983 */ /* 0x004ea80000300a00 */
[----:B------:R-:W3:Y:S02]  /*64490*/  LDL.LU.64 R216, [R1+0x62e8] ;  /* 0x0062e80001d87983 */ /* 0x000ee40000300a00 */
[C---:B---3--:R-:W-:Y:S11]  /*644a0*/  HMMA.1688.F32.TF32 R212, R16.reuse, R216, R212 ;  /* 0x000000d810d4723c */ /* 0x048ff600000810d4 */
[----:B------:R-:W-:Y:S11]  /*644b0*/  @!UPT UIADD3 URZ, URZ, URZ, URZ ;  /* 0x0000003f3f3ff290 */ /* 0x000ff6000fffe03f */
[----:B------:R-:W-:Y:S01]  /*644c0*/  @!UPT UIADD3 URZ, URZ, URZ, URZ ;  /* 0x0000003f3f3ff290 */ /* 0x000fe2000fffe03f */
[----:B------:R-:W-:Y:S04]  /*644d0*/  STL.64 [R1+0x900], R212 ;  /* 0x000900d401007387 */ /* 0x000fe80000100a00 */
[----:B------:R3:W-:Y:S04]  /*644e0*/  STL.64 [R1+0x908], R214 ;  /* 0x000908d601007387 */ /* 0x0007e80000100a00 */
[----:B---3--:R-:W3:Y:S04]  /*644f0*/  LDL.LU.64 R214, [R1+0x62e0] ;  /* 0x0062e00001d67983 */ /* 0x008ee80000300a00 */
[----:B------:R-:W2:Y:S01]  /*64500*/  LDL.LU.64 R212, [R1+0x62d8] ;  /* 0x0062d80001d47983 */ /* 0x000ea20000300a00 */
        /* <DEDUP_REMOVED lines=20> */
[C---:B-1----:R-:W-:Y:S07]  /*64650*/  HMMA.1688.F32.TF32 R64, R16.reuse, R204, R88 ;  /* 0x000000cc1040723c */ /* 0x042fee0000081058 */
        /* <DEDUP_REMOVED lines=54> */
[C---:B----4-:R-:W-:Y:S08]  /*649c0*/  HMMA.1688.F32.TF32 R28, R16.reuse, R120, R92 ;  /* 0x00000078101c723c */ /* 0x050ff0000008105c */
[C---:B-1----:R-:W-:Y:S07]  /*649d0*/  HMMA.1688.F32.TF32 R24, R16.reuse, R116, R236 ;  /* 0x000000741018723c */ /* 0x042fee00000810ec */
        /* <DEDUP_REMOVED lines=114> */
[----:B--2---:R-:W-:Y:S03]  /*65100*/  HMMA.1688.F32.TF32 R16, R16, R112, R32 ;  /* 0x000000701010723c */ /* 0x004fe60000081020 */
[----:B------:R-:W2:Y:S05]  /*65110*/  LDL.LU.64 R32, [R1+0x62d0] ;  /* 0x0062d00001207983 */ /* 0x000eaa0000300a00 */
[C---:B------:R-:W-:Y:S08]  /*65120*/  HMMA.1688.F32.TF32 R248, R20.reuse, R228, R248 ;  /* 0x000000e414f8723c */ /* 0x040ff000000810f8 */
[C---:B---3--:R-:W-:Y:S07]  /*65130*/  HMMA.1688.F32.TF32 R64, R20.reuse, R224, R64 ;  /* 0x000000e01440723c */ /* 0x048fee0000081040 */
[----:B------:R-:W-:Y:S04]  /*65140*/  STL.64 [R1+0x1a0], R16 ;  /* 0x0001a01001007387 */ /* 0x000fe80000100a00 */
[----:B------:R-:W-:Y:S04]  /*65150*/  STL.64 [R1+0x1a8], R18 ;  /* 0x0001a81201007387 */ /* 0x000fe80000100a00 */
[----:B------:R-:W-:Y:S04]  /*65160*/  STL.64 [R1+0x190], R248 ;  /* 0x000190f801007387 */ /* 0x000fe80000100a00 */
[----:B------:R1:W-:Y:S01]  /*65170*/  STL.64 [R1+0x198], R250 ;  /* 0x000198fa01007387 */ /* 0x0003e20000100a00 */
[C---:B------:R-:W-:Y:S03]  /*65180*/  HMMA.1688.F32.TF32 R56, R20.reuse, R12, R56 ;  /* 0x0000000c1438723c */ /* 0x040fe60000081038 */
[----:B------:R-:W-:Y:S04]  /*65190*/  LDS R16, [R3+0x8280] ;  /* 0x0082800003107984 */ /* 0x000fe80000000800 */
[----:B------:R-:W-:Y:S01]  /*651a0*/  LDS R18, [R3+0xa280] ;  /* 0x00a2800003127984 */ /* 0x000fe20000000800 */
[C---:B-1----:R-:W-:Y:S03]  /*651b0*/  HMMA.1688.F32.TF32 R248, R20.reuse, R220, R240 ;  /* 0x000000dc14f8723c */ /* 0x042fe600000810f0 */
[----:B------:R-:W-:Y:S04]  /*651c0*/  STL.64 [R1+0x740], R64 ;  /* 0x0007404001007387 */ /* 0x000fe80000100a00 */
[----:B------:R1:W-:Y:S01]  /*651d0*/  STL.64 [R1+0x748], R66 ;  /* 0x0007484201007387 */ /* 0x0003e20000100a00 */
[C---:B------:R-:W-:Y:S03]  /*651e0*/  HMMA.1688.F32.TF32 R240, R20.reuse, R216, R244 ;  /* 0x000000d814f0723c */ /* 0x040fe600000810f4 */
[----:B------:R-:W-:Y:S04]  /*651f0*/  LDS R17, [R4+0x8280] ;  /* 0x0082800004117984 */ /* 0x000fe80000000800 */
[----:B------:R-:W3:Y:S01]  /*65200*/  LDS R19, [R4+0xa280] ;  /* 0x00a2800004137984 */ /* 0x000ee20000000800 */
[C---:B-1----:R-:W-:Y:S08]  /*65210*/  HMMA.1688.F32.TF32 R64, R20.reuse, R212, R88 ;  /* 0x000000d41440723c */ /* 0x042ff00000081058 */
[C---:B----4-:R-:W-:Y:S08]  /*65220*/  HMMA.1688.F32.TF32 R60, R20.reuse, R208, R60 ;  /* 0x000000d0143c723c */ /* 0x050ff0000008103c */
[C---:B------:R-:W-:Y:S08]  /*65230*/  HMMA.1688.F32.TF32 R52, R20.reuse, R8, R52 ;  /* 0x000000081434723c */ /* 0x040ff00000081034 */
[C---:B------:R-:W-:Y:S08]  /*65240*/  HMMA.1688.F32.TF32 R48, R20.reuse, R204, R48 ;  /* 0x000000cc1430723c */ /* 0x040ff00000081030 */
[C---:B------:R-:W-:Y:S01]  /*65250*/  HMMA.1688.F32.TF32 R44, R20.reuse, R200, R44 ;  /* 0x000000c8142c723c */ /* 0x040fe2000008102c */
[----:B------:R-:W-:Y:S07]  /*65260*/  STL.64 [R1+0x730], R248 ;  /* 0x000730f801007387 */ /* 0x000fee0000100a00 */
[C---:B------:R-:W-:Y:S01]  /*65270*/  HMMA.1688.F32.TF32 R40, R20.reuse, R196, R40 ;  /* 0x000000c41428723c */ /* 0x040fe20000081028 */
[----:B------:R-:W-:Y:S07]  /*65280*/  STL.64 [R1+0x738], R250 ;  /* 0x000738fa01007387 */ /* 0x000fee0000100a00 */
[C---:B------:R-:W-:Y:S01]  /*65290*/  HMMA.1688.F32.TF32 R36, R20.reuse, R192, R36 ;  /* 0x000000c01424723c */ /* 0x040fe20000081024 */
[----:B------:R-:W-:Y:S07]  /*652a0*/  STL.64 [R1+0x720], R240 ;  /* 0x000720f001007387 */ /* 0x000fee0000100a00 */
        /* <DEDUP_REMOVED lines=52> */
[----:B-1----:R-:W-:Y:S07]  /*655f0*/  HMMA.1688.F32.TF32 R24, R20, R136, R236 ;  /* 0x000000881418723c */ /* 0x002fee00000810ec */
[----:B------:R-:W-:Y:S04]  /*65600*/  STL.64 [R1+0x5e0], R36 ;  /* 0x0005e02401007387 */ /* 0x000fe80000100a00 */
[----:B------:R-:W-:Y:S04]  /*65610*/  STL.64 [R1+0x5e8], R38 ;  /* 0x0005e82601007387 */ /* 0x000fe80000100a00 */
[----:B------:R-:W4:Y:S04]  /*65620*/  LDL.LU R92, [R1+0x25d0] ;  /* 0x0025d000015c7983 */ /* 0x000f280000300800 */
[----:B------:R-:W-:Y:S01]  /*65630*/  STL.64 [R1+0x5d0], R28 ;  /* 0x0005d01c01007387 */ /* 0x000fe20000100a00 */
[----:B--2---:R-:W-:-:S03]  /*65640*/  IMAD.MOV.U32 R94, RZ, RZ, R33 ;  /* 0x000000ffff5e7224 */ /* 0x004fc600078e0021 */
[----:B------:R-:W-:Y:S01]  /*65650*/  STL.64 [R1+0x5d8], R30 ;  /* 0x0005d81e01007387 */ /* 0x000fe20000100a00 */
[----:B------:R-:W-:-:S03]  /*65660*/  IMAD.MOV.U32 R95, RZ, RZ, R32 ;  /* 0x000000ffff5f7224 */ /* 0x000fc600078e0020 */
[----:B------:R1:W-:Y:S04]  /*65670*/  STL.64 [R1+0x5c0], R24 ;  /* 0x0005c01801007387 */ /* 0x0003e80000100a00 */
[----:B------:R2:W-:Y:S04]  /*65680*/  STL.64 [R1+0x5c8], R26 ;  /* 0x0005c81a01007387 */ /* 0x0005e80000100a00 */
[----:B------:R-:W4:Y:S04]  /*65690*/  LDL.LU R93, [R1+0x25d4] ;  /* 0x0025d400015d7983 */ /* 0x000f280000300800 */
[----:B------:R-:W2:Y:S04]  /*656a0*/  LDL.LU R33, [R1+0x62cc] ;  /* 0x0062cc0001217983 */ /* 0x000ea80000300800 */
[----:B------:R-:W3:Y:S04]  /*656b0*/  LDL.LU R32, [R1+0x62c8] ;  /* 0x0062c80001207983 */ /* 0x000ee80000300800 */
[----:B------:R-:W4:Y:S04]  /*656c0*/  LDL.LU R96, [R1+0x25e0] ;  /* 0x0025e00001607983 */ /* 0x000f280000300800 */
[----:B------:R-:W4:Y:S04]  /*656d0*/  LDL.LU R97, [R1+0x25e4] ;  /* 0x0025e40001617983 */ /* 0x000f280000300800 */
[----:B------:R-:W4:Y:S04]  /*656e0*/  LDL.LU R98, [R1+0x25e8] ;  /* 0x0025e80001627983 */ /* 0x000f280000300800 */
[----:B------:R-:W4:Y:S01]  /*656f0*/  LDL.LU R99, [R1+0x25ec] ;  /* 0x0025ec0001637983 */ /* 0x000f220000300800 */
[----:B--2---:R-:W-:-:S03]  /*65700*/  IMAD.MOV.U32 R100, RZ, RZ, R33 ;  /* 0x000000ffff647224 */ /* 0x004fc600078e0021 */
[----:B------:R-:W2:Y:S01]  /*65710*/  LDL.LU R33, [R1+0x62c4] ;  /* 0x0062c40001217983 */ /* 0x000ea20000300800 */
[----:B---3--:R-:W-:-:S03]  /*65720*/  MOV R101, R32 ;  /* 0x0000002000657202 */ /* 0x008fc60000000f00 */
[----:B------:R-:W3:Y:S04]  /*65730*/  LDL.LU R32, [R1+0x62c0] ;  /* 0x0062c00001207983 */ /* 0x000ee80000300800 */
[----:B------:R-:W4:Y:S04]  /*65740*/  LDL.LU R102, [R1+0x25f8] ;  /* 0x0025f80001667983 */ /* 0x000f280000300800 */
[----:B------:R-:W4:Y:S04]  /*65750*/  LDL.LU R103, [R1+0x25fc] ;  /* 0x0025fc0001677983 */ /* 0x000f280000300800 */
[----:B------:R-:W4:Y:S04]  /*65760*/  LDL.LU R108, [R1+0x2610] ;  /* 0x00261000016c7983 */ /* 0x000f280000300800 */
[----:B------:R-:W4:Y:S01]  /*65770*/  LDL.LU R109, [R1+0x2614] ;  /* 0x00261400016d7983 */ /* 0x000f220000300800 */
[----:B--2---:R-:W-:-:S03]  /*65780*/  IMAD.MOV.U32 R110, RZ, RZ, R33 ;  /* 0x000000ffff6e7224 */ /* 0x004fc600078e0021 */
[----:B------:R-:W2:Y:S01]  /*65790*/  LDL.LU R33, [R1+0x62bc] ;  /* 0x0062bc0001217983 */ /* 0x000ea20000300800 */
[----:B---3--:R-:W-:-:S03]  /*657a0*/  IMAD.MOV.U32 R111, RZ, RZ, R32 ;  /* 0x000000ffff6f7224 */ /* 0x008fc600078e0020 */
        /* <DEDUP_REMOVED lines=14> */
[----:B------:R-:W1:Y:S01]  /*65890*/  LDL.LU R33, [R1+0x62ac] ;  /* 0x0062ac0001217983 */ /* 0x000e620000300800 */
[----:B---3--:R-:W-:-:S03]  /*658a0*/  IMAD.MOV.U32 R79, RZ, RZ, R32 ;  /* 0x000000ffff4f7224 */ /* 0x008fc600078e0020 */
[----:B------:R-:W2:Y:S04]  /*658b0*/  LDL.LU R32, [R1+0x62a8] ;  /* 0x0062a80001207983 */ /* 0x000ea80000300800 */
[----:B------:R-:W3:Y:S04]  /*658c0*/  LDL.LU R68, [R1+0x2660] ;  /* 0x0026600001447983 */ /* 0x000ee80000300800 */
[----:B------:R-:W3:Y:S04]  /*658d0*/  LDL.LU R69, [R1+0x2664] ;  /* 0x0026640001457983 */ /* 0x000ee80000300800 */
[----:B------:R-:W3:Y:S04]  /*658e0*/  LDL.LU R70, [R1+0x2668] ;  /* 0x0026680001467983 */ /* 0x000ee80000300800 */
[----:B------:R-:W3:Y:S01]  /*658f0*/  LDL.LU R71, [R1+0x266c] ;  /* 0x00266c0001477983 */ /* 0x000ee20000300800 */
[----:B-1----:R-:W-:-:S03]  /*65900*/  IMAD.MOV.U32 R24, RZ, RZ, R33 ;  /* 0x000000ffff187224 */ /* 0x002fc600078e0021 */
[----:B------:R-:W3:Y:S01]  /*65910*/  LDL.LU R33, [R1+0x62a4] ;  /* 0x0062a40001217983 */ /* 0x000ee20000300800 */
[----:B--2---:R-:W-:-:S03]  /*65920*/  MOV R25, R32 ;  /* 0x0000002000197202 */ /* 0x004fc60000000f00 */
[----:B------:R-:W2:Y:S04]  /*65930*/  LDL.LU R32, [R1+0x62a0] ;  /* 0x0062a00001207983 */ /* 0x000ea80000300800 */
[----:B------:R-:W4:Y:S04]  /*65940*/  LDL.LU R26, [R1+0x2678] ;  /* 0x00267800011a7983 */ /* 0x000f280000300800 */
[----:B------:R-:W4:Y:S04]  /*65950*/  LDL.LU R27, [R1+0x267c] ;  /* 0x00267c00011b7983 */ /* 0x000f280000300800 */
[----:B------:R-:W4:Y:S04]  /*65960*/  LDL.LU R36, [R1+0x2690] ;  /* 0x0026900001247983 */ /* 0x000f280000300800 */
[----:B------:R-:W4:Y:S01]  /*65970*/  LDL.LU R37, [R1+0x2694] ;  /* 0x0026940001257983 */ /* 0x000f220000300800 */
[----:B---3--:R-:W-:-:S03]  /*65980*/  IMAD.MOV.U32 R38, RZ, RZ, R33 ;  /* 0x000000ffff267224 */ /* 0x008fc600078e0021 */
[----:B------:R-:W3:Y:S01]  /*65990*/  LDL.LU R33, [R1+0x629c] ;  /* 0x00629c0001217983 */ /* 0x000ee20000300800 */
[----:B--2---:R-:W-:-:S03]  /*659a0*/  IMAD.MOV.U32 R39, RZ, RZ, R32 ;  /* 0x000000ffff277224 */ /* 0x004fc600078e0020 */
[----:B------:R-:W2:Y:S04]  /*659b0*/  LDL.LU R32, [R1+0x6298] ;  /* 0x0062980001207983 */ /* 0x000ea80000300800 */
[----:B------:R-:W4:Y:S04]  /*659c0*/  LDL.LU R40, [R1+0x26a0] ;  /* 0x0026a00001287983 */ /* 0x000f280000300800 */
[----:B------:R-:W4:Y:S04]  /*659d0*/  LDL.LU R41, [R1+0x26a4] ;  /* 0x0026a40001297983 */ /* 0x000f280000300800 */
[----:B------:R-:W4:Y:S04]  /*659e0*/  LDL.LU R42, [R1+0x26a8] ;  /* 0x0026a800012a7983 */ /* 0x000f280000300800 */
[----:B------:R-:W4:Y:S04]  /*659f0*/  LDL.LU R43, [R1+0x26ac] ;  /* 0x0026ac00012b7983 */ /* 0x000f280000300800 */
[----:B------:R-:W4:Y:S04]  /*65a00*/  LDL.LU R44, [R1+0x26b0] ;  /* 0x0026b000012c7983 */ /* 0x000f280000300800 */
[----:B------:R-:W4:Y:S01]  /*65a10*/  LDL.LU R45, [R1+0x26b4] ;  /* 0x0026b400012d7983 */ /* 0x000f220000300800 */
[----:B---3--:R-:W-:Y:S01]  /*65a20*/  MOV R47, R33 ;  /* 0x00000021002f7202 */ /* 0x008fe20000000f00 */
[----:B--2---:R-:W-:-:S02]  /*65a30*/  IMAD.MOV.U32 R46, RZ, RZ, R32 ;  /* 0x000000ffff2e7224 */ /* 0x004fc400078e0020 */
[----:B------:R-:W2:Y:S04]  /*65a40*/  LDL.LU R32, [R1+0x6294] ;  /* 0x0062940001207983 */ /* 0x000ea80000300800 */
[----:B------:R-:W3:Y:S04]  /*65a50*/  LDL.LU R33, [R1+0x6290] ;  /* 0x0062900001217983 */ /* 0x000ee80000300800 */
[----:B------:R-:W4:Y:S04]  /*65a60*/  LDL.LU R52, [R1+0x26d0] ;  /* 0x0026d00001347983 */ /* 0x000f280000300800 */
[----:B------:R-:W4:Y:S04]  /*65a70*/  LDL.LU R53, [R1+0x26d4] ;  /* 0x0026d40001357983 */ /* 0x000f280000300800 */
[----:B------:R-:W4:Y:S04]  /*65a80*/  LDL.LU R54, [R1+0x26d8] ;  /* 0x0026d80001367983 */ /* 0x000f280000300800 */
[----:B------:R-:W4:Y:S04]  /*65a90*/  LDL.LU R55, [R1+0x26dc] ;  /* 0x0026dc0001377983 */ /* 0x000f280000300800 */
[----:B------:R-:W4:Y:S04]  /*65aa0*/  LDL.LU R56, [R1+0x26e0] ;  /* 0x0026e00001387983 */ /* 0x000f280000300800 */
[----:B------:R-:W4:Y:S01]  /*65ab0*/  LDL.LU R57, [R1+0x26e4] ;  /* 0x0026e40001397983 */ /* 0x000f220000300800 */
[----:B--2---:R-:W-:-:S02]  /*65ac0*/  IMAD.MOV.U32 R59, RZ, RZ, R32 ;  /* 0x000000ffff3b7224 */ /* 0x004fc400078e0020 */
[----:B---3--:R-:W-:Y:S02]  /*65ad0*/  IMAD.MOV.U32 R58, RZ, RZ, R33 ;  /* 0x000000ffff3a7224 */ /* 0x008fe400078e0021 */
[----:B------:R-:W2:Y:S04]  /*65ae0*/  LDL.LU R33, [R1+0x628c] ;  /* 0x00628c0001217983 */ /* 0x000ea80000300800 */
        /* <DEDUP_REMOVED lines=52> */
[C---:B---3--:R-:W-:Y:S11]  /*65e30*/  HMMA.1688.F32.TF32 R60, R20.reuse, R132, R60 ;  /* 0x00000084143c723c */ /* 0x048ff6000008103c */
[----:B------:R-:W-:Y:S11]  /*65e40*/  @!UPT UIADD3 URZ, URZ, URZ, URZ ;  /* 0x0000003f3f3ff290 */ /* 0x000ff6000fffe03f */
[----:B------:R-:W-:Y:S01]  /*65e50*/  @!UPT UIADD3 URZ, URZ, URZ, URZ ;  /* 0x0000003f3f3ff290 */ /* 0x000fe2000fffe03f */
[----:B------:R1:W-:Y:S04]  /*65e60*/  STL.64 [R1+0x5b0], R60 ;  /* 0x0005b03c01007387 */ /* 0x0003e80000100a00 */
[----:B------:R-:W-:Y:S04]  /*65e70*/  STL.64 [R1+0x5b8], R62 ;  /* 0x0005b83e01007387 */ /* 0x000fe80000100a00 */
[----:B-1----:R-:W2:Y:S04]  /*65e80*/  LDL.LU.64 R60, [R1+0x6280] ;  /* 0x00628000013c7983 */ /* 0x002ea80000300a00 */
[----:B------:R1:W-:Y:S04]  /*65e90*/  STL.64 [R1+0x5a0], R72 ;  /* 0x0005a04801007387 */ /* 0x0003e80000100a00 */
[----:B------:R-:W-:Y:S04]  /*65ea0*/  STL.64 [R1+0x5a8], R74 ;  /* 0x0005a84a01007387 */ /* 0x000fe80000100a00 */
[----:B-1----:R-:W3:Y:S01]  /*65eb0*/  LDL.LU.64 R72, [R1+0x6278] ;  /* 0x0062780001487983 */ /* 0x002ee20000300a00 */
[C---:B----4-:R-:W-:Y:S08]  /*65ec0*/  HMMA.1688.F32.TF32 R248, R20.reuse, R124, R248 ;  /* 0x0000007c14f8723c */ /* 0x050ff000000810f8 */
[C---:B------:R-:W-:Y:S11]  /*65ed0*/  HMMA.1688.F32.TF32 R240, R20.reuse, R116, R240 ;  /* 0x0000007414f0723c */ /* 0x040ff600000810f0 */
[----:B------:R-:W-:Y:S04]  /*65ee0*/  @!UPT UIADD3 URZ, URZ, URZ, URZ ;  /* 0x0000003f3f3ff290 */ /* 0x000fe8000fffe03f */
[----:B------:R-:W-:Y:S04]  /*65ef0*/  STL.64 [R1+0x590], R248 ;  /* 0x000590f801007387 */ /* 0x000fe80000100a00 */
[----:B------:R1:W-:Y:S02]  /*65f00*/  STL.64 [R1+0x598], R250 ;  /* 0x000598fa01007387 */ /* 0x0003e40000100a00 */
[C---:B-1----:R-:W-:Y:S08]  /*65f10*/  HMMA.1688.F32.TF32 R248, R20.reuse, R120, R64 ;  /* 0x0000007814f8723c */ /* 0x042ff00000081040 */
[----:B------:R-:W-:Y:S08]  /*65f20*/  HMMA.1688.F32.TF32 R64, R20, R112, R244 ;  /* 0x000000701440723c */ /* 0x000ff000000810f4 */
[C---:B------:R-:W-:Y:S01]  /*65f30*/  HMMA.1688.F32.TF32 R20, R16.reuse, R228, R32 ;  /* 0x000000e41014723c */ /* 0x040fe20000081020 */
[----:B------:R-:W-:Y:S04]  /*65f40*/  LDS R32, [R3+0x8300] ;  /* 0x0083000003207984 */ /* 0x000fe80000000800 */
[----:B------:R-:W-:Y:S04]  /*65f50*/  LDS R34, [R3+0xa300] ;  /* 0x00a3000003227984 */ /* 0x000fe80000000800 */
        /* <DEDUP_REMOVED lines=9> */
[----:B------:R-:W-:Y:S04]  /*65ff0*/  LDS R33, [R4+0x8300] ;  /* 0x0083000004217984 */ /* 0x000fe80000000800 */
[----:B------:R-:W1:Y:S01]  /*66000*/  LDS R35, [R4+0xa300] ;  /* 0x00a3000004237984 */ /* 0x000e620000000800 */
[C---:B----4-:R-:W-:Y:S08]  /*66010*/  HMMA.1688.F32.TF32 R20, R16.reuse, R220, R56 ;  /* 0x000000dc1014723c */ /* 0x050ff00000081038 */
[C---:B------:R-:W-:Y:S07]  /*66020*/  HMMA.1688.F32.TF32 R52, R16.reuse, R216, R52 ;  /* 0x000000d81034723c */ /* 0x040fee0000081034 */
[----:B------:R-:W-:Y:S01]  /*66030*/  STL.64 [R1+0x560], R64 ;  /* 0x0005604001007387 */ /* 0x000fe20000100a00 */
[C---:B------:R-:W-:Y:S03]  /*66040*/  HMMA.1688.F32.TF32 R48, R16.reuse, R212, R48 ;  /* 0x000000d41030723c */ /* 0x040fe60000081030 */
[----:B------:R-:W-:Y:S04]  /*66050*/  STL.64 [R1+0x568], R66 ;  /* 0x0005684201007387 */ /* 0x000fe80000100a00 */
[----:B------:R-:W-:Y:S04]  /*66060*/  STL.64 [R1+0x550], R20 ;  /* 0x0005501401007387 */ /* 0x000fe80000100a00 */
[----:B------:R4:W-:Y:S02]  /*66070*/  STL.64 [R1+0x558], R22 ;  /* 0x0005581601007387 */ /* 0x0009e40000100a00 */
[C---:B----4-:R-:W-:Y:S02]  /*66080*/  HMMA.1688.F32.TF32 R20, R16.reuse, R208, R44 ;  /* 0x000000d01014723c */ /* 0x050fe4000008102c */
[----:B------:R-:W-:Y:S04]  /*66090*/  STL.64 [R1+0x540], R52 ;  /* 0x0005403401007387 */ /* 0x000fe80000100a00 */
[----:B------:R-:W-:Y:S02]  /*660a0*/  STL.64 [R1+0x548], R54 ;  /* 0x0005483601007387 */ /* 0x000fe40000100a00 */
[C---:B------:R-:W-:Y:S02]  /*660b0*/  HMMA.1688.F32.TF32 R40, R16.reuse, R12, R40 ;  /* 0x0000000c1028723c */ /* 0x040fe40000081028 */
[----:B------:R-:W-:Y:S04]  /*660c0*/  STL.64 [R1+0x530], R48 ;  /* 0x0005303001007387 */ /* 0x000fe80000100a00 */
[----:B------:R-:W-:Y:S02]  /*660d0*/  STL.64 [R1+0x538], R50 ;  /* 0x0005383201007387 */ /* 0x000fe40000100a00 */
[C---:B------:R-:W-:Y:S07]  /*660e0*/  HMMA.1688.F32.TF32 R36, R16.reuse, R8, R36 ;  /* 0x000000081024723c */ /* 0x040fee0000081024 */
        /* <DEDUP_REMOVED lines=13> */
[----:B------:R4:W-:Y:S04]  /*661c0*/  STL.64 [R1+0x4e8], R30 ;  /* 0x0004e81e01007387 */ /* 0x0009e80000100a00 */
[----:B------:R-:W-:Y:S04]  /*661d0*/  STL.64 [R1+0x4d0], R24 ;  /* 0x0004d01801007387 */ /* 0x000fe80000100a00 */
[----:B------:R1:W-:Y:S01]  /*661e0*/  STL.64 [R1+0x4d8], R26 ;  /* 0x0004d81a01007387 */ /* 0x0003e20000100a00 */
[C---:B----4-:R-:W-:Y:S08]  /*661f0*/  HMMA.1688.F32.TF32 R28, R16.reuse, R188, R80 ;  /* 0x000000bc101c723c */ /* 0x050ff00000081050 */
[----:B------:R-:W-:Y:S01]  /*66200*/  STL.64 [R1+0x4c0], R20 ;  /* 0x0004c01401007387 */ /* 0x000fe20000100a00 */
[C---:B-1----:R-:W-:Y:S03]  /*66210*/  HMMA.1688.F32.TF32 R24, R16.reuse, R184, R84 ;  /* 0x000000b81018723c */ /* 0x042fe60000081054 */
[----:B------:R1:W-:Y:S05]  /*66220*/  STL.64 [R1+0x4c8], R22 ;  /* 0x0004c81601007387 */ /* 0x0003ea0000100a00 */
[C---:B-1----:R-:W-:Y:S06]  /*66230*/  HMMA.1688.F32.TF32 R20, R16.reuse, R180, R232 ;  /* 0x000000b41014723c */ /* 0x042fec00000810e8 */
[----:B------:R-:W-:Y:S04]  /*66240*/  STL.64 [R1+0x4b0], R28 ;  /* 0x0004b01c01007387 */ /* 0x000fe80000100a00 */
[----:B------:R1:W-:Y:S05]  /*66250*/  STL.64 [R1+0x4b8], R30 ;  /* 0x0004b81e01007387 */ /* 0x0003ea0000100a00 */
[----:B------:R-:W-:Y:S04]  /*66260*/  STL.64 [R1+0x4a0], R24 ;  /* 0x0004a01801007387 */ /* 0x000fe80000100a00 */
[----:B------:R4:W-:Y:S01]  /*66270*/  STL.64 [R1+0x4a8], R26 ;  /* 0x0004a81a01007387 */ /* 0x0009e20000100a00 */
[C---:B-1----:R-:W-:Y:S03]  /*66280*/  HMMA.1688.F32.TF32 R28, R16.reuse, R176, R108 ;  /* 0x000000b0101c723c */ /* 0x042fe6000008106c */
[----:B------:R-:W-:Y:S05]  /*66290*/  STL.64 [R1+0x490], R20 ;  /* 0x0004901401007387 */ /* 0x000fea0000100a00 */
[C---:B----4-:R-:W-:Y:S01]  /*662a0*/  HMMA.1688.F32.TF32 R24, R16.reuse, R172, R104 ;  /* 0x000000ac1018723c */ /* 0x050fe20000081068 */
[----:B------:R1:W-:Y:S07]  /*662b0*/  STL.64 [R1+0x498], R22 ;  /* 0x0004981601007387 */ /* 0x0003ee0000100a00 */
[C---:B-1----:R-:W-:Y:S07]  /*662c0*/  HMMA.1688.F32.TF32 R20, R16.reuse, R168, R100 ;  /* 0x000000a81014723c */ /* 0x042fee0000081064 */
[----:B------:R-:W-:Y:S04]  /*662d0*/  STL.64 [R1+0x480], R28 ;  /* 0x0004801c01007387 */ /* 0x000fe80000100a00 */
[----:B------:R1:W-:Y:S04]  /*662e0*/  STL.64 [R1+0x488], R30 ;  /* 0x0004881e01007387 */ /* 0x0003e80000100a00 */
[----:B------:R-:W-:Y:S04]  /*662f0*/  STL.64 [R1+0x470], R24 ;  /* 0x0004701801007387 */ /* 0x000fe80000100a00 */
[----:B------:R4:W-:Y:S01]  /*66300*/  STL.64 [R1+0x478], R26 ;  /* 0x0004781a01007387 */ /* 0x0009e20000100a00 */
[C---:B-1----:R-:W-:Y:S03]  /*66310*/  HMMA.1688.F32.TF32 R28, R16.reuse, R164, R96 ;  /* 0x000000a4101c723c */ /* 0x042fe60000081060 */
[----:B------:R-:W-:Y:S05]  /*66320*/  STL.64 [R1+0x460], R20 ;  /* 0x0004601401007387 */ /* 0x000fea0000100a00 */
[C---:B----4-:R-:W-:Y:S01]  /*66330*/  HMMA.1688.F32.TF32 R24, R16.reuse, R160, R92 ;  /* 0x000000a01018723c */ /* 0x050fe2000008105c */
[----:B------:R1:W-:Y:S07]  /*66340*/  STL.64 [R1+0x468], R22 ;  /* 0x0004681601007387 */ /* 0x0003ee0000100a00 */
[----:B-1----:R-:W-:Y:S07]  /*66350*/  HMMA.1688.F32.TF32 R20, R16, R156, R236 ;  /* 0x0000009c1014723c */ /* 0x002fee00000810ec */
[----:B------:R-:W-:Y:S04]  /*66360*/  STL.64 [R1+0x450], R28 ;  /* 0x0004501c01007387 */ /* 0x000fe80000100a00 */
[----:B------:R-:W-:Y:S04]  /*66370*/  STL.64 [R1+0x458], R30 ;  /* 0x0004581e01007387 */ /* 0x000fe80000100a00 */
[----:B------:R-:W4:Y:S04]  /*66380*/  LDL.LU R92, [R1+0x2440] ;  /* 0x00244000015c7983 */ /* 0x000f280000300800 */
[----:B------:R-:W-:Y:S01]  /*66390*/  STL.64 [R1+0x440], R24 ;  /* 0x0004401801007387 */ /* 0x000fe20000100a00 */
[----:B---3--:R-:W-:-:S03]  /*663a0*/  IMAD.MOV.U32 R94, RZ, RZ, R73 ;  /* 0x000000ffff5e7224 */ /* 0x008fc600078e0049 */
[----:B------:R-:W-:Y:S01]  /*663b0*/  STL.64 [R1+0x448], R26 ;  /* 0x0004481a01007387 */ /* 0x000fe20000100a00 */
[----:B------:R-:W-:-:S03]  /*663c0*/  MOV R95, R72 ;  /* 0x00000048005f7202 */ /* 0x000fc60000000f00 */
        /* <DEDUP_REMOVED lines=47> */
[----:B-1----:R-:W4:Y:S04]  /*666c0*/  LDL.LU R20, [R1+0x2500] ;  /* 0x0025000001147983 */ /* 0x002f280000300800 */
[----:B------:R-:W4:Y:S01]  /*666d0*/  LDL.LU R21, [R1+0x2504] ;  /* 0x0025040001157983 */ /* 0x000f220000300800 */
[----:B--2---:R-:W-:-:S03]  /*666e0*/  IMAD.MOV.U32 R22, RZ, RZ, R73 ;  /* 0x000000ffff167224 */ /* 0x004fc600078e0049 */
[----:B------:R-:W2:Y:S01]  /*666f0*/  LDL.LU R73, [R1+0x6244] ;  /* 0x0062440001497983 */ /* 0x000ea20000300800 */
[----:B---3--:R-:W-:-:S03]  /*66700*/  MOV R23, R72 ;  /* 0x0000004800177202 */ /* 0x008fc60000000f00 */
        /* <DEDUP_REMOVED lines=64> */
[C---:B--2---:R-:W-:Y:S08]  /*66b10*/  HMMA.1688.F32.TF32 R68, R16.reuse, R120, R68 ;  /* 0x000000781044723c */ /* 0x044ff00000081044 */
[C---:B----4-:R-:W-:Y:S08]  /*66b20*/  HMMA.1688.F32.TF32 R24, R16.reuse, R124, R24 ;  /* 0x0000007c1018723c */ /* 0x050ff00000081018 */
[C---:B------:R-:W-:Y:S08]  /*66b30*/  HMMA.1688.F32.TF32 R36, R16.reuse, R132, R36 ;  /* 0x000000841024723c */ /* 0x040ff00000081024 */
[C---:B------:R-:W-:Y:S08]  /*66b40*/  HMMA.1688.F32.TF32 R40, R16.reuse, R136, R40 ;  /* 0x000000881028723c */ /* 0x040ff00000081028 */
[C---:B------:R-:W-:Y:S08]  /*66b50*/  HMMA.1688.F32.TF32 R44, R16.reuse, R140, R44 ;  /* 0x0000008c102c723c */ /* 0x040ff0000008102c */
[C---:B------:R-:W-:Y:S08]  /*66b60*/  HMMA.1688.F32.TF32 R52, R16.reuse, R148, R52 ;  /* 0x000000941034723c */ /* 0x040ff00000081034 */
[C---:B------:R-:W-:Y:S08]  /*66b70*/  HMMA.1688.F32.TF32 R56, R16.reuse, R152, R56 ;  /* 0x000000981038723c */ /* 0x040ff00000081038 */
[C---:B------:R-:W-:Y:S11]  /*66b80*/  HMMA.1688.F32.TF32 R48, R16.reuse, R144, R48 ;  /* 0x000000901030723c */ /* 0x040ff60000081030 */
[----:B------:R-:W-:Y:S04]  /*66b90*/  @!UPT UIADD3 URZ, URZ, URZ, URZ ;  /* 0x0000003f3f3ff290 */ /* 0x000fe8000fffe03f */
[----:B------:R1:W-:Y:S01]  /*66ba0*/  STL.64 [R1+0x420], R56 ;  /* 0x0004203801007387 */ /* 0x0003e20000100a00 */
[C---:B------:R-:W-:Y:S03]  /*66bb0*/  HMMA.1688.F32.TF32 R28, R16.reuse, R128, R28 ;  /* 0x00000080101c723c */ /* 0x040fe6000008101c */
[----:B------:R-:W-:Y:S04]  /*66bc0*/  STL.64 [R1+0x428], R58 ;  /* 0x0004283a01007387 */ /* 0x000fe80000100a00 */
[----:B-1----:R-:W2:Y:S04]  /*66bd0*/  LDL.LU.64 R56, [R1+0x6238] ;  /* 0x0062380001387983 */ /* 0x002ea80000300a00 */
[----:B------:R1:W-:Y:S04]  /*66be0*/  STL.64 [R1+0x410], R52 ;  /* 0x0004103401007387 */ /* 0x0003e80000100a00 */
[----:B------:R-:W-:Y:S01]  /*66bf0*/  STL.64 [R1+0x418], R54 ;  /* 0x0004183601007387 */ /* 0x000fe20000100a00 */
[----:B------:R-:W-:Y:S03]  /*66c00*/  HMMA.1688.F32.TF32 R16, R16, R112, R80 ;  /* 0x000000701010723c */ /* 0x000fe60000081050 */
[----:B-1----:R-:W3:Y:S04]  /*66c10*/  LDL.LU.64 R52, [R1+0x6230] ;  /* 0x0062300001347983 */ /* 0x002ee80000300a00 */
[----:B------:R1:W-:Y:S04]  /*66c20*/  STL.64 [R1+0x400], R48 ;  /* 0x0004003001007387 */ /* 0x0003e80000100a00 */
[----:B------:R-:W-:Y:S04]  /*66c30*/  STL.64 [R1+0x408], R50 ;  /* 0x0004083201007387 */ /* 0x000fe80000100a00 */
[----:B-1----:R-:W2:Y:S04]  /*66c40*/  LDL.LU.64 R48, [R1+0x6228] ;  /* 0x0062280001307983 */ /* 0x002ea80000300a00 */
        /* <DEDUP_REMOVED lines=21> */
[----:B------:R-:W2:Y:S04]  /*66da0*/  LDL.LU.64 R80, [R1+0x61e8] ;  /* 0x0061e80001507983 */ /* 0x000ea80000300a00 */
[----:B------:R1:W-:Y:S04]  /*66db0*/  STL.64 [R1+0x160], R16 ;  /* 0x0001601001007387 */ /* 0x0003e80000100a00 */
[----:B------:R1:W-:Y:S04]  /*66dc0*/  STL.64 [R1+0x168], R18 ;  /* 0x0001681201007387 */ /* 0x0003e80000100a00 */
[----:B-1----:R-:W2:Y:S04]  /*66dd0*/  LDL.LU R16, [R1+0x2510] ;  /* 0x0025100001107983 */ /* 0x002ea80000300800 */
[----:B------:R-:W2:Y:S04]  /*66de0*/  LDL.LU R17, [R1+0x2514] ;  /* 0x0025140001117983 */ /* 0x000ea80000300800 */
[----:B------:R-:W2:Y:S04]  /*66df0*/  LDL.LU R18, [R1+0x2518] ;  /* 0x0025180001127983 */ /* 0x000ea80000300800 */
[----:B------:R-:W2:Y:S01]  /*66e00*/  LDL.LU R19, [R1+0x251c] ;  /* 0x00251c0001137983 */ /* 0x000ea20000300800 */
[C---:B------:R-:W-:Y:S08]  /*66e10*/  HMMA.1688.F32.TF32 R72, R32.reuse, R228, R72 ;  /* 0x000000e42048723c */ /* 0x040ff00000081048 */
[C---:B------:R-:W-:Y:S11]  /*66e20*/  HMMA.1688.F32.TF32 R20, R32.reuse, R220, R20 ;  /* 0x000000dc2014723c */ /* 0x040ff60000081014 */
[----:B------:R-:W-:Y:S04]  /*66e30*/  @!UPT UIADD3 URZ, URZ, URZ, URZ ;  /* 0x0000003f3f3ff290 */ /* 0x000fe8000fffe03f */
[----:B------:R-:W-:Y:S04]  /*66e40*/  STL.64 [R1+0x150], R72 ;  /* 0x0001504801007387 */ /* 0x000fe80000100a00 */
[----:B------:R-:W-:Y:S01]  /*66e50*/  STL.64 [R1+0x158], R74 ;  /* 0x0001584a01007387 */ /* 0x000fe20000100a00 */
[C---:B------:R-:W-:Y:S03]  /*66e60*/  HMMA.1688.F32.TF32 R64, R32.reuse, R212, R64 ;  /* 0x000000d42040723c */ /* 0x040fe60000081040 */
        /* <DEDUP_REMOVED lines=8> */
[----:B------:R2:W-:Y:S02]  /*66ef0*/  STL.64 [R1+0x388], R18 ;  /* 0x0003881201007387 */ /* 0x0005e40000100a00 */
[C---:B--2---:R-:W-:Y:S02]  /*66f00*/  HMMA.1688.F32.TF32 R16, R32.reuse, R216, R248 ;  /* 0x000000d82010723c */ /* 0x044fe400000810f8 */
[----:B------:R-:W-:Y:S04]  /*66f10*/  STL.64 [R1+0x370], R20 ;  /* 0x0003701401007387 */ /* 0x000fe80000100a00 */
[----:B------:R2:W-:Y:S02]  /*66f20*/  STL.64 [R1+0x378], R22 ;  /* 0x0003781601007387 */ /* 0x0005e40000100a00 */
[C---:B--2---:R-:W-:Y:S11]  /*66f30*/  HMMA.1688.F32.TF32 R20, R32.reuse, R208, R240 ;  /* 0x000000d02014723c */ /* 0x044ff600000810f0 */
[----:B------:R-:W-:Y:S04]  /*66f40*/  @!UPT UIADD3 URZ, URZ, URZ, URZ ;  /* 0x0000003f3f3ff290 */ /* 0x000fe8000fffe03f */
        /* <DEDUP_REMOVED lines=18> */
[C---:B--2---:R-:W-:Y:S01]  /*67070*/  HMMA.1688.F32.TF32 R20, R32.reuse, R192, R104 ;  /* 0x000000c02014723c */ /* 0x044fe20000081068 */
        /* <DEDUP_REMOVED lines=8> */
[C---:B--2---:R-:W-:Y:S01]  /*67100*/  HMMA.1688.F32.TF32 R20, R32.reuse, R180, R92 ;  /* 0x000000b42014723c */ /* 0x044fe2000008105c */
[----:B------:R1:W-:Y:S07]  /*67110*/  STL.64 [R1+0x2d8], R18 ;  /* 0x0002d81201007387 */ /* 0x0003ee0000100a00 */
[C---:B-1----:R-:W-:Y:S07]  /*67120*/  HMMA.1688.F32.TF32 R16, R32.reuse, R176, R236 ;  /* 0x000000b02010723c */ /* 0x042fee00000810ec */
[----:B------:R1:W-:Y:S04]  /*67130*/  STL.64 [R1+0x2c0], R64 ;  /* 0x0002c04001007387 */ /* 0x0003e80000100a00 */
[----:B------:R2:W-:Y:S04]  /*67140*/  STL.64 [R1+0x2c8], R66 ;  /* 0x0002c84201007387 */ /* 0x0005e80000100a00 */
        /* <DEDUP_REMOVED lines=68> */
[----:B------:R-:W4:Y:S01]  /*67590*/  LDL.LU R103, [R1+0x236c] ;  /* 0x00236c0001677983 */ /* 0x000f220000300800 */
[C---:B---3--:R-:W-:Y:S03]  /*675a0*/  HMMA.1688.F32.TF32 R84, R32.reuse, R168, R84 ;  /* 0x000000a82054723c */ /* 0x048fe60000081054 */
[----:B-1----:R-:W3:Y:S04]  /*675b0*/  LDL.LU R96, [R1+0x21e0] ;  /* 0x0021e00001607983 */ /* 0x002ee80000300800 */
[----:B------:R-:W3:Y:S01]  /*675c0*/  LDL.LU R97, [R1+0x21e4] ;  /* 0x0021e40001617983 */ /* 0x000ee20000300800 */
[C---:B--2---:R-:W-:Y:S03]  /*675d0*/  HMMA.1688.F32.TF32 R236, R32.reuse, R164, R236 ;  /* 0x000000a420ec723c */ /* 0x044fe600000810ec */
[----:B------:R-:W3:Y:S04]  /*675e0*/  LDL.LU R98, [R1+0x21e8] ;  /* 0x0021e80001627983 */ /* 0x000ee80000300800 */
[----:B------:R-:W3:Y:S01]  /*675f0*/  LDL.LU R99, [R1+0x21ec] ;  /* 0x0021ec0001637983 */ /* 0x000ee20000300800 */
[C---:B------:R-:W-:Y:S07]  /*67600*/  HMMA.1688.F32.TF32 R92, R32.reuse, R160, R92 ;  /* 0x000000a0205c723c */ /* 0x040fee000008105c */
[----:B------:R1:W-:Y:S04]  /*67610*/  STL.64 [R1+0x280], R84 ;  /* 0x0002805401007387 */ /* 0x0003e80000100a00 */
[----:B------:R-:W-:Y:S01]  /*67620*/  STL.64 [R1+0x288], R86 ;  /* 0x0002885601007387 */ /* 0x000fe20000100a00 */
[C---:B------:R-:W-:Y:S03]  /*67630*/  HMMA.1688.F32.TF32 R16, R32.reuse, R156, R16 ;  /* 0x0000009c2010723c */ /* 0x040fe60000081010 */
[----:B-1----:R-:W2:Y:S04]  /*67640*/  LDL.LU.64 R84, [R1+0x61e0] ;  /* 0x0061e00001547983 */ /* 0x002ea80000300a00 */
[----:B------:R-:W-:Y:S04]  /*67650*/  STL.64 [R1+0x270], R236 ;  /* 0x000270ec01007387 */ /* 0x000fe80000100a00 */
[----:B------:R1:W-:Y:S04]  /*67660*/  STL.64 [R1+0x278], R238 ;  /* 0x000278ee01007387 */ /* 0x0003e80000100a00 */
[----:B-1----:R-:W2:Y:S04]  /*67670*/  LDL.LU.64 R238, [R1+0x61d8] ;  /* 0x0061d80001ee7983 */ /* 0x002ea80000300a00 */
[----:B------:R-:W2:Y:S04]  /*67680*/  LDL.LU.64 R236, [R1+0x61d0] ;  /* 0x0061d00001ec7983 */ /* 0x000ea80000300a00 */
[----:B------:R1:W-:Y:S04]  /*67690*/  STL.64 [R1+0x260], R92 ;  /* 0x0002605c01007387 */ /* 0x0003e80000100a00 */
[----:B------:R1:W-:Y:S04]  /*676a0*/  STL.64 [R1+0x268], R94 ;  /* 0x0002685e01007387 */ /* 0x0003e80000100a00 */
[----:B-1----:R-:W2:Y:S04]  /*676b0*/  LDL.LU R92, [R1+0x21d0] ;  /* 0x0021d000015c7983 */ /* 0x002ea80000300800 */
[----:B------:R-:W2:Y:S04]  /*676c0*/  LDL.LU R93, [R1+0x21d4] ;  /* 0x0021d400015d7983 */ /* 0x000ea80000300800 */
[----:B------:R-:W2:Y:S04]  /*676d0*/  LDL.LU R94, [R1+0x21d8] ;  /* 0x0021d800015e7983 */ /* 0x000ea80000300800 */
[----:B------:R-:W2:Y:S04]  /*676e0*/  LDL.LU R95, [R1+0x21dc] ;  /* 0x0021dc00015f7983 */ /* 0x000ea80000300800 */
[----:B------:R-:W-:Y:S04]  /*676f0*/  STL.64 [R1+0x250], R16 ;  /* 0x0002501001007387 */ /* 0x000fe80000100a00 */
[----:B------:R1:W-:Y:S02]  /*67700*/  STL.64 [R1+0x258], R18 ;  /* 0x0002581201007387 */ /* 0x0003e40000100a00 */
[C---:B-1----:R-:W-:Y:S08]  /*67710*/  HMMA.1688.F32.TF32 R16, R32.reuse, R152, R20 ;  /* 0x000000982010723c */ /* 0x042ff00000081014 */
[C---:B------:R-:W-:Y:S08]  /*67720*/  HMMA.1688.F32.TF32 R248, R32.reuse, R148, R248 ;  /* 0x0000009420f8723c */ /* 0x040ff000000810f8 */
[C---:B------:R-:W-:Y:S07]  /*67730*/  HMMA.1688.F32.TF32 R20, R32.reuse, R144, R64 ;  /* 0x000000902014723c */ /* 0x040fee0000081040 */
[----:B------:R-:W-:Y:S04]  /*67740*/  STL.64 [R1+0x240], R16 ;  /* 0x0002401001007387 */ /* 0x000fe80000100a00 */
[----:B------:R1:W-:Y:S02]  /*67750*/  STL.64 [R1+0x248], R18 ;  /* 0x0002481201007387 */ /* 0x0003e40000100a00 */
[C---:B-1----:R-:W-:Y:S02]  /*67760*/  HMMA.1688.F32.TF32 R16, R32.reuse, R140, R240 ;  /* 0x0000008c2010723c */ /* 0x042fe400000810f0 */
[----:B------:R-:W-:Y:S04]  /*67770*/  STL.64 [R1+0x230], R248 ;  /* 0x000230f801007387 */ /* 0x000fe80000100a00 */
[----:B------:R-:W-:Y:S04]  /*67780*/  STL.64 [R1+0x238], R250 ;  /* 0x000238fa01007387 */ /* 0x000fe80000100a00 */
[----:B------:R-:W-:Y:S01]  /*67790*/  STL.64 [R1+0x220], R20 ;  /* 0x0002201401007387 */ /* 0x000fe20000100a00 */
[C---:B------:R-:W-:Y:S03]  /*677a0*/  HMMA.1688.F32.TF32 R64, R32.reuse, R136, R244 ;  /* 0x000000882040723c */ /* 0x040fe600000810f4 */
[----:B------:R1:W-:Y:S09]  /*677b0*/  STL.64 [R1+0x228], R22 ;  /* 0x0002281601007387 */ /* 0x0003f20000100a00 */
[----:B------:R-:W-:Y:S01]  /*677c0*/  STL.64 [R1+0x210], R16 ;  /* 0x0002101001007387 */ /* 0x000fe20000100a00 */
[C---:B-1----:R-:W-:Y:S03]  /*677d0*/  HMMA.1688.F32.TF32 R20, R32.reuse, R132, R88 ;  /* 0x000000842014723c */ /* 0x042fe60000081058 */
[----:B------:R1:W-:Y:S05]  /*677e0*/  STL.64 [R1+0x218], R18 ;  /* 0x0002181201007387 */ /* 0x0003ea0000100a00 */
[C---:B-1----:R-:W-:Y:S02]  /*677f0*/  HMMA.1688.F32.TF32 R16, R32.reuse, R128, R232 ;  /* 0x000000802010723c */ /* 0x042fe400000810e8 */
[----:B------:R-:W-:Y:S04]  /*67800*/  STL.64 [R1+0x200], R64 ;  /* 0x0002004001007387 */ /* 0x000fe80000100a00 */
[----:B------:R-:W-:Y:S11]  /*67810*/  STL.64 [R1+0x208], R66 ;  /* 0x0002084201007387 */ /* 0x000ff60000100a00 */
[----:B------:R-:W-:Y:S06]  /*67820*/  @!UPT UIADD3 URZ, URZ, URZ, URZ ;  /* 0x0000003f3f3ff290 */ /* 0x000fec000fffe03f */
[----:B------:R-:W-:Y:S04]  /*67830*/  STL.64 [R1+0x5d48], R18 ;  /* 0x005d481201007387 */ /* 0x000fe80000100a00 */
[----:B------:R-:W-:Y:S04]  /*67840*/  STL.64 [R1+0x1f0], R20 ;  /* 0x0001f01401007387 */ /* 0x000fe80000100a00 */
[----:B------:R1:W-:Y:S02]  /*67850*/  STL.64 [R1+0x1f8], R22 ;  /* 0x0001f81601007387 */ /* 0x0003e40000100a00 */
[----:B-1----:R-:W-:Y:S07]  /*67860*/  HMMA.1688.F32.TF32 R20, R32, R124, R108 ;  /* 0x0000007c2014723c */ /* 0x002fee000008106c */
[----:B------:R-:W-:Y:S01]  /*67870*/  IMAD.MOV.U32 R110, RZ, RZ, R25 ;  /* 0x000000ffff6e7224 */ /* 0x000fe200078e0019 */
[----:B------:R-:W-:Y:S01]  /*67880*/  MOV R111, R24 ;  /* 0x00000018006f7202 */ /* 0x000fe20000000f00 */
[----:B------:R-:W-:-:S02]  /*67890*/  IMAD.MOV.U32 R108, RZ, RZ, R29 ;  /* 0x000000ffff6c7224 */ /* 0x000fc400078e001d */
[----:B------:R-:W-:Y:S01]  /*678a0*/  IMAD.MOV.U32 R109, RZ, RZ, R28 ;  /* 0x000000ffff6d7224 */ /* 0x000fe200078e001c */
[----:B------:R1:W-:Y:S11]  /*678b0*/  STL.64 [R1+0x5d40], R16 ;  /* 0x005d401001007387 */ /* 0x0003f60000100a00 */
[----:B------:R-:W-:Y:S04]  /*678c0*/  STL.64 [R1+0x5d58], R22 ;  /* 0x005d581601007387 */ /* 0x000fe80000100a00 */
[----:B------:R-:W-:Y:S01]  /*678d0*/  STL.64 [R1+0x5d50], R20 ;  /* 0x005d501401007387 */ /* 0x000fe20000100a00 */
[C---:B----4-:R-:W-:Y:S08]  /*678e0*/  HMMA.1688.F32.TF32 R24, R32.reuse, R120, R104 ;  /* 0x000000782018723c */ /* 0x050ff00000081068 */
[C---:B------:R-:W-:Y:S11]  /*678f0*/  HMMA.1688.F32.TF32 R28, R32.reuse, R116, R100 ;  /* 0x00000074201c723c */ /* 0x040ff60000081064 */
[----:B------:R-:W-:Y:S04]  /*67900*/  @!UPT UIADD3 URZ, URZ, URZ, URZ ;  /* 0x0000003f3f3ff290 */ /* 0x000fe8000fffe03f */
[----:B------:R-:W-:Y:S04]  /*67910*/  STL.64 [R1+0x5d68], R26 ;  /* 0x005d681a01007387 */ /* 0x000fe80000100a00 */
[----:B------:R-:W-:Y:S04]  /*67920*/  STL.64 [R1+0x5d60], R24 ;  /* 0x005d601801007387 */ /* 0x000fe80000100a00 */
[----:B------:R-:W-:Y:S04]  /*67930*/  STL.64 [R1+0x5d78], R30 ;  /* 0x005d781e01007387 */ /* 0x000fe80000100a00 */
[----:B------:R-:W-:Y:S04]  /*67940*/  STL.64 [R1+0x5d70], R28 ;  /* 0x005d701c01007387 */ /* 0x000fe80000100a00 */
[----:B------:R-:W4:Y:S04]  /*67950*/  LDL.LU R104, [R1+0x2340] ;  /* 0x0023400001687983 */ /* 0x000f280000300800 */
[----:B------:R-:W4:Y:S01]  /*67960*/  LDL.LU R105, [R1+0x2344] ;  /* 0x0023440001697983 */ /* 0x000f220000300800 */
[----:B---3--:R-:W-:Y:S01]  /*67970*/  HMMA.1688.F32.TF32 R32, R32, R112, R96 ;  /* 0x000000702020723c */ /* 0x008fe20000081060 */
[----:B------:R-:W-:-:S02]  /*67980*/  IMAD.MOV.U32 R106, RZ, RZ, R37 ;  /* 0x000000ffff6a7224 */ /* 0x000fc400078e0025 */
[----:B------:R-:W-:Y:S01]  /*67990*/  IMAD.MOV.U32 R107, RZ, RZ, R36 ;  /* 0x000000ffff6b7224 */ /* 0x000fe200078e0024 */
[----:B------:R-:W-:Y:S04]  /*679a0*/  LDS R96, [R3+0x8400] ;  /* 0x0084000003607984 */ /* 0x000fe80000000800 */
[----:B------:R-:W-:Y:S04]  /*679b0*/  LDS R98, [R3+0xa400] ;  /* 0x00a4000003627984 */ /* 0x000fe80000000800 */
[----:B------:R-:W-:Y:S04]  /*679c0*/  LDS R97, [R4+0x8400] ;  /* 0x0084000004617984 */ /* 0x000fe80000000800 */
[----:B------:R-:W3:Y:S07]  /*679d0*/  LDS R99, [R4+0xa400] ;  /* 0x00a4000004637984 */ /* 0x000eee0000000800 */
[----:B------:R-:W-:Y:S04]  /*679e0*/  STL.64 [R1+0x5d88], R34 ;  /* 0x005d882201007387 */ /* 0x000fe80000100a00 */
[----:B------:R-:W-:Y:S04]  /*679f0*/  STL.64 [R1+0x5d80], R32 ;  /* 0x005d802001007387 */ /* 0x000fe80000100a00 */
[----:B------:R-:W3:Y:S04]  /*67a00*/  LDL.LU R100, [R1+0x2330] ;  /* 0x0023300001647983 */ /* 0x000ee80000300800 */
[----:B------:R-:W3:Y:S04]  /*67a10*/  LDL.LU R101, [R1+0x2334] ;  /* 0x0023340001657983 */ /* 0x000ee80000300800 */
[----:B------:R-:W3:Y:S04]  /*67a20*/  LDL.LU R102, [R1+0x2338] ;  /* 0x0023380001667983 */ /* 0x000ee80000300800 */
[----:B------:R-:W3:Y:S01]  /*67a30*/  LDL.LU R103, [R1+0x233c] ;  /* 0x00233c0001677983 */ /* 0x000ee20000300800 */
[----:B--2---:R-:W-:Y:S03]  /*67a40*/  HMMA.1688.F32.TF32 R36, R72, R228, R92 ;  /* 0x000000e44824723c */ /* 0x004fe6000008105c */
[----:B------:R-:W2:Y:S04]  /*67a50*/  LDL.LU R92, [R1+0x2320] ;  /* 0x00232000015c7983 */ /* 0x000ea80000300800 */
[----:B------:R-:W2:Y:S11]  /*67a60*/  LDL.LU R93, [R1+0x2324] ;  /* 0x00232400015d7983 */ /* 0x000eb60000300800 */
[----:B------:R-:W-:Y:S05]  /*67a70*/  @!UPT UIADD3 URZ, URZ, URZ, URZ ;  /* 0x0000003f3f3ff290 */ /* 0x000fea000fffe03f */
[----:B------:R-:W-:Y:S04]  /*67a80*/  STL.64 [R1+0x5d98], R38 ;  /* 0x005d982601007387 */ /* 0x000fe80000100a00 */
[----:B------:R-:W-:Y:S04]  /*67a90*/  STL.64 [R1+0x5d90], R36 ;  /* 0x005d902401007387 */ /* 0x000fe80000100a00 */
[----:B------:R-:W2:Y:S04]  /*67aa0*/  LDL.LU R232, [R1+0x2310] ;  /* 0x0023100001e87983 */ /* 0x000ea80000300800 */
[----:B------:R-:W2:Y:S04]  /*67ab0*/  LDL.LU R233, [R1+0x2314] ;  /* 0x0023140001e97983 */ /* 0x000ea80000300800 */
[----:B------:R-:W2:Y:S04]  /*67ac0*/  LDL.LU R234, [R1+0x2318] ;  /* 0x0023180001ea7983 */ /* 0x000ea80000300800 */
[----:B------:R-:W2:Y:S01]  /*67ad0*/  LDL.LU R235, [R1+0x231c] ;  /* 0x00231c0001eb7983 */ /* 0x000ea20000300800 */
[----:B------:R-:W-:Y:S01]  /*67ae0*/  IMAD.MOV.U32 R94, RZ, RZ, R81 ;  /* 0x000000ffff5e7224 */ /* 0x000fe200078e0051 */
[----:B------:R-:W-:-:S02]  /*67af0*/  MOV R95, R80 ;  /* 0x00000050005f7202 */ /* 0x000fc40000000f00 */
[C---:B------:R-:W-:Y:S01]  /*67b00*/  HMMA.1688.F32.TF32 R80, R72.reuse, R224, R108 ;  /* 0x000000e04850723c */ /* 0x040fe2000008106c */
[----:B------:R-:W2:Y:S04]  /*67b10*/  LDL.LU R108, [R1+0x2300] ;  /* 0x00230000016c7983 */ /* 0x000ea80000300800 */
[----:B------:R-:W2:Y:S02]  /*67b20*/  LDL.LU R109, [R1+0x2304] ;  /* 0x00230400016d7983 */ /* 0x000ea40000300800 */
[----:B------:R-:W-:Y:S02]  /*67b30*/  IMAD.MOV.U32 R110, RZ, RZ, R85 ;  /* 0x000000ffff6e7224 */ /* 0x000fe400078e0055 */
[----:B------:R-:W-:Y:S11]  /*67b40*/  IMAD.MOV.U32 R111, RZ, RZ, R84 ;  /* 0x000000ffff6f7224 */ /* 0x000ff600078e0054 */
[----:B------:R-:W-:Y:S03]  /*67b50*/  @!UPT UIADD3 URZ, URZ, URZ, URZ ;  /* 0x0000003f3f3ff290 */ /* 0x000fe6000fffe03f */
[----:B------:R-:W-:Y:S04]  /*67b60*/  STL [R1+0x5cc8], R80 ;  /* 0x005cc85001007387 */ /* 0x000fe80000100800 */
[----:B------:R-:W-:Y:S04]  /*67b70*/  STL [R1+0x5cc4], R81 ;  /* 0x005cc45101007387 */ /* 0x000fe80000100800 */
[----:B------:R-:W-:Y:S04]  /*67b80*/  STL [R1+0x5cc0], R82 ;  /* 0x005cc05201007387 */ /* 0x000fe80000100800 */
[----:B------:R-:W-:Y:S01]  /*67b90*/  STL [R1+0x5cbc], R83 ;  /* 0x005cbc5301007387 */ /* 0x000fe20000100800 */
[C---:B----4-:R-:W-:Y:S03]  /*67ba0*/  HMMA.1688.F32.TF32 R84, R72.reuse, R220, R104 ;  /* 0x000000dc4854723c */ /* 0x050fe60000081068 */
[----:B------:R-:W4:Y:S04]  /*67bb0*/  LDL.LU R104, [R1+0x22f0] ;  /* 0x0022f00001687983 */ /* 0x000f280000300800 */
[----:B------:R-:W4:Y:S04]  /*67bc0*/  LDL.LU R105, [R1+0x22f4] ;  /* 0x0022f40001697983 */ /* 0x000f280000300800 */
[----:B------:R-:W4:Y:S04]  /*67bd0*/  LDL.LU R106, [R1+0x22f8] ;  /* 0x0022f800016a7983 */ /* 0x000f280000300800 */
[----:B------:R-:W4:Y:S08]  /*67be0*/  LDL.LU R107, [R1+0x22fc] ;  /* 0x0022fc00016b7983 */ /* 0x000f300000300800 */
[----:B------:R-:W-:Y:S01]  /*67bf0*/  STL [R1+0x5ccc], R84 ;  /* 0x005ccc5401007387 */ /* 0x000fe20000100800 */
[----:B---3--:R-:W-:Y:S07]  /*67c00*/  HMMA.1688.F32.TF32 R88, R72, R216, R100 ;  /* 0x000000d84858723c */ /* 0x008fee0000081064 */
[----:B------:R-:W-:-:S02]  /*67c10*/  IMAD.MOV.U32 R102, RZ, RZ, R41 ;  /* 0x000000ffff667224 */ /* 0x000fc400078e0029 */
[----:B------:R-:W-:Y:S01]  /*67c20*/  IMAD.MOV.U32 R103, RZ, RZ, R40 ;  /* 0x000000ffff677224 */ /* 0x000fe200078e0028 */
[C---:B--2---:R-:W-:Y:S01]  /*67c30*/  HMMA.1688.F32.TF32 R92, R72.reuse, R212, R92 ;  /* 0x000000d4485c723c */ /* 0x044fe2000008105c */
[----:B------:R-:W-:Y:S04]  /*67c40*/  STL [R1+0x5cb8], R85 ;  /* 0x005cb85501007387 */ /* 0x000fe80000100800 */
[----:B------:R-:W-:Y:S04]  /*67c50*/  STL [R1+0x5cb4], R86 ;  /* 0x005cb45601007387 */ /* 0x000fe80000100800 */
[----:B------:R-:W-:Y:S04]  /*67c60*/  STL [R1+0x5cb0], R87 ;  /* 0x005cb05701007387 */ /* 0x000fe80000100800 */
[----:B------:R-:W-:Y:S04]  /*67c70*/  STL [R1+0x5cac], R88 ;  /* 0x005cac5801007387 */ /* 0x000fe80000100800 */
[----:B------:R-:W-:Y:S04]  /*67c80*/  STL [R1+0x5ca8], R89 ;  /* 0x005ca85901007387 */ /* 0x000fe80000100800 */
[----:B------:R-:W-:Y:S01]  /*67c90*/  STL [R1+0x5ca4], R90 ;  /* 0x005ca45a01007387 */ /* 0x000fe20000100800 */
[----:B------:R-:W-:Y:S03]  /*67ca0*/  HMMA.1688.F32.TF32 R40, R72, R208, R232 ;  /* 0x000000d04828723c */ /* 0x000fe600000810e8 */
[----:B------:R-:W-:Y:S04]  /*67cb0*/  STL [R1+0x5ca0], R91 ;  /* 0x005ca05b01007387 */ /* 0x000fe80000100800 */
[----:B------:R-:W-:Y:S04]  /*67cc0*/  STL [R1+0x5c9c], R92 ;  /* 0x005c9c5c01007387 */ /* 0x000fe80000100800 */
[----:B------:R-:W-:Y:S04]  /*67cd0*/  STL [R1+0x5c98], R93 ;  /* 0x005c985d01007387 */ /* 0x000fe80000100800 */
[----:B------:R-:W-:Y:S01]  /*67ce0*/  STL [R1+0x5c94], R94 ;  /* 0x005c945e01007387 */ /* 0x000fe20000100800 */
[----:B------:R-:W-:-:S03]  /*67cf0*/  IMAD.MOV.U32 R100, RZ, RZ, R45 ;  /* 0x000000ffff647224 */ /* 0x000fc600078e002d */
[----:B------:R-:W-:Y:S01]  /*67d00*/  STL [R1+0x5c90], R95 ;  /* 0x005c905f01007387 */ /* 0x000fe20000100800 */
[----:B------:R-:W-:Y:S02]  /*67d10*/  MOV R101, R44 ;  /* 0x0000002c00657202 */ /* 0x000fe40000000f00 */
[----:B------:R-:W-:Y:S01]  /*67d20*/  HMMA.1688.F32.TF32 R44, R72, R12, R108 ;  /* 0x0000000c482c723c */ /* 0x000fe2000008106c */
[----:B------:R-:W-:Y:S04]  /*67d30*/  STL [R1+0x5c8c], R40 ;  /* 0x005c8c2801007387 */ /* 0x000fe80000100800 */
[----:B------:R-:W-:Y:S04]  /*67d40*/  STL [R1+0x5c88], R41 ;  /* 0x005c882901007387 */ /* 0x000fe80000100800 */
[----:B------:R-:W-:Y:S04]  /*67d50*/  STL [R1+0x5c84], R42 ;  /* 0x005c842a01007387 */ /* 0x000fe80000100800 */
[----:B------:R-:W-:Y:S04]  /*67d60*/  STL [R1+0x5c80], R43 ;  /* 0x005c802b01007387 */ /* 0x000fe80000100800 */
[----:B------:R-:W2:Y:S04]  /*67d70*/  LDL.LU R108, [R1+0x22d0] ;  /* 0x0022d000016c7983 */ /* 0x000ea80000300800 */
[----:B------:R-:W2:Y:S04]  /*67d80*/  LDL.LU R109, [R1+0x22d4] ;  /* 0x0022d400016d7983 */ /* 0x000ea80000300800 */
[----:B------:R-:W-:Y:S04]  /*67d90*/  STL [R1+0x5c7c], R44 ;  /* 0x005c7c2c01007387 */ /* 0x000fe80000100800 */
[----:B------:R-:W-:Y:S04]  /*67da0*/  STL [R1+0x5c78], R45 ;  /* 0x005c782d01007387 */ /* 0x000fe80000100800 */
[----:B------:R-:W-:Y:S04]  /*67db0*/  STL [R1+0x5c74], R46 ;  /* 0x005c742e01007387 */ /* 0x000fe80000100800 */
[----:B------:R-:W-:Y:S04]  /*67dc0*/  STL [R1+0x5c70], R47 ;  /* 0x005c702f01007387 */ /* 0x000fe80000100800 */
[----:B------:R-:W3:Y:S04]  /*67dd0*/  LDL.LU R62, [R1+0x22c8] ;  /* 0x0022c800013e7983 */ /* 0x000ee80000300800 */
[----:B------:R-:W3:Y:S01]  /*67de0*/  LDL.LU R63, [R1+0x22cc] ;  /* 0x0022cc00013f7983 */ /* 0x000ee20000300800 */
[----:B------:R-:W-:Y:S01]  /*67df0*/  IMAD.MOV.U32 R110, RZ, RZ, R49 ;  /* 0x000000ffff6e7224 */ /* 0x000fe200078e0031 */
[----:B------:R-:W-:-:S02]  /*67e00*/  MOV R111, R48 ;  /* 0x00000030006f7202 */ /* 0x000fc40000000f00 */
[C---:B----4-:R-:W-:Y:S01]  /*67e10*/  HMMA.1688.F32.TF32 R48, R72.reuse, R8, R104 ;  /* 0x000000084830723c */ /* 0x050fe20000081068 */
[----:B------:R-:W4:Y:S04]  /*67e20*/  LDL.LU R104, [R1+0x22b0] ;  /* 0x0022b00001687983 */ /* 0x000f280000300800 */
[----:B------:R-:W4:Y:S02]  /*67e30*/  LDL.LU R105, [R1+0x22b4] ;  /* 0x0022b40001697983 */ /* 0x000f240000300800 */
[----:B------:R-:W-:Y:S02]  /*67e40*/  IMAD.MOV.U32 R106, RZ, RZ, R53 ;  /* 0x000000ffff6a7224 */ /* 0x000fe400078e0035 */
[----:B------:R-:W-:Y:S02]  /*67e50*/  IMAD.MOV.U32 R107, RZ, RZ, R52 ;  /* 0x000000ffff6b7224 */ /* 0x000fe400078e0034 */
[----:B------:R-:W-:Y:S11]  /*67e60*/  HMMA.1688.F32.TF32 R52, R72, R204, R100 ;  /* 0x000000cc4834723c */ /* 0x000ff60000081064 */
[----:B------:R-:W-:Y:S01]  /*67e70*/  @!UPT UIADD3 URZ, URZ, URZ, URZ ;  /* 0x0000003f3f3ff290 */ /* 0x000fe2000fffe03f */
[----:B------:R-:W-:Y:S04]  /*67e80*/  STL [R1+0x5c6c], R48 ;  /* 0x005c6c3001007387 */ /* 0x000fe80000100800 */
[----:B------:R-:W-:Y:S04]  /*67e90*/  STL [R1+0x5c68], R49 ;  /* 0x005c683101007387 */ /* 0x000fe80000100800 */
[----:B------:R-:W-:Y:S04]  /*67ea0*/  STL [R1+0x5c64], R50 ;  /* 0x005c643201007387 */ /* 0x000fe80000100800 */
[----:B------:R-:W-:Y:S04]  /*67eb0*/  STL [R1+0x5c60], R51 ;  /* 0x005c603301007387 */ /* 0x000fe80000100800 */
[----:B------:R-:W4:Y:S04]  /*67ec0*/  LDL.LU R232, [R1+0x22a0] ;  /* 0x0022a00001e87983 */ /* 0x000f280000300800 */
[----:B------:R-:W4:Y:S04]  /*67ed0*/  LDL.LU R233, [R1+0x22a4] ;  /* 0x0022a40001e97983 */ /* 0x000f280000300800 */
[----:B------:R-:W4:Y:S04]  /*67ee0*/  LDL.LU R234, [R1+0x22a8] ;  /* 0x0022a80001ea7983 */ /* 0x000f280000300800 */
[----:B------:R-:W4:Y:S04]  /*67ef0*/  LDL.LU R235, [R1+0x22ac] ;  /* 0x0022ac0001eb7983 */ /* 0x000f280000300800 */
[----:B------:R-:W1:Y:S04]  /*67f00*/  LDL.LU R100, [R1+0x2290] ;  /* 0x0022900001647983 */ /* 0x000e680000300800 */
[----:B------:R-:W1:Y:S01]  /*67f10*/  LDL.LU R101, [R1+0x2294] ;  /* 0x0022940001657983 */ /* 0x000e620000300800 */
[----:B------:R-:W-:Y:S01]  /*67f20*/  IMAD.MOV.U32 R102, RZ, RZ, R57 ;  /* 0x000000ffff667224 */ /* 0x000fe200078e0039 */
[----:B------:R-:W-:-:S02]  /*67f30*/  MOV R103, R56 ;  /* 0x0000003800677202 */ /* 0x000fc40000000f00 */
[----:B------:R-:W-:Y:S04]  /*67f40*/  STL [R1+0x5cdc], R52 ;  /* 0x005cdc3401007387 */ /* 0x000fe80000100800 */
[----:B------:R-:W-:Y:S04]  /*67f50*/  STL [R1+0x5cd8], R53 ;  /* 0x005cd83501007387 */ /* 0x000fe80000100800 */
[----:B------:R-:W-:Y:S04]  /*67f60*/  STL [R1+0x5cd4], R54 ;  /* 0x005cd43601007387 */ /* 0x000fe80000100800 */
[----:B------:R-:W-:Y:S01]  /*67f70*/  STL [R1+0x5cd0], R55 ;  /* 0x005cd03701007387 */ /* 0x000fe20000100800 */
[C---:B--2---:R-:W-:Y:S03]  /*67f80*/  HMMA.1688.F32.TF32 R56, R72.reuse, R200, R108 ;  /* 0x000000c84838723c */ /* 0x044fe6000008106c */
[----:B------:R-:W2:Y:S04]  /*67f90*/  LDL.LU R108, [R1+0x21c0] ;  /* 0x0021c000016c7983 */ /* 0x000ea80000300800 */
[----:B------:R-:W2:Y:S04]  /*67fa0*/  LDL.LU R109, [R1+0x21c4] ;  /* 0x0021c400016d7983 */ /* 0x000ea80000300800 */
[----:B------:R-:W2:Y:S04]  /*67fb0*/  LDL.LU R110, [R1+0x21c8] ;  /* 0x0021c800016e7983 */ /* 0x000ea80000300800 */
[----:B------:R-:W2:Y:S01]  /*67fc0*/  LDL.LU R111, [R1+0x21cc] ;  /* 0x0021cc00016f7983 */ /* 0x000ea20000300800 */
[C---:B---3--:R-:W-:Y:S07]  /*67fd0*/  HMMA.1688.F32.TF32 R60, R72.reuse, R196, R60 ;  /* 0x000000c4483c723c */ /* 0x048fee000008103c */
        /* <DEDUP_REMOVED lines=8> */
[----:B----4-:R-:W-:Y:S03]  /*68060*/  HMMA.1688.F32.TF32 R64, R72, R192, R104 ;  /* 0x000000c04840723c */ /* 0x010fe60000081068 */
[----:B------:R-:W3:Y:S04]  /*68070*/  LDL.LU R104, [R1+0x21b0] ;  /* 0x0021b00001687983 */ /* 0x000ee80000300800 */
[----:B------:R-:W3:Y:S01]  /*68080*/  LDL.LU R105, [R1+0x21b4] ;  /* 0x0021b40001697983 */ /* 0x000ee20000300800 */
[----:B------:R-:W-:-:S02]  /*68090*/  IMAD.MOV.U32 R106, RZ, RZ, R69 ;  /* 0x000000ffff6a7224 */ /* 0x000fc400078e0045 */
[----:B------:R-:W-:Y:S11]  /*680a0*/  IMAD.MOV.U32 R107, RZ, RZ, R68 ;  /* 0x000000ffff6b7224 */ /* 0x000ff600078e0044 */
[----:B------:R-:W-:Y:S02]  /*680b0*/  @!UPT UIADD3 URZ, URZ, URZ, URZ ;  /* 0x0000003f3f3ff290 */ /* 0x000fe4000fffe03f */
[----:B------:R-:W-:Y:S01]  /*680c0*/  STL [R1+0x5d0c], R64 ;  /* 0x005d0c4001007387 */ /* 0x000fe20000100800 */
[C---:B------:R-:W-:Y:S08]  /*680d0*/  HMMA.1688.F32.TF32 R68, R72.reuse, R188, R232 ;  /* 0x000000bc4844723c */ /* 0x040ff000000810e8 */
[C---:B-1----:R-:W-:Y:S01]  /*680e0*/  HMMA.1688.F32.TF32 R16, R72.reuse, R184, R100 ;  /* 0x000000b84810723c */ /* 0x042fe20000081064 */
[----:B------:R-:W-:Y:S04]  /*680f0*/  STL [R1+0x5d08], R65 ;  /* 0x005d084101007387 */ /* 0x000fe80000100800 */
[----:B------:R-:W-:Y:S04]  /*68100*/  STL [R1+0x5d04], R66 ;  /* 0x005d044201007387 */ /* 0x000fe80000100800 */
[----:B------:R-:W-:Y:S06]  /*68110*/  STL [R1+0x5d00], R67 ;  /* 0x005d004301007387 */ /* 0x000fec0000100800 */
[----:B------:R-:W-:Y:S04]  /*68120*/  STL [R1+0x5d1c], R68 ;  /* 0x005d1c4401007387 */ /* 0x000fe80000100800 */
[----:B------:R-:W-:Y:S04]  /*68130*/  STL [R1+0x5d18], R69 ;  /* 0x005d184501007387 */ /* 0x000fe80000100800 */
[----:B------:R-:W-:Y:S04]  /*68140*/  STL [R1+0x5d14], R70 ;  /* 0x005d144601007387 */ /* 0x000fe80000100800 */
[----:B------:R-:W-:Y:S04]  /*68150*/  STL [R1+0x5d10], R71 ;  /* 0x005d104701007387 */ /* 0x000fe80000100800 */
[----:B------:R-:W4:Y:S04]  /*68160*/  LDL.LU R232, [R1+0x21a0] ;  /* 0x0021a00001e87983 */ /* 0x000f280000300800 */
[----:B------:R-:W-:Y:S04]  /*68170*/  STL.64 [R1+0x28d0], R16 ;  /* 0x0028d01001007387 */ /* 0x000fe80000100a00 */
        /* <DEDUP_REMOVED lines=16> */
[----:B------:R-:W-:Y:S01]  /*68280*/  IMAD.MOV.U32 R48, RZ, RZ, R16 ;  /* 0x000000ffff307224 */ /* 0x000fe200078e0010 */
[----:B------:R1:W-:Y:S04]  /*68290*/  STL [R1+0x5d2c], R51 ;  /* 0x005d2c3301007387 */ /* 0x0003e80000100800 */
[----:B------:R1:W-:Y:S04]  /*682a0*/  STL [R1+0x5d28], R50 ;  /* 0x005d283201007387 */ /* 0x0003e80000100800 */
[----:B------:R1:W-:Y:S04]  /*682b0*/  STL [R1+0x5d24], R49 ;  /* 0x005d243101007387 */ /* 0x0003e80000100800 */
[----:B------:R1:W-:Y:S01]  /*682c0*/  STL [R1+0x5d20], R48 ;  /* 0x005d203001007387 */ /* 0x0003e20000100800 */
[----:B---3--:R-:W-:Y:S03]  /*682d0*/  HMMA.1688.F32.TF32 R16, R72, R176, R104 ;  /* 0x000000b04810723c */ /* 0x008fe60000081068 */
[----:B------:R-:W3:Y:S04]  /*682e0*/  LDL.LU R104, [R1+0x2170] ;  /* 0x0021700001687983 */ /* 0x000ee80000300800 */
[----:B------:R-:W3:Y:S04]  /*682f0*/  LDL.LU R105, [R1+0x2174] ;  /* 0x0021740001697983 */ /* 0x000ee80000300800 */
[----:B------:R-:W3:Y:S04]  /*68300*/  LDL.LU R106, [R1+0x2178] ;  /* 0x00217800016a7983 */ /* 0x000ee80000300800 */
[----:B------:R-:W3:Y:S09]  /*68310*/  LDL.LU R107, [R1+0x217c] ;  /* 0x00217c00016b7983 */ /* 0x000ef20000300800 */
[----:B------:R-:W-:Y:S01]  /*68320*/  IMAD.MOV.U32 R44, RZ, RZ, R16 ;  /* 0x000000ffff2c7224 */ /* 0x000fe200078e0010 */
[----:B------:R-:W-:Y:S01]  /*68330*/  MOV R45, R17 ;  /* 0x00000011002d7202 */ /* 0x000fe20000000f00 */
[----:B------:R-:W-:-:S02]  /*68340*/  IMAD.MOV.U32 R46, RZ, RZ, R18 ;  /* 0x000000ffff2e7224 */ /* 0x000fc400078e0012 */
[----:B------:R-:W-:-:S05]  /*68350*/  IMAD.MOV.U32 R47, RZ, RZ, R19 ;  /* 0x000000ffff2f7224 */ /* 0x000fca00078e0013 */
[----:B------:R1:W-:Y:S04]  /*68360*/  STL [R1+0x5d3c], R47 ;  /* 0x005d3c2f01007387 */ /* 0x0003e80000100800 */
[----:B------:R1:W-:Y:S04]  /*68370*/  STL [R1+0x5d38], R46 ;  /* 0x005d382e01007387 */ /* 0x0003e80000100800 */
[----:B------:R1:W-:Y:S04]  /*68380*/  STL [R1+0x5d34], R45 ;  /* 0x005d342d01007387 */ /* 0x0003e80000100800 */
[----:B------:R1:W-:Y:S01]  /*68390*/  STL [R1+0x5d30], R44 ;  /* 0x005d302c01007387 */ /* 0x0003e20000100800 */
[C---:B----4-:R-:W-:Y:S11]  /*683a0*/  HMMA.1688.F32.TF32 R16, R72.reuse, R172, R232 ;  /* 0x000000ac4810723c */ /* 0x050ff600000810e8 */
[----:B------:R-:W-:Y:S11]  /*683b0*/  @!UPT UIADD3 URZ, URZ, URZ, URZ ;  /* 0x0000003f3f3ff290 */ /* 0x000ff6000fffe03f */
[----:B------:R-:W-:Y:S02]  /*683c0*/  @!UPT UIADD3 URZ, URZ, URZ, URZ ;  /* 0x0000003f3f3ff290 */ /* 0x000fe4000fffe03f */
[----:B------:R-:W-:Y:S01]  /*683d0*/  IMAD.MOV.U32 R40, RZ, RZ, R16 ;  /* 0x000000ffff287224 */ /* 0x000fe200078e0010 */
[----:B------:R-:W-:Y:S01]  /*683e0*/  MOV R41, R17 ;  /* 0x0000001100297202 */ /* 0x000fe20000000f00 */
[----:B------:R-:W-:Y:S02]  /*683f0*/  IMAD.MOV.U32 R42, RZ, RZ, R18 ;  /* 0x000000ffff2a7224 */ /* 0x000fe400078e0012 */
[----:B------:R-:W-:Y:S02]  /*68400*/  IMAD.MOV.U32 R43, RZ, RZ, R19 ;  /* 0x000000ffff2b7224 */ /* 0x000fe400078e0013 */
[----:B------:R-:W-:Y:S03]  /*68410*/  HMMA.1688.F32.TF32 R16, R72, R168, R100 ;  /* 0x000000a84810723c */ /* 0x000fe60000081064 */
[----:B------:R-:W-:Y:S04]  /*68420*/  STL.64 [R1+0x5da8], R42 ;  /* 0x005da82a01007387 */ /* 0x000fe80000100a00 */
[----:B------:R-:W-:Y:S04]  /*68430*/  STL.64 [R1+0x5da0], R40 ;  /* 0x005da02801007387 */ /* 0x000fe80000100a00 */
        /* <DEDUP_REMOVED lines=8> */
[----:B--2---:R-:W-:Y:S03]  /*684c0*/  HMMA.1688.F32.TF32 R16, R72, R164, R108 ;  /* 0x000000a44810723c */ /* 0x004fe6000008106c */
[----:B------:R-:W-:Y:S04]  /*684d0*/  STL.64 [R1+0x5db8], R94 ;  /* 0x005db85e01007387 */ /* 0x000fe80000100a00 */
[----:B------:R-:W-:Y:S04]  /*684e0*/  STL.64 [R1+0x5db0], R92 ;  /* 0x005db05c01007387 */ /* 0x000fe80000100a00 */
[----:B------:R-:W2:Y:S04]  /*684f0*/  LDL.LU R240, [R1+0x2150] ;  /* 0x0021500001f07983 */ /* 0x000ea80000300800 */
[----:B------:R-:W2:Y:S04]  /*68500*/  LDL.LU R241, [R1+0x2154] ;  /* 0x0021540001f17983 */ /* 0x000ea80000300800 */
[----:B------:R-:W2:Y:S04]  /*68510*/  LDL.LU R242, [R1+0x2158] ;  /* 0x0021580001f27983 */ /* 0x000ea80000300800 */
[----:B------:R-:W2:Y:S01]  /*68520*/  LDL.LU R243, [R1+0x215c] ;  /* 0x00215c0001f37983 */ /* 0x000ea20000300800 */
[----:B------:R-:W-:Y:S01]  /*68530*/  IMAD.MOV.U32 R90, RZ, RZ, R18 ;  /* 0x000000ffff5a7224 */ /* 0x000fe200078e0012 */
[----:B------:R-:W-:Y:S01]  /*68540*/  MOV R89, R17 ;  /* 0x0000001100597202 */ /* 0x000fe20000000f00 */
[----:B------:R-:W-:-:S02]  /*68550*/  IMAD.MOV.U32 R91, RZ, RZ, R19 ;  /* 0x000000ffff5b7224 */ /* 0x000fc400078e0013 */
[----:B------:R-:W-:-:S03]  /*68560*/  IMAD.MOV.U32 R88, RZ, RZ, R16 ;  /* 0x000000ffff587224 */ /* 0x000fc600078e0010 */
[----:B------:R-:W-:Y:S04]  /*68570*/  STL.64 [R1+0x5dc8], R90 ;  /* 0x005dc85a01007387 */ /* 0x000fe80000100a00 */
[----:B------:R-:W-:Y:S04]  /*68580*/  STL.64 [R1+0x5dc0], R88 ;  /* 0x005dc05801007387 */ /* 0x000fe80000100a00 */
        /* <DEDUP_REMOVED lines=12> */
[----:B---3--:R-:W-:Y:S11]  /*68650*/  HMMA.1688.F32.TF32 R16, R72, R160, R104 ;  /* 0x000000a04810723c */ /* 0x008ff60000081068 */
[----:B------:R-:W-:Y:S11]  /*68660*/  @!UPT UIADD3 URZ, URZ, URZ, URZ ;  /* 0x0000003f3f3ff290 */ /* 0x000ff6000fffe03f */
[----:B------:R-:W-:Y:S02]  /*68670*/  @!UPT UIADD3 URZ, URZ, URZ, URZ ;  /* 0x0000003f3f3ff290 */ /* 0x000fe4000fffe03f */
[----:B------:R-:W-:Y:S01]  /*68680*/  IMAD.MOV.U32 R54, RZ, RZ, R18 ;  /* 0x000000ffff367224 */ /* 0x000fe200078e0012 */
[----:B------:R-:W-:Y:S01]  /*68690*/  MOV R53, R17 ;  /* 0x0000001100357202 */ /* 0x000fe20000000f00 */
[----:B------:R-:W-:Y:S02]  /*686a0*/  IMAD.MOV.U32 R55, RZ, RZ, R19 ;  /* 0x000000ffff377224 */ /* 0x000fe400078e0013 */
[----:B------:R-:W-:-:S03]  /*686b0*/  IMAD.MOV.U32 R52, RZ, RZ, R16 ;  /* 0x000000ffff347224 */ /* 0x000fc600078e0010 */
[----:B------:R-:W-:Y:S04]  /*686c0*/  STL.64 [R1+0x5dd8], R54 ;  /* 0x005dd83601007387 */ /* 0x000fe80000100a00 */
[----:B------:R-:W-:Y:S04]  /*686d0*/  STL.64 [R1+0x5dd0], R52 ;  /* 0x005dd03401007387 */ /* 0x000fe80000100a00 */
[----:B------:R-:W3:Y:S04]  /*686e0*/  LDL.LU R104, [R1+0x2110] ;  /* 0x0021100001687983 */ /* 0x000ee80000300800 */
[----:B------:R-:W3:Y:S04]  /*686f0*/  LDL.LU R105, [R1+0x2114] ;  /* 0x0021140001697983 */ /* 0x000ee80000300800 */
[----:B------:R-:W3:Y:S04]  /*68700*/  LDL.LU R106, [R1+0x2118] ;  /* 0x00211800016a7983 */ /* 0x000ee80000300800 */
[----:B------:R-:W3:Y:S01]  /*68710*/  LDL.LU R107, [R1+0x211c] ;  /* 0x00211c00016b7983 */ /* 0x000ee20000300800 */
[----:B----4-:R-:W-:Y:S03]  /*68720*/  HMMA.1688.F32.TF32 R16, R72, R156, R100 ;  /* 0x0000009c4810723c */ /* 0x010fe60000081064 */
[----:B------:R-:W4:Y:S04]  /*68730*/  LDL.LU R100, [R1+0x2100] ;  /* 0x0021000001647983 */ /* 0x000f280000300800 */
[----:B------:R-:W4:Y:S04]  /*68740*/  LDL.LU R101, [R1+0x2104] ;  /* 0x0021040001657983 */ /* 0x000f280000300800 */
[----:B------:R-:W4:Y:S04]  /*68750*/  LDL.LU R102, [R1+0x2108] ;  /* 0x0021080001667983 */ /* 0x000f280000300800 */
[----:B------:R-:W4:Y:S09]  /*68760*/  LDL.LU R103, [R1+0x210c] ;  /* 0x00210c0001677983 */ /* 0x000f320000300800 */
[----:B------:R-:W-:Y:S01]  /*68770*/  IMAD.MOV.U32 R56, RZ, RZ, R16 ;  /* 0x000000ffff387224 */ /* 0x000fe200078e0010 */
[----:B------:R-:W-:Y:S01]  /*68780*/  MOV R57, R17 ;  /* 0x0000001100397202 */ /* 0x000fe20000000f00 */
[----:B------:R-:W-:-:S02]  /*68790*/  IMAD.MOV.U32 R58, RZ, RZ, R18 ;  /* 0x000000ffff3a7224 */ /* 0x000fc400078e0012 */
[----:B------:R-:W-:Y:S02]  /*687a0*/  IMAD.MOV.U32 R59, RZ, RZ, R19 ;  /* 0x000000ffff3b7224 */ /* 0x000fe400078e0013 */
[C---:B--2---:R-:W-:Y:S11]  /*687b0*/  HMMA.1688.F32.TF32 R16, R72.reuse, R152, R240 ;  /* 0x000000984810723c */ /* 0x044ff600000810f0 */
        /* <DEDUP_REMOVED lines=21> */
[----:B------:R-:W-:Y:S11]  /*68910*/  STL.64 [R1+0x5de8], R58 ;  /* 0x005de83a01007387 */ /* 0x000ff60000100a00 */
[----:B------:R-:W-:Y:S11]  /*68920*/  @!UPT UIADD3 URZ, URZ, URZ, URZ ;  /* 0x0000003f3f3ff290 */ /* 0x000ff6000fffe03f */
[----:B------:R-:W-:Y:S01]  /*68930*/  @!UPT UIADD3 URZ, URZ, URZ, URZ ;  /* 0x0000003f3f3ff290 */ /* 0x000fe2000fffe03f */
[----:B------:R-:W-:Y:S01]  /*68940*/  IMAD.MOV.U32 R68, RZ, RZ, R16 ;  /* 0x000000ffff447224 */ /* 0x000fe200078e0010 */
[----:B------:R-:W-:Y:S01]  /*68950*/  MOV R69, R17 ;  /* 0x0000001100457202 */ /* 0x000fe20000000f00 */
[----:B------:R-:W-:Y:S02]  /*68960*/  IMAD.MOV.U32 R70, RZ, RZ, R18 ;  /* 0x000000ffff467224 */ /* 0x000fe400078e0012 */
[----:B------:R-:W-:Y:S01]  /*68970*/  IMAD.MOV.U32 R71, RZ, RZ, R19 ;  /* 0x000000ffff477224 */ /* 0x000fe200078e0013 */
[----:B------:R-:W-:Y:S04]  /*68980*/  STL.64 [R1+0x5de0], R56 ;  /* 0x005de03801007387 */ /* 0x000fe80000100a00 */
[----:B------:R-:W-:Y:S04]  /*68990*/  STL.64 [R1+0x5df8], R62 ;  /* 0x005df83e01007387 */ /* 0x000fe80000100a00 */
[----:B------:R-:W-:Y:S04]  /*689a0*/  STL.64 [R1+0x5df0], R60 ;  /* 0x005df03c01007387 */ /* 0x000fe80000100a00 */
[----:B------:R-:W-:Y:S04]  /*689b0*/  STL.64 [R1+0x5e08], R66 ;  /* 0x005e084201007387 */ /* 0x000fe80000100a00 */
[----:B------:R-:W-:Y:S01]  /*689c0*/  STL.64 [R1+0x5e00], R64 ;  /* 0x005e004001007387 */ /* 0x000fe20000100a00 */
[----:B------:R-:W-:-:S03]  /*689d0*/  IMAD.MOV.U32 R232, RZ, RZ, R77 ;  /* 0x000000ffffe87224 */ /* 0x000fc600078e004d */
[----:B------:R-:W-:Y:S01]  /*689e0*/  STL.64 [R1+0x5e18], R70 ;  /* 0x005e184601007387 */ /* 0x000fe20000100a00 */
[----:B------:R-:W-:-:S03]  /*689f0*/  MOV R233, R76 ;  /* 0x0000004c00e97202 */ /* 0x000fc60000000f00 */
[----:B------:R-:W-:Y:S01]  /*68a00*/  STL.64 [R1+0x5e10], R68 ;  /* 0x005e104401007387 */ /* 0x000fe20000100a00 */
[C---:B---3--:R-:W-:Y:S11]  /*68a10*/  HMMA.1688.F32.TF32 R16, R72.reuse, R136, R104 ;  /* 0x000000884810723c */ /* 0x048ff60000081068 */
[----:B------:R-:W-:Y:S11]  /*68a20*/  @!UPT UIADD3 URZ, URZ, URZ, URZ ;  /* 0x0000003f3f3ff290 */ /* 0x000ff6000fffe03f */
[----:B------:R-:W-:Y:S02]  /*68a30*/  @!UPT UIADD3 URZ, URZ, URZ, URZ ;  /* 0x0000003f3f3ff290 */ /* 0x000fe4000fffe03f */
[----:B-1----:R-:W-:Y:S01]  /*68a40*/  IMAD.MOV.U32 R51, RZ, RZ, R16 ;  /* 0x000000ffff337224 */ /* 0x002fe200078e0010 */
[----:B------:R-:W-:Y:S01]  /*68a50*/  MOV R50, R17 ;  /* 0x0000001100327202 */ /* 0x000fe20000000f00 */
[----:B------:R-:W-:Y:S02]  /*68a60*/  IMAD.MOV.U32 R49, RZ, RZ, R18 ;  /* 0x000000ffff317224 */ /* 0x000fe400078e0012 */
[----:B------:R-:W-:Y:S02]  /*68a70*/  IMAD.MOV.U32 R48, RZ, RZ, R19 ;  /* 0x000000ffff307224 */ /* 0x000fe400078e0013 */
[----:B------:R-:W-:Y:S04]  /*68a80*/  STL.64 [R1+0x5e28], R50 ;  /* 0x005e283201007387 */ /* 0x000fe80000100a00 */
[----:B------:R-:W-:Y:S04]  /*68a90*/  STL.64 [R1+0x5e20], R48 ;  /* 0x005e203001007387 */ /* 0x000fe80000100a00 */
[----:B------:R-:W2:Y:S04]  /*68aa0*/  LDL.LU R77, [R1+0x61cc] ;  /* 0x0061cc00014d7983 */ /* 0x000ea80000300800 */
[----:B------:R-:W3:Y:S04]  /*68ab0*/  LDL.LU R76, [R1+0x61c8] ;  /* 0x0061c800014c7983 */ /* 0x000ee80000300800 */
[----:B------:R-:W3:Y:S04]  /*68ac0*/  LDL.LU R234, [R1+0x2038] ;  /* 0x0020380001ea7983 */ /* 0x000ee80000300800 */
[----:B------:R-:W3:Y:S01]  /*68ad0*/  LDL.LU R235, [R1+0x203c] ;  /* 0x00203c0001eb7983 */ /* 0x000ee20000300800 */
[----:B----4-:R-:W-:Y:S03]  /*68ae0*/  HMMA.1688.F32.TF32 R16, R72, R132, R100 ;  /* 0x000000844810723c */ /* 0x010fe60000081064 */
[----:B------:R-:W4:Y:S04]  /*68af0*/  LDL.LU R100, [R1+0x2090] ;  /* 0x0020900001647983 */ /* 0x000f280000300800 */
[----:B------:R-:W4:Y:S01]  /*68b00*/  LDL.LU R101, [R1+0x2094] ;  /* 0x0020940001657983 */ /* 0x000f220000300800 */
[----:B--2---:R-:W-:-:S03]  /*68b10*/  IMAD.MOV.U32 R102, RZ, RZ, R77 ;  /* 0x000000ffff667224 */ /* 0x004fc600078e004d */
[----:B------:R-:W2:Y:S01]  /*68b20*/  LDL.LU R77, [R1+0x61c4] ;  /* 0x0061c400014d7983 */ /* 0x000ea20000300800 */
[----:B---3--:R-:W-:-:S03]  /*68b30*/  IMAD.MOV.U32 R103, RZ, RZ, R76 ;  /* 0x000000ffff677224 */ /* 0x008fc600078e004c */
        /* <DEDUP_REMOVED lines=29> */
[----:B------:R-:W-:-:S03]  /*68d10*/  MOV R46, R17 ;  /* 0x00000011002e7202 */ /* 0x000fc60000000f00 */
[----:B------:R-:W4:Y:S01]  /*68d20*/  LDL.LU R249, [R1+0x2084] ;  /* 0x0020840001f97983 */ /* 0x000f220000300800 */
[----:B------:R-:W-:-:S03]  /*68d30*/  IMAD.MOV.U32 R45, RZ, RZ, R18 ;  /* 0x000000ffff2d7224 */ /* 0x000fc600078e0012 */
[----:B------:R-:W4:Y:S01]  /*68d40*/  LDL.LU R250, [R1+0x2088] ;  /* 0x0020880001fa7983 */ /* 0x000f220000300800 */
[----:B------:R-:W-:-:S03]  /*68d50*/  IMAD.MOV.U32 R44, RZ, RZ, R19 ;  /* 0x000000ffff2c7224 */ /* 0x000fc600078e0013 */
[----:B------:R-:W4:Y:S04]  /*68d60*/  LDL.LU R251, [R1+0x208c] ;  /* 0x00208c0001fb7983 */ /* 0x000f280000300800 */
[----:B------:R-:W4:Y:S04]  /*68d70*/  LDL.LU R16, [R1+0x20b0] ;  /* 0x0020b00001107983 */ /* 0x000f280000300800 */
[----:B------:R-:W4:Y:S04]  /*68d80*/  LDL.LU R17, [R1+0x20b4] ;  /* 0x0020b40001117983 */ /* 0x000f280000300800 */
[----:B------:R-:W4:Y:S04]  /*68d90*/  LDL.LU R18, [R1+0x20b8] ;  /* 0x0020b80001127983 */ /* 0x000f280000300800 */
[----:B------:R-:W4:Y:S04]  /*68da0*/  LDL.LU R19, [R1+0x20bc] ;  /* 0x0020bc0001137983 */ /* 0x000f280000300800 */
[----:B------:R-:W-:Y:S04]  /*68db0*/  STL.64 [R1+0x5e38], R46 ;  /* 0x005e382e01007387 */ /* 0x000fe80000100a00 */
[----:B------:R-:W-:Y:S01]  /*68dc0*/  STL.64 [R1+0x5e30], R44 ;  /* 0x005e302c01007387 */ /* 0x000fe20000100a00 */
[C---:B--2---:R-:W-:Y:S08]  /*68dd0*/  HMMA.1688.F32.TF32 R24, R72.reuse, R128, R24 ;  /* 0x000000804818723c */ /* 0x044ff00000081018 */
[C---:B---3--:R-:W-:Y:S11]  /*68de0*/  HMMA.1688.F32.TF32 R28, R72.reuse, R124, R20 ;  /* 0x0000007c481c723c */ /* 0x048ff60000081014 */
[----:B------:R-:W-:Y:S05]  /*68df0*/  @!UPT UIADD3 URZ, URZ, URZ, URZ ;  /* 0x0000003f3f3ff290 */ /* 0x000fea000fffe03f */
[----:B------:R-:W-:Y:S01]  /*68e00*/  IMAD.MOV.U32 R83, RZ, RZ, R24 ;  /* 0x000000ffff537224 */ /* 0x000fe200078e0018 */
[----:B------:R-:W-:Y:S01]  /*68e10*/  MOV R85, R25 ;  /* 0x0000001900557202 */ /* 0x000fe20000000f00 */
[----:B------:R-:W-:Y:S02]  /*68e20*/  IMAD.MOV.U32 R86, RZ, RZ, R26 ;  /* 0x000000ffff567224 */ /* 0x000fe400078e001a */
[----:B------:R-:W-:Y:S02]  /*68e30*/  IMAD.MOV.U32 R87, RZ, RZ, R27 ;  /* 0x000000ffff577224 */ /* 0x000fe400078e001b */
[C---:B------:R-:W-:Y:S08]  /*68e40*/  HMMA.1688.F32.TF32 R24, R72.reuse, R120, R76 ;  /* 0x000000784818723c */ /* 0x040ff0000008104c */
[C---:B------:R-:W-:Y:S08]  /*68e50*/  HMMA.1688.F32.TF32 R20, R72.reuse, R116, R108 ;  /* 0x000000744814723c */ /* 0x040ff0000008106c */
[----:B----4-:R-:W-:Y:S01]  /*68e60*/  HMMA.1688.F32.TF32 R72, R72, R112, R104 ;  /* 0x000000704848723c */ /* 0x010fe20000081068 */
        /* <DEDUP_REMOVED lines=12> */
[----:B------:R-:W2:Y:S04]  /*68f30*/  LDL.LU R108, [R1+0x2020] ;  /* 0x00202000016c7983 */ /* 0x000ea80000300800 */
[----:B------:R-:W2:Y:S04]  /*68f40*/  LDL.LU R109, [R1+0x2024] ;  /* 0x00202400016d7983 */ /* 0x000ea80000300800 */
[----:B------:R-:W2:Y:S04]  /*68f50*/  LDL.LU R110, [R1+0x2028] ;  /* 0x00202800016e7983 */ /* 0x000ea80000300800 */
[----:B------:R-:W2:Y:S01]  /*68f60*/  LDL.LU R111, [R1+0x202c] ;  /* 0x00202c00016f7983 */ /* 0x000ea20000300800 */
[C---:B------:R-:W-:Y:S03]  /*68f70*/  HMMA.1688.F32.TF32 R76, R96.reuse, R228, R100 ;  /* 0x000000e4604c723c */ /* 0x040fe60000081064 */
[----:B------:R-:W3:Y:S04]  /*68f80*/  LDL.LU R100, [R1+0x2010] ;  /* 0x0020100001647983 */ /* 0x000ee80000300800 */
[----:B------:R-:W3:Y:S04]  /*68f90*/  LDL.LU R101, [R1+0x2014] ;  /* 0x0020140001657983 */ /* 0x000ee80000300800 */
[----:B------:R-:W3:Y:S04]  /*68fa0*/  LDL.LU R102, [R1+0x2018] ;  /* 0x0020180001667983 */ /* 0x000ee80000300800 */
[----:B------:R-:W3:Y:S01]  /*68fb0*/  LDL.LU R103, [R1+0x201c] ;  /* 0x00201c0001677983 */ /* 0x000ee20000300800 */
[C---:B-1----:R-:W-:Y:S03]  /*68fc0*/  HMMA.1688.F32.TF32 R20, R96.reuse, R224, R16 ;  /* 0x000000e06014723c */ /* 0x042fe60000081010 */
[----:B------:R-:W-:Y:S04]  /*68fd0*/  LDS R104, [R3+0x8480] ;  /* 0x0084800003687984 */ /* 0x000fe80000000800 */
[----:B------:R-:W-:Y:S01]  /*68fe0*/  LDS R106, [R3+0xa480] ;  /* 0x00a48000036a7984 */ /* 0x000fe20000000800 */
[C---:B------:R-:W-:Y:S03]  /*68ff0*/  HMMA.1688.F32.TF32 R16, R96.reuse, R220, R248 ;  /* 0x000000dc6010723c */ /* 0x040fe600000810f8 */
[----:B------:R-:W-:Y:S04]  /*69000*/  STL.64 [R1+0x5bb0], R78 ;  /* 0x005bb04e01007387 */ /* 0x000fe80000100a00 */
[----:B------:R-:W-:Y:S01]  /*69010*/  STL.64 [R1+0x5ba8], R76 ;  /* 0x005ba84c01007387 */ /* 0x000fe20000100a00 */
[C---:B------:R-:W-:Y:S03]  /*69020*/  HMMA.1688.F32.TF32 R24, R96.reuse, R216, R240 ;  /* 0x000000d86018723c */ /* 0x040fe600000810f0 */
[----:B------:R-:W-:Y:S04]  /*69030*/  LDS R105, [R4+0x8480] ;  /* 0x0084800004697984 */ /* 0x000fe80000000800 */
[----:B------:R-:W-:Y:S04]  /*69040*/  STL.64 [R1+0x27c0], R20 ;  /* 0x0027c01401007387 */ /* 0x000fe80000100a00 */
[----:B------:R1:W-:Y:S04]  /*69050*/  STL.64 [R1+0x27c8], R22 ;  /* 0x0027c81601007387 */ /* 0x0003e80000100a00 */
[----:B------:R-:W-:Y:S04]  /*69060*/  STL.64 [R1+0x27b0], R16 ;  /* 0x0027b01001007387 */ /* 0x000fe80000100a00 */
[----:B------:R-:W4:Y:S01]  /*69070*/  LDS R107, [R4+0xa480] ;  /* 0x00a48000046b7984 */ /* 0x000f220000000800 */
[C---:B-1----:R-:W-:Y:S03]  /*69080*/  HMMA.1688.F32.TF32 R20, R96.reuse, R212, R244 ;  /* 0x000000d46014723c */ /* 0x042fe600000810f4 */
[----:B------:R1:W-:Y:S05]  /*69090*/  STL.64 [R1+0x27b8], R18 ;  /* 0x0027b81201007387 */ /* 0x0003ea0000100a00 */
[----:B-1----:R-:W-:Y:S01]  /*690a0*/  HMMA.1688.F32.TF32 R16, R96, R208, R232 ;  /* 0x000000d06010723c */ /* 0x002fe200000810e8 */
[----:B------:R-:W-:Y:S04]  /*690b0*/  STL.64 [R1+0x1500], R24 ;  /* 0x0015001801007387 */ /* 0x000fe80000100a00 */
[----:B------:R-:W-:Y:S10]  /*690c0*/  STL.64 [R1+0x1508], R26 ;  /* 0x0015081a01007387 */ /* 0x000ff40000100a00 */
[----:B------:R-:W-:Y:S04]  /*690d0*/  STL.64 [R1+0x14f0], R20 ;  /* 0x0014f01401007387 */ /* 0x000fe80000100a00 */
[----:B------:R-:W-:Y:S04]  /*690e0*/  STL.64 [R1+0x14f8], R22 ;  /* 0x0014f81601007387 */ /* 0x000fe80000100a00 */
[----:B------:R-:W4:Y:S04]  /*690f0*/  LDL.LU R240, [R1+0x2000] ;  /* 0x0020000001f07983 */ /* 0x000f280000300800 */
[----:B------:R-:W4:Y:S04]  /*69100*/  LDL.LU R241, [R1+0x2004] ;  /* 0x0020040001f17983 */ /* 0x000f280000300800 */
[----:B------:R-:W4:Y:S01]  /*69110*/  LDL.LU R242, [R1+0x2008] ;  /* 0x0020080001f27983 */ /* 0x000f220000300800 */
[----:B------:R-:W-:-:S03]  /*69120*/  IMAD.MOV.U32 R75, RZ, RZ, R16 ;  /* 0x000000ffff4b7224 */ /* 0x000fc600078e0010 */
[----:B------:R-:W4:Y:S01]  /*69130*/  LDL.LU R243, [R1+0x200c] ;  /* 0x00200c0001f37983 */ /* 0x000f220000300800 */
[----:B------:R-:W-:Y:S01]  /*69140*/  MOV R74, R17 ;  /* 0x00000011004a7202 */ /* 0x000fe20000000f00 */
[----:B------:R-:W-:Y:S02]  /*69150*/  IMAD.MOV.U32 R73, RZ, RZ, R18 ;  /* 0x000000ffff497224 */ /* 0x000fe400078e0012 */
[----:B------:R-:W-:Y:S01]  /*69160*/  IMAD.MOV.U32 R72, RZ, RZ, R19 ;  /* 0x000000ffff487224 */ /* 0x000fe200078e0013 */
        /* <DEDUP_REMOVED lines=9> */
[----:B------:R-:W2:Y:S11]  /*69200*/  LDL.LU R108, [R1+0x1fd0] ;  /* 0x001fd000016c7983 */ /* 0x000eb60000300800 */
[----:B------:R-:W-:Y:S09]  /*69210*/  @!UPT UIADD3 URZ, URZ, URZ, URZ ;  /* 0x0000003f3f3ff290 */ /* 0x000ff2000fffe03f */
[----:B------:R-:W-:Y:S04]  /*69220*/  STL.64 [R1+0x2790], R16 ;  /* 0x0027901001007387 */ /* 0x000fe80000100a00 */
[----:B------:R3:W-:Y:S04]  /*69230*/  STL.64 [R1+0x2798], R18 ;  /* 0x0027981201007387 */ /* 0x0007e80000100a00 */
[----:B------:R-:W2:Y:S04]  /*69240*/  LDL.LU R109, [R1+0x1fd4] ;  /* 0x001fd400016d7983 */ /* 0x000ea80000300800 */
[----:B------:R-:W2:Y:S04]  /*69250*/  LDL.LU R110, [R1+0x1fd8] ;  /* 0x001fd800016e7983 */ /* 0x000ea80000300800 */
[----:B------:R-:W2:Y:S04]  /*69260*/  LDL.LU R111, [R1+0x1fdc] ;  /* 0x001fdc00016f7983 */ /* 0x000ea80000300800 */
[----:B------:R-:W2:Y:S04]  /*69270*/  LDL.LU R244, [R1+0x1fe0] ;  /* 0x001fe00001f47983 */ /* 0x000ea80000300800 */
[----:B------:R-:W2:Y:S04]  /*69280*/  LDL.LU R245, [R1+0x1fe4] ;  /* 0x001fe40001f57983 */ /* 0x000ea80000300800 */
[----:B------:R-:W2:Y:S04]  /*69290*/  LDL.LU R246, [R1+0x1fe8] ;  /* 0x001fe80001f67983 */ /* 0x000ea80000300800 */
[----:B------:R-:W2:Y:S01]  /*692a0*/  LDL.LU R247, [R1+0x1fec] ;  /* 0x001fec0001f77983 */ /* 0x000ea20000300800 */
        /* <DEDUP_REMOVED lines=8> */
[----:B------:R-:W-:Y:S02]  /*69330*/  IMAD.MOV.U32 R76, RZ, RZ, R19 ;  /* 0x000000ffff4c7224 */ /* 0x000fe400078e0013 */
[----:B----4-:R-:W-:Y:S03]  /*69340*/  HMMA.1688.F32.TF32 R16, R96, R204, R240 ;  /* 0x000000cc6010723c */ /* 0x010fe600000810f0 */
[----:B------:R-:W-:Y:S04]  /*69350*/  STL [R1+0x5bd4], R76 ;  /* 0x005bd44c01007387 */ /* 0x000fe80000100800 */
[----:B------:R-:W-:Y:S04]  /*69360*/  STL [R1+0x5bd0], R77 ;  /* 0x005bd04d01007387 */ /* 0x000fe80000100800 */
[----:B------:R-:W-:Y:S04]  /*69370*/  STL [R1+0x5bcc], R78 ;  /* 0x005bcc4e01007387 */ /* 0x000fe80000100800 */
[----:B------:R-:W-:Y:S08]  /*69380*/  STL [R1+0x5bc8], R79 ;  /* 0x005bc84f01007387 */ /* 0x000ff00000100800 */
[----:B------:R1:W-:Y:S01]  /*69390*/  STL.64 [R1+0x2778], R18 ;  /* 0x0027781201007387 */ /* 0x0003e20000100a00 */
[----:B------:R-:W-:Y:S01]  /*693a0*/  IMAD.MOV.U32 R75, RZ, RZ, R16 ;  /* 0x000000ffff4b7224 */ /* 0x000fe200078e0010 */
[----:B------:R-:W-:-:S02]  /*693b0*/  MOV R73, R17 ;  /* 0x0000001100497202 */ /* 0x000fc40000000f00 */
[----:B-1----:R-:W-:Y:S03]  /*693c0*/  HMMA.1688.F32.TF32 R16, R96, R200, R232 ;  /* 0x000000c86010723c */ /* 0x002fe600000810e8 */
[----:B------:R1:W-:Y:S04]  /*693d0*/  STL [R1+0x5bdc], R73 ;  /* 0x005bdc4901007387 */ /* 0x0003e80000100800 */
[----:B------:R4:W-:Y:S04]  /*693e0*/  STL [R1+0x5bd8], R75 ;  /* 0x005bd84b01007387 */ /* 0x0009e80000100800 */
[----:B------:R-:W3:Y:S04]  /*693f0*/  LDL.LU R232, [R1+0x1fb0] ;  /* 0x001fb00001e87983 */ /* 0x000ee80000300800 */
[----:B------:R-:W3:Y:S04]  /*69400*/  LDL.LU R233, [R1+0x1fb4] ;  /* 0x001fb40001e97983 */ /* 0x000ee80000300800 */
[----:B------:R-:W3:Y:S04]  /*69410*/  LDL.LU R234, [R1+0x1fb8] ;  /* 0x001fb80001ea7983 */ /* 0x000ee80000300800 */
[----:B------:R-:W3:Y:S01]  /*69420*/  LDL.LU R235, [R1+0x1fbc] ;  /* 0x001fbc0001eb7983 */ /* 0x000ee20000300800 */
        /* <DEDUP_REMOVED lines=8> */
[C---:B--2---:R-:W-:Y:S08]  /*694b0*/  HMMA.1688.F32.TF32 R20, R96.reuse, R196, R244 ;  /* 0x000000c46014723c */ /* 0x044ff000000810f4 */
[----:B------:R-:W-:Y:S11]  /*694c0*/  HMMA.1688.F32.TF32 R16, R96, R192, R108 ;  /* 0x000000c06010723c */ /* 0x000ff6000008106c */
[----:B------:R-:W-:Y:S04]  /*694d0*/  @!UPT UIADD3 URZ, URZ, URZ, URZ ;  /* 0x0000003f3f3ff290 */ /* 0x000fe8000fffe03f */
[----:B------:R-:W-:Y:S04]  /*694e0*/  STL.64 [R1+0x1490], R20 ;  /* 0x0014901401007387 */ /* 0x000fe80000100a00 */
[----:B------:R-:W-:Y:S04]  /*694f0*/  STL.64 [R1+0x1498], R22 ;  /* 0x0014981601007387 */ /* 0x000fe80000100a00 */
[----:B------:R-:W2:Y:S04]  /*69500*/  LDL.LU R108, [R1+0x1fa0] ;  /* 0x001fa000016c7983 */ /* 0x000ea80000300800 */
[----:B------:R-:W2:Y:S04]  /*69510*/  LDL.LU R109, [R1+0x1fa4] ;  /* 0x001fa400016d7983 */ /* 0x000ea80000300800 */
[----:B------:R-:W2:Y:S04]  /*69520*/  LDL.LU R110, [R1+0x1fa8] ;  /* 0x001fa800016e7983 */ /* 0x000ea80000300800 */
[----:B------:R-:W2:Y:S01]  /*69530*/  LDL.LU R111, [R1+0x1fac] ;  /* 0x001fac00016f7983 */ /* 0x000ea20000300800 */
[----:B------:R-:W-:Y:S01]  /*69540*/  MOV R77, R19 ;  /* 0x00000013004d7202 */ /* 0x000fe20000000f00 */
[----:B------:R-:W-:-:S02]  /*69550*/  IMAD.MOV.U32 R76, RZ, RZ, R18 ;  /* 0x000000ffff4c7224 */ /* 0x000fc400078e0012 */
[----:B-1----:R-:W-:Y:S02]  /*69560*/  IMAD.MOV.U32 R73, RZ, RZ, R16 ;  /* 0x000000ffff497224 */ /* 0x002fe400078e0010 */
[----:B----4-:R-:W-:Y:S01]  /*69570*/  IMAD.MOV.U32 R75, RZ, RZ, R17 ;  /* 0x000000ffff4b7224 */ /* 0x010fe200078e0011 */
[----:B------:R1:W-:Y:S01]  /*69580*/  STL [R1+0x5bfc], R77 ;  /* 0x005bfc4d01007387 */ /* 0x0003e20000100800 */
[----:B---3--:R-:W-:Y:S03]  /*69590*/  HMMA.1688.F32.TF32 R16, R96, R188, R100 ;  /* 0x000000bc6010723c */ /* 0x008fe60000081064 */
[----:B------:R-:W-:Y:S04]  /*695a0*/  STL [R1+0x5bf8], R76 ;  /* 0x005bf84c01007387 */ /* 0x000fe80000100800 */
[----:B------:R-:W-:Y:S04]  /*695b0*/  STL [R1+0x5bf4], R73 ;  /* 0x005bf44901007387 */ /* 0x000fe80000100800 */
[----:B------:R3:W-:Y:S04]  /*695c0*/  STL [R1+0x5bf0], R75 ;  /* 0x005bf04b01007387 */ /* 0x0007e80000100800 */
        /* <DEDUP_REMOVED lines=8> */
[----:B------:R-:W-:Y:S01]  /*69650*/  HMMA.1688.F32.TF32 R16, R96, R184, R232 ;  /* 0x000000b86010723c */ /* 0x000fe200000810e8 */
[----:B------:R-:W-:Y:S04]  /*69660*/  STL [R1+0x5c0c], R79 ;  /* 0x005c0c4f01007387 */ /* 0x000fe80000100800 */
[----:B------:R-:W-:Y:S04]  /*69670*/  STL [R1+0x5c08], R78 ;  /* 0x005c084e01007387 */ /* 0x000fe80000100800 */
[----:B------:R-:W-:Y:S04]  /*69680*/  STL [R1+0x5c04], R74 ;  /* 0x005c044a01007387 */ /* 0x000fe80000100800 */
[----:B------:R-:W-:Y:S04]  /*69690*/  STL [R1+0x5c00], R72 ;  /* 0x005c004801007387 */ /* 0x000fe80000100800 */
[----:B------:R-:W4:Y:S04]  /*696a0*/  LDL.LU R240, [R1+0x1f80] ;  /* 0x001f800001f07983 */ /* 0x000f280000300800 */
[----:B------:R-:W4:Y:S03]  /*696b0*/  LDL.LU R241, [R1+0x1f84] ;  /* 0x001f840001f17983 */ /* 0x000f260000300800 */
[----:B-1----:R-:W-:Y:S01]  /*696c0*/  IMAD.MOV.U32 R77, RZ, RZ, R16 ;  /* 0x000000ffff4d7224 */ /* 0x002fe200078e0010 */
[----:B---3--:R-:W-:Y:S01]  /*696d0*/  MOV R75, R19 ;  /* 0x00000013004b7202 */ /* 0x008fe20000000f00 */
[----:B------:R-:W-:Y:S01]  /*696e0*/  IMAD.MOV.U32 R76, RZ, RZ, R17 ;  /* 0x000000ffff4c7224 */ /* 0x000fe200078e0011 */
[----:B------:R-:W3:Y:S01]  /*696f0*/  LDL.LU R242, [R1+0x1f88] ;  /* 0x001f880001f27983 */ /* 0x000ee20000300800 */
[----:B------:R-:W-:-:S03]  /*69700*/  IMAD.MOV.U32 R73, RZ, RZ, R18 ;  /* 0x000000ffff497224 */ /* 0x000fc600078e0012 */
[----:B------:R-:W3:Y:S04]  /*69710*/  LDL.LU R243, [R1+0x1f8c] ;  /* 0x001f8c0001f37983 */ /* 0x000ee80000300800 */
        /* <DEDUP_REMOVED lines=30> */
[C---:B---3--:R-:W-:Y:S01]  /*69900*/  HMMA.1688.F32.TF32 R16, R96.reuse, R172, R240 ;  /* 0x000000ac6010723c */ /* 0x048fe200000810f0 */
[----:B------:R1:W-:Y:S11]  /*69910*/  STL [R1+0x5c2c], R72 ;  /* 0x005c2c4801007387 */ /* 0x0003f60000100800 */
[----:B------:R-:W-:Y:S11]  /*69920*/  @!UPT UIADD3 URZ, URZ, URZ, URZ ;  /* 0x0000003f3f3ff290 */ /* 0x000ff6000fffe03f */
[----:B------:R-:W-:Y:S01]  /*69930*/  @!UPT UIADD3 URZ, URZ, URZ, URZ ;  /* 0x0000003f3f3ff290 */ /* 0x000fe2000fffe03f */
[----:B------:R-:W-:Y:S01]  /*69940*/  IMAD.MOV.U32 R75, RZ, RZ, R16 ;  /* 0x000000ffff4b7224 */ /* 0x000fe200078e0010 */
[----:B------:R-:W-:Y:S01]  /*69950*/  MOV R76, R19 ;  /* 0x00000013004c7202 */ /* 0x000fe20000000f00 */
[----:B------:R-:W-:Y:S02]  /*69960*/  IMAD.MOV.U32 R73, RZ, RZ, R17 ;  /* 0x000000ffff497224 */ /* 0x000fe400078e0011 */
[----:B------:R-:W-:Y:S01]  /*69970*/  IMAD.MOV.U32 R77, RZ, RZ, R18 ;  /* 0x000000ffff4d7224 */ /* 0x000fe200078e0012 */
[----:B------:R-:W-:Y:S04]  /*69980*/  STL [R1+0x5c28], R74 ;  /* 0x005c284a01007387 */ /* 0x000fe80000100800 */
[----:B------:R-:W-:Y:S04]  /*69990*/  STL [R1+0x5c24], R79 ;  /* 0x005c244f01007387 */ /* 0x000fe80000100800 */
[----:B------:R3:W-:Y:S04]  /*699a0*/  STL [R1+0x5c20], R78 ;  /* 0x005c204e01007387 */ /* 0x0007e80000100800 */
[----:B------:R1:W-:Y:S04]  /*699b0*/  STL [R1+0x5c3c], R76 ;  /* 0x005c3c4c01007387 */ /* 0x0003e80000100800 */
[----:B------:R-:W-:Y:S04]  /*699c0*/  STL [R1+0x5c38], R77 ;  /* 0x005c384d01007387 */ /* 0x000fe80000100800 */
[----:B------:R-:W-:Y:S04]  /*699d0*/  STL [R1+0x5c34], R75 ;  /* 0x005c344b01007387 */ /* 0x000fe80000100800 */
[----:B------:R1:W-:Y:S01]  /*699e0*/  STL [R1+0x5c30], R73 ;  /* 0x005c304901007387 */ /* 0x0003e20000100800 */
[C---:B--2---:R-:W-:Y:S11]  /*699f0*/  HMMA.1688.F32.TF32 R16, R96.reuse, R168, R244 ;  /* 0x000000a86010723c */ /* 0x044ff600000810f4 */
[----:B------:R-:W-:Y:S11]  /*69a00*/  @!UPT UIADD3 URZ, URZ, URZ, URZ ;  /* 0x0000003f3f3ff290 */ /* 0x000ff6000fffe03f */
[----:B------:R-:W-:Y:S02]  /*69a10*/  @!UPT UIADD3 URZ, URZ, URZ, URZ ;  /* 0x0000003f3f3ff290 */ /* 0x000fe4000fffe03f */
[----:B-1----:R-:W-:Y:S01]  /*69a20*/  IMAD.MOV.U32 R72, RZ, RZ, R16 ;  /* 0x000000ffff487224 */ /* 0x002fe200078e0010 */
[----:B---3--:R-:W-:Y:S01]  /*69a30*/  MOV R78, R19 ;  /* 0x00000013004e7202 */ /* 0x008fe20000000f00 */
[----:B------:R-:W-:Y:S02]  /*69a40*/  IMAD.MOV.U32 R74, RZ, RZ, R17 ;  /* 0x000000ffff4a7224 */ /* 0x000fe400078e0011 */
[----:B------:R-:W-:Y:S02]  /*69a50*/  IMAD.MOV.U32 R79, RZ, RZ, R18 ;  /* 0x000000ffff4f7224 */ /* 0x000fe400078e0012 */
[C---:B------:R-:W-:Y:S08]  /*69a60*/  HMMA.1688.F32.TF32 R16, R96.reuse, R160, R108 ;  /* 0x000000a06010723c */ /* 0x040ff0000008106c */
[----:B------:R-:W-:Y:S01]  /*69a70*/  HMMA.1688.F32.TF32 R20, R96, R164, R232 ;  /* 0x000000a46014723c */ /* 0x000fe200000810e8 */
[----:B------:R1:W-:Y:S04]  /*69a80*/  STL [R1+0x5c4c], R78 ;  /* 0x005c4c4e01007387 */ /* 0x0003e80000100800 */
[----:B------:R2:W-:Y:S04]  /*69a90*/  STL [R1+0x5c48], R79 ;  /* 0x005c484f01007387 */ /* 0x0005e80000100800 */
[----:B------:R3:W-:Y:S07]  /*69aa0*/  STL [R1+0x5c44], R72 ;  /* 0x005c444801007387 */ /* 0x0007ee0000100800 */
[----:B------:R-:W-:Y:S01]  /*69ab0*/  IMAD.MOV.U32 R76, RZ, RZ, R16 ;  /* 0x000000ffff4c7224 */ /* 0x000fe200078e0010 */
[----:B------:R-:W-:Y:S01]  /*69ac0*/  MOV R73, R19 ;  /* 0x0000001300497202 */ /* 0x000fe20000000f00 */
[----:B------:R-:W-:-:S02]  /*69ad0*/  IMAD.MOV.U32 R77, RZ, RZ, R17 ;  /* 0x000000ffff4d7224 */ /* 0x000fc400078e0011 */
[----:B------:R-:W-:Y:S02]  /*69ae0*/  IMAD.MOV.U32 R75, RZ, RZ, R18 ;  /* 0x000000ffff4b7224 */ /* 0x000fe400078e0012 */
[----:B----4-:R-:W-:Y:S01]  /*69af0*/  HMMA.1688.F32.TF32 R16, R96, R156, R100 ;  /* 0x0000009c6010723c */ /* 0x010fe20000081064 */
[----:B------:R2:W-:Y:S04]  /*69b00*/  STL [R1+0x5c40], R74 ;  /* 0x005c404a01007387 */ /* 0x0005e80000100800 */
[----:B------:R1:W-:Y:S04]  /*69b10*/  STL.64 [R1+0x1410], R20 ;  /* 0x0014101401007387 */ /* 0x0003e80000100a00 */
[----:B------:R1:W-:Y:S04]  /*69b20*/  STL.64 [R1+0x1418], R22 ;  /* 0x0014181601007387 */ /* 0x0003e80000100a00 */
[----:B------:R1:W-:Y:S04]  /*69b30*/  STL [R1+0x5c5c], R73 ;  /* 0x005c5c4901007387 */ /* 0x0003e80000100800 */
[----:B------:R-:W-:Y:S04]  /*69b40*/  STL [R1+0x5c58], R75 ;  /* 0x005c584b01007387 */ /* 0x000fe80000100800 */
[----:B------:R-:W-:Y:S04]  /*69b50*/  STL [R1+0x5c54], R76 ;  /* 0x005c544c01007387 */ /* 0x000fe80000100800 */
[----:B------:R1:W-:Y:S04]  /*69b60*/  STL [R1+0x5c50], R77 ;  /* 0x005c504d01007387 */ /* 0x0003e80000100800 */
        /* <DEDUP_REMOVED lines=9> */
[----:B-1----:R-:W-:-:S03]  /*69c00*/  IMAD.MOV.U32 R78, RZ, RZ, R16 ;  /* 0x000000ffff4e7224 */ /* 0x002fc600078e0010 */
[----:B------:R-:W4:Y:S01]  /*69c10*/  LDL.LU R109, [R1+0x1f34] ;  /* 0x001f3400016d7983 */ /* 0x000f220000300800 */
[----:B--2---:R-:W-:-:S03]  /*69c20*/  IMAD.MOV.U32 R79, RZ, RZ, R17 ;  /* 0x000000ffff4f7224 */ /* 0x004fc600078e0011 */
[----:B------:R-:W4:Y:S01]  /*69c30*/  LDL.LU R110, [R1+0x1f38] ;  /* 0x001f3800016e7983 */ /* 0x000f220000300800 */
[----:B---3--:R-:W-:-:S03]  /*69c40*/  IMAD.MOV.U32 R72, RZ, RZ, R18 ;  /* 0x000000ffff487224 */ /* 0x008fc600078e0012 */
[----:B------:R-:W4:Y:S01]  /*69c50*/  LDL.LU R111, [R1+0x1f3c] ;  /* 0x001f3c00016f7983 */ /* 0x000f220000300800 */
[----:B------:R-:W-:-:S03]  /*69c60*/  MOV R74, R19 ;  /* 0x00000013004a7202 */ /* 0x000fc60000000f00 */
        /* <DEDUP_REMOVED lines=41> */
[----:B------:R-:W-:Y:S01]  /*69f00*/  IMAD.MOV.U32 R75, RZ, RZ, R45 ;  /* 0x000000ffff4b7224 */ /* 0x000fe200078e002d */
        /* <DEDUP_REMOVED lines=8> */
[----:B------:R-:W-:Y:S04]  /*69f90*/  STL.64 [R1+0x5e70], R76 ;  /* 0x005e704c01007387 */ /* 0x000fe80000100a00 */
[----:B------:R-:W-:Y:S01]  /*69fa0*/  STL.64 [R1+0x5e68], R74 ;  /* 0x005e684a01007387 */ /* 0x000fe20000100a00 */
[C---:B--2---:R-:W-:Y:S08]  /*69fb0*/  HMMA.1688.F32.TF32 R48, R96.reuse, R148, R40 ;  /* 0x000000946030723c */ /* 0x044ff00000081028 */
[C---:B------:R-:W-:Y:S08]  /*69fc0*/  HMMA.1688.F32.TF32 R40, R96.reuse, R140, R32 ;  /* 0x0000008c6028723c */ /* 0x040ff00000081020 */
[C---:B---3--:R-:W-:Y:S08]  /*69fd0*/  HMMA.1688.F32.TF32 R44, R96.reuse, R144, R36 ;  /* 0x00000090602c723c */ /* 0x048ff00000081024 */
[C---:B------:R-:W-:Y:S08]  /*69fe0*/  HMMA.1688.F32.TF32 R36, R96.reuse, R136, R28 ;  /* 0x000000886024723c */ /* 0x040ff0000008101c */
[C---:B------:R-:W-:Y:S08]  /*69ff0*/  HMMA.1688.F32.TF32 R32, R96.reuse, R132, R24 ;  /* 0x000000846020723c */ /* 0x040ff00000081018 */
[C---:B------:R-:W-:Y:S08]  /*6a000*/  HMMA.1688.F32.TF32 R28, R96.reuse, R128, R20 ;  /* 0x00000080601c723c */ /* 0x040ff00000081014 */
[C---:B------:R-:W-:Y:S08]  /*6a010*/  HMMA.1688.F32.TF32 R24, R96.reuse, R124, R16 ;  /* 0x0000007c6018723c */ /* 0x040ff00000081010 */
[C---:B------:R-:W-:Y:S01]  /*6a020*/  HMMA.1688.F32.TF32 R20, R96.reuse, R120, R240 ;  /* 0x000000786014723c */ /* 0x040fe200000810f0 */
[----:B------:R-:W-:Y:S07]  /*6a030*/  STL.64 [R1+0x5e60], R72 ;  /* 0x005e604801007387 */ /* 0x000fee0000100a00 */
        /* <DEDUP_REMOVED lines=15> */
[----:B------:R-:W-:-:S03]  /*6a130*/  IMAD.MOV.U32 R240, RZ, RZ, R236 ;  /* 0x000000fffff07224 */ /* 0x000fc600078e00ec */
[----:B------:R-:W-:Y:S01]  /*6a140*/  STL.64 [R1+0x2700], R20 ;  /* 0x0027001401007387 */ /* 0x000fe20000100a00 */
[----:B------:R-:W-:-:S03]  /*6a150*/  IMAD.MOV.U32 R241, RZ, RZ, R237 ;  /* 0x000000fffff17224 */ /* 0x000fc600078e00ed */
[----:B------:R4:W-:Y:S01]  /*6a160*/  STL.64 [R1+0x2708], R22 ;  /* 0x0027081601007387 */ /* 0x0009e20000100a00 */
[----:B------:R-:W-:-:S03]  /*6a170*/  IMAD.MOV.U32 R242, RZ, RZ, R238 ;  /* 0x000000fffff27224 */ /* 0x000fc600078e00ee */
[----:B------:R-:W-:Y:S01]  /*6a180*/  STL.64 [R1+0x1320], R16 ;  /* 0x0013201001007387 */ /* 0x000fe20000100a00 */
[----:B------:R-:W-:-:S03]  /*6a190*/  MOV R243, R239 ;  /* 0x000000ef00f37202 */ /* 0x000fc60000000f00 */
        /* <DEDUP_REMOVED lines=9> */
[----:B------:R-:W-:Y:S11]  /*6a230*/  HMMA.1688.F32.TF32 R96, R96, R112, R100 ;  /* 0x000000706060723c */ /* 0x000ff60000081064 */
[----:B------:R-:W-:Y:S11]  /*6a240*/  @!UPT UIADD3 URZ, URZ, URZ, URZ ;  /* 0x0000003f3f3ff290 */ /* 0x000ff6000fffe03f */
[----:B------:R-:W-:Y:S01]  /*6a250*/  @!UPT UIADD3 URZ, URZ, URZ, URZ ;  /* 0x0000003f3f3ff290 */ /* 0x000fe2000fffe03f */
[----:B------:R1:W-:Y:S04]  /*6a260*/  STL.64 [R1+0x5af8], R98 ;  /* 0x005af86201007387 */ /* 0x0003e80000100a00 */
[----:B------:R1:W-:Y:S01]  /*6a270*/  STL.64 [R1+0x5af0], R96 ;  /* 0x005af06001007387 */ /* 0x0003e20000100a00 */
[C---:B----4-:R-:W-:Y:S08]  /*6a280*/  HMMA.1688.F32.TF32 R20, R104.reuse, R220, R232 ;  /* 0x000000dc6814723c */ /* 0x050ff000000810e8 */
[C---:B------:R-:W-:Y:S08]  /*6a290*/  HMMA.1688.F32.TF32 R24, R104.reuse, R224, R248 ;  /* 0x000000e06818723c */ /* 0x040ff000000810f8 */
[C---:B-1----:R-:W-:Y:S08]  /*6a2a0*/  HMMA.1688.F32.TF32 R16, R104.reuse, R216, R108 ;  /* 0x000000d86810723c */ /* 0x042ff0000008106c */
[----:B--2---:R-:W-:Y:S11]  /*6a2b0*/  HMMA.1688.F32.TF32 R100, R104, R228, R236 ;  /* 0x000000e46864723c */ /* 0x004ff600000810ec */
[----:B------:R-:W-:Y:S05]  /*6a2c0*/  @!UPT UIADD3 URZ, URZ, URZ, URZ ;  /* 0x0000003f3f3ff290 */ /* 0x000fea000fffe03f */
[----:B------:R-:W-:Y:S01]  /*6a2d0*/  IMAD.MOV.U32 R99, RZ, RZ, R16 ;  /* 0x000000ffff637224 */ /* 0x000fe200078e0010 */
[----:B------:R-:W-:Y:S01]  /*6a2e0*/  MOV R96, R19 ;  /* 0x0000001300607202 */ /* 0x000fe20000000f00 */
[----:B------:R-:W-:Y:S01]  /*6a2f0*/  IMAD.MOV.U32 R98, RZ, RZ, R17 ;  /* 0x000000ffff627224 */ /* 0x000fe200078e0011 */
[----:B------:R-:W-:Y:S01]  /*6a300*/  LDS R236, [R3+0x8500] ;  /* 0x0085000003ec7984 */ /* 0x000fe20000000800 */
[----:B------:R-:W-:-:S03]  /*6a310*/  IMAD.MOV.U32 R97, RZ, RZ, R18 ;  /* 0x000000ffff617224 */ /* 0x000fc600078e0012 */
[----:B------:R-:W-:Y:S04]  /*6a320*/  LDS R238, [R3+0xa500] ;  /* 0x00a5000003ee7984 */ /* 0x000fe80000000800 */
[----:B------:R-:W-:Y:S04]  /*6a330*/  LDS R237, [R4+0x8500] ;  /* 0x0085000004ed7984 */ /* 0x000fe80000000800 */
[----:B------:R-:W1:Y:S04]  /*6a340*/  LDS R239, [R4+0xa500] ;  /* 0x00a5000004ef7984 */ /* 0x000e680000000800 */
[----:B------:R2:W-:Y:S04]  /*6a350*/  STL.64 [R1+0x5b08], R102 ;  /* 0x005b086601007387 */ /* 0x0005e80000100a00 */
[----:B------:R4:W-:Y:S04]  /*6a360*/  STL.64 [R1+0x5b00], R100 ;  /* 0x005b006401007387 */ /* 0x0009e80000100a00 */
[----:B------:R-:W-:Y:S04]  /*6a370*/  STL.64 [R1+0x26f0], R24 ;  /* 0x0026f01801007387 */ /* 0x000fe80000100a00 */
[----:B------:R-:W-:Y:S04]  /*6a380*/  STL.64 [R1+0x26f8], R26 ;  /* 0x0026f81a01007387 */ /* 0x000fe80000100a00 */
[----:B------:R-:W-:Y:S04]  /*6a390*/  STL.64 [R1+0x26e0], R20 ;  /* 0x0026e01401007387 */ /* 0x000fe80000100a00 */
[----:B------:R-:W-:Y:S04]  /*6a3a0*/  STL.64 [R1+0x26e8], R22 ;  /* 0x0026e81601007387 */ /* 0x000fe80000100a00 */
        /* <DEDUP_REMOVED lines=9> */
[----:B------:R-:W-:Y:S04]  /*6a440*/  STL [R1+0x5b1c], R96 ;  /* 0x005b1c6001007387 */ /* 0x000fe80000100800 */
[----:B------:R-:W-:Y:S11]  /*6a450*/  STL [R1+0x5b18], R98 ;  /* 0x005b186201007387 */ /* 0x000ff60000100800 */
[----:B------:R-:W-:Y:S06]  /*6a460*/  @!UPT UIADD3 URZ, URZ, URZ, URZ ;  /* 0x0000003f3f3ff290 */ /* 0x000fec000fffe03f */
[----:B--2---:R-:W-:Y:S01]  /*6a470*/  IMAD.MOV.U32 R103, RZ, RZ, R16 ;  /* 0x000000ffff677224 */ /* 0x004fe200078e0010 */
[----:B----4-:R-:W-:Y:S01]  /*6a480*/  MOV R100, R19 ;  /* 0x0000001300647202 */ /* 0x010fe20000000f00 */
[----:B------:R-:W-:Y:S02]  /*6a490*/  IMAD.MOV.U32 R102, RZ, RZ, R17 ;  /* 0x000000ffff667224 */ /* 0x000fe400078e0011 */
[----:B------:R-:W-:Y:S02]  /*6a4a0*/  IMAD.MOV.U32 R101, RZ, RZ, R18 ;  /* 0x000000ffff657224 */ /* 0x000fe400078e0012 */
[C---:B------:R-:W-:Y:S01]  /*6a4b0*/  HMMA.1688.F32.TF32 R16, R104.reuse, R208, R244 ;  /* 0x000000d06810723c */ /* 0x040fe200000810f4 */
[----:B------:R-:W-:Y:S04]  /*6a4c0*/  STL [R1+0x5b14], R99 ;  /* 0x005b146301007387 */ /* 0x000fe80000100800 */
[----:B------:R-:W-:Y:S04]  /*6a4d0*/  STL [R1+0x5b10], R97 ;  /* 0x005b106101007387 */ /* 0x000fe80000100800 */
[----:B------:R-:W-:Y:S04]  /*6a4e0*/  STL [R1+0x5b2c], R100 ;  /* 0x005b2c6401007387 */ /* 0x000fe80000100800 */
[----:B------:R-:W-:Y:S04]  /*6a4f0*/  STL [R1+0x5b28], R101 ;  /* 0x005b286501007387 */ /* 0x000fe80000100800 */
[----:B------:R-:W-:Y:S04]  /*6a500*/  STL [R1+0x5b24], R102 ;  /* 0x005b246601007387 */ /* 0x000fe80000100800 */
[----:B------:R-:W-:Y:S04]  /*6a510*/  STL [R1+0x5b20], R103 ;  /* 0x005b206701007387 */ /* 0x000fe80000100800 */
[----:B------:R-:W2:Y:S04]  /*6a520*/  LDL.LU R248, [R1+0x1e10] ;  /* 0x001e100001f87983 */ /* 0x000ea80000300800 */
        /* <DEDUP_REMOVED lines=15> */
[----:B------:R-:W-:Y:S01]  /*6a620*/  @!UPT UIADD3 URZ, URZ, URZ, URZ ;  /* 0x0000003f3f3ff290 */ /* 0x000fe2000fffe03f */
[----:B------:R3:W-:Y:S04]  /*6a630*/  STL.64 [R1+0x12c8], R18 ;  /* 0x0012c81201007387 */ /* 0x0007e80000100a00 */
[----:B------:R-:W4:Y:S04]  /*6a640*/  LDL.LU R232, [R1+0x1de0] ;  /* 0x001de00001e87983 */ /* 0x000f280000300800 */
[----:B------:R-:W4:Y:S04]  /*6a650*/  LDL.LU R233, [R1+0x1de4] ;  /* 0x001de40001e97983 */ /* 0x000f280000300800 */
[----:B------:R-:W4:Y:S04]  /*6a660*/  LDL.LU R234, [R1+0x1de8] ;  /* 0x001de80001ea7983 */ /* 0x000f280000300800 */
[----:B------:R-:W4:Y:S01]  /*6a670*/  LDL.LU R235, [R1+0x1dec] ;  /* 0x001dec0001eb7983 */ /* 0x000f220000300800 */
[----:B------:R-:W-:-:S02]  /*6a680*/  IMAD.MOV.U32 R97, RZ, RZ, R17 ;  /* 0x000000ffff617224 */ /* 0x000fc400078e0011 */
[----:B------:R-:W-:Y:S02]  /*6a690*/  IMAD.MOV.U32 R99, RZ, RZ, R16 ;  /* 0x000000ffff637224 */ /* 0x000fe400078e0010 */
[----:B---3--:R-:W-:Y:S01]  /*6a6a0*/  HMMA.1688.F32.TF32 R16, R104, R8, R108 ;  /* 0x000000086810723c */ /* 0x008fe2000008106c */
[----:B------:R3:W-:Y:S04]  /*6a6b0*/  STL [R1+0x5b34], R97 ;  /* 0x005b346101007387 */ /* 0x0007e80000100800 */
[----:B------:R1:W-:Y:S04]  /*6a6c0*/  STL [R1+0x5b30], R99 ;  /* 0x005b306301007387 */ /* 0x0003e80000100800 */
[----:B------:R-:W4:Y:S04]  /*6a6d0*/  LDL.LU R108, [R1+0x1da0] ;  /* 0x001da000016c7983 */ /* 0x000f280000300800 */
[----:B------:R-:W4:Y:S04]  /*6a6e0*/  LDL.LU R109, [R1+0x1da4] ;  /* 0x001da400016d7983 */ /* 0x000f280000300800 */
[----:B------:R-:W4:Y:S04]  /*6a6f0*/  LDL.LU R110, [R1+0x1da8] ;  /* 0x001da800016e7983 */ /* 0x000f280000300800 */
[----:B------:R-:W4:Y:S03]  /*6a700*/  LDL.LU R111, [R1+0x1dac] ;  /* 0x001dac00016f7983 */ /* 0x000f260000300800 */
[----:B------:R-:W-:Y:S01]  /*6a710*/  IMAD.MOV.U32 R102, RZ, RZ, R16 ;  /* 0x000000ffff667224 */ /* 0x000fe200078e0010 */
[----:B------:R-:W-:Y:S01]  /*6a720*/  MOV R103, R17 ;  /* 0x0000001100677202 */ /* 0x000fe20000000f00 */
[----:B------:R-:W-:-:S02]  /*6a730*/  IMAD.MOV.U32 R96, RZ, RZ, R18 ;  /* 0x000000ffff607224 */ /* 0x000fc400078e0012 */
[----:B------:R-:W-:Y:S02]  /*6a740*/  IMAD.MOV.U32 R98, RZ, RZ, R19 ;  /* 0x000000ffff627224 */ /* 0x000fe400078e0013 */
[C---:B--2---:R-:W-:Y:S03]  /*6a750*/  HMMA.1688.F32.TF32 R16, R104.reuse, R204, R248 ;  /* 0x000000cc6810723c */ /* 0x044fe600000810f8 */
[----:B------:R2:W-:Y:S11]  /*6a760*/  STL [R1+0x5b44], R98 ;  /* 0x005b446201007387 */ /* 0x0005f60000100800 */
[----:B------:R-:W-:Y:S10]  /*6a770*/  @!UPT UIADD3 URZ, URZ, URZ, URZ ;  /* 0x0000003f3f3ff290 */ /* 0x000ff4000fffe03f */
[----:B---3--:R-:W-:Y:S01]  /*6a780*/  IMAD.MOV.U32 R97, RZ, RZ, R16 ;  /* 0x000000ffff617224 */ /* 0x008fe200078e0010 */
[----:B-1----:R-:W-:Y:S01]  /*6a790*/  MOV R99, R17 ;  /* 0x0000001100637202 */ /* 0x002fe20000000f00 */
[----:B------:R-:W-:Y:S02]  /*6a7a0*/  IMAD.MOV.U32 R100, RZ, RZ, R18 ;  /* 0x000000ffff647224 */ /* 0x000fe400078e0012 */
[----:B------:R-:W-:Y:S02]  /*6a7b0*/  IMAD.MOV.U32 R101, RZ, RZ, R19 ;  /* 0x000000ffff657224 */ /* 0x000fe400078e0013 */
[C---:B------:R-:W-:Y:S01]  /*6a7c0*/  HMMA.1688.F32.TF32 R16, R104.reuse, R196, R244 ;  /* 0x000000c46810723c */ /* 0x040fe200000810f4 */
[----:B------:R1:W-:Y:S04]  /*6a7d0*/  STL [R1+0x5b40], R96 ;  /* 0x005b406001007387 */ /* 0x0003e80000100800 */
[----:B------:R3:W-:Y:S04]  /*6a7e0*/  STL [R1+0x5b3c], R102 ;  /* 0x005b3c6601007387 */ /* 0x0007e80000100800 */
[----:B------:R1:W-:Y:S01]  /*6a7f0*/  STL [R1+0x5b38], R103 ;  /* 0x005b386701007387 */ /* 0x0003e20000100800 */
[C---:B------:R-:W-:Y:S11]  /*6a800*/  HMMA.1688.F32.TF32 R20, R104.reuse, R200, R240 ;  /* 0x000000c86814723c */ /* 0x040ff600000810f0 */
[----:B------:R-:W-:Y:S03]  /*6a810*/  @!UPT UIADD3 URZ, URZ, URZ, URZ ;  /* 0x0000003f3f3ff290 */ /* 0x000fe6000fffe03f */
[----:B--2---:R-:W-:Y:S01]  /*6a820*/  IMAD.MOV.U32 R98, RZ, RZ, R16 ;  /* 0x000000ffff627224 */ /* 0x004fe200078e0010 */
[----:B-1----:R-:W-:Y:S01]  /*6a830*/  MOV R96, R17 ;  /* 0x0000001100607202 */ /* 0x002fe20000000f00 */
[----:B---3--:R-:W-:Y:S02]  /*6a840*/  IMAD.MOV.U32 R102, RZ, RZ, R18 ;  /* 0x000000ffff667224 */ /* 0x008fe400078e0012 */
[----:B------:R-:W-:Y:S01]  /*6a850*/  IMAD.MOV.U32 R103, RZ, RZ, R19 ;  /* 0x000000ffff677224 */ /* 0x000fe200078e0013 */
[----:B------:R-:W-:Y:S04]  /*6a860*/  STL [R1+0x5b54], R101 ;  /* 0x005b546501007387 */ /* 0x000fe80000100800 */
[----:B------:R-:W-:Y:S04]  /*6a870*/  STL [R1+0x5b50], R100 ;  /* 0x005b506401007387 */ /* 0x000fe80000100800 */
[----:B------:R-:W-:Y:S04]  /*6a880*/  STL [R1+0x5b4c], R97 ;  /* 0x005b4c6101007387 */ /* 0x000fe80000100800 */
[----:B------:R1:W-:Y:S04]  /*6a890*/  STL [R1+0x5b48], R99 ;  /* 0x005b486301007387 */ /* 0x0003e80000100800 */
[----:B------:R2:W-:Y:S04]  /*6a8a0*/  STL.64 [R1+0x1290], R20 ;  /* 0x0012901401007387 */ /* 0x0005e80000100a00 */
[----:B------:R3:W-:Y:S04]  /*6a8b0*/  STL.64 [R1+0x1298], R22 ;  /* 0x0012981601007387 */ /* 0x0007e80000100a00 */
[----:B------:R1:W-:Y:S04]  /*6a8c0*/  STL [R1+0x5b64], R103 ;  /* 0x005b646701007387 */ /* 0x0003e80000100800 */
[----:B------:R1:W-:Y:S04]  /*6a8d0*/  STL [R1+0x5b60], R102 ;  /* 0x005b606601007387 */ /* 0x0003e80000100800 */
[----:B------:R1:W-:Y:S04]  /*6a8e0*/  STL [R1+0x5b5c], R98 ;  /* 0x005b5c6201007387 */ /* 0x0003e80000100800 */
[----:B------:R1:W-:Y:S01]  /*6a8f0*/  STL [R1+0x5b58], R96 ;  /* 0x005b586001007387 */ /* 0x0003e20000100800 */
[C---:B----4-:R-:W-:Y:S11]  /*6a900*/  HMMA.1688.F32.TF32 R16, R104.reuse, R192, R232 ;  /* 0x000000c06810723c */ /* 0x050ff600000810e8 */
[----:B------:R-:W-:Y:S11]  /*6a910*/  @!UPT UIADD3 URZ, URZ, URZ, URZ ;  /* 0x0000003f3f3ff290 */ /* 0x000ff6000fffe03f */
[----:B------:R-:W-:Y:S02]  /*6a920*/  @!UPT UIADD3 URZ, URZ, URZ, URZ ;  /* 0x0000003f3f3ff290 */ /* 0x000fe4000fffe03f */
[----:B-1----:R-:W-:Y:S02]  /*6a930*/  IMAD.MOV.U32 R99, RZ, RZ, R19 ;  /* 0x000000ffff637224 */ /* 0x002fe400078e0013 */
[----:B------:R-:W-:Y:S01]  /*6a940*/  IMAD.MOV.U32 R97, RZ, RZ, R18 ;  /* 0x000000ffff617224 */ /* 0x000fe200078e0012 */
[----:B------:R-:W-:Y:S01]  /*6a950*/  MOV R100, R17 ;  /* 0x0000001100647202 */ /* 0x000fe20000000f00 */
        /* <DEDUP_REMOVED lines=33> */
[----:B------:R-:W2:Y:S01]  /*6ab70*/  LDL.LU R23, [R1+0x1d4c] ;  /* 0x001d4c0001177983 */ /* 0x000ea20000300800 */
[----:B------:R-:W-:-:S03]  /*6ab80*/  IMAD.MOV.U32 R103, RZ, RZ, R16 ;  /* 0x000000ffff677224 */ /* 0x000fc600078e0010 */
[----:B------:R-:W3:Y:S01]  /*6ab90*/  LDL.LU R248, [R1+0x1d20] ;  /* 0x001d200001f87983 */ /* 0x000ee20000300800 */
[----:B------:R-:W-:-:S03]  /*6aba0*/  MOV R102, R17 ;  /* 0x0000001100667202 */ /* 0x000fc60000000f00 */
[----:B------:R-:W3:Y:S01]  /*6abb0*/  LDL.LU R249, [R1+0x1d24] ;  /* 0x001d240001f97983 */ /* 0x000ee20000300800 */
[----:B------:R-:W-:-:S03]  /*6abc0*/  IMAD.MOV.U32 R98, RZ, RZ, R18 ;  /* 0x000000ffff627224 */ /* 0x000fc600078e0012 */
        /* <DEDUP_REMOVED lines=11> */
[----:B------:R1:W-:Y:S04]  /*6ac80*/  STL [R1+0x5b84], R96 ;  /* 0x005b846001007387 */ /* 0x0003e80000100800 */
[----:B------:R1:W-:Y:S04]  /*6ac90*/  STL [R1+0x5b80], R98 ;  /* 0x005b806201007387 */ /* 0x0003e80000100800 */
[----:B------:R1:W-:Y:S04]  /*6aca0*/  STL [R1+0x5b7c], R103 ;  /* 0x005b7c6701007387 */ /* 0x0003e80000100800 */
[----:B------:R1:W-:Y:S01]  /*6acb0*/  STL [R1+0x5b78], R102 ;  /* 0x005b786601007387 */ /* 0x0003e20000100800 */
[C---:B----4-:R-:W-:Y:S08]  /*6acc0*/  HMMA.1688.F32.TF32 R28, R104.reuse, R180, R28 ;  /* 0x000000b4681c723c */ /* 0x050ff0000008101c */
[----:B------:R-:W-:Y:S11]  /*6acd0*/  HMMA.1688.F32.TF32 R32, R104, R184, R32 ;  /* 0x000000b86820723c */ /* 0x000ff60000081020 */
[----:B------:R-:W-:Y:S05]  /*6ace0*/  @!UPT UIADD3 URZ, URZ, URZ, URZ ;  /* 0x0000003f3f3ff290 */ /* 0x000fea000fffe03f */
[----:B-1----:R-:W-:Y:S02]  /*6acf0*/  IMAD.MOV.U32 R100, RZ, RZ, R31 ;  /* 0x000000ffff647224 */ /* 0x002fe400078e001f */
[----:B------:R-:W-:Y:S01]  /*6ad00*/  IMAD.MOV.U32 R101, RZ, RZ, R30 ;  /* 0x000000ffff657224 */ /* 0x000fe200078e001e */
[----:B------:R-:W-:Y:S01]  /*6ad10*/  MOV R97, R29 ;  /* 0x0000001d00617202 */ /* 0x000fe20000000f00 */
[----:B------:R-:W-:-:S03]  /*6ad20*/  IMAD.MOV.U32 R99, RZ, RZ, R28 ;  /* 0x000000ffff637224 */ /* 0x000fc600078e001c */
[----:B------:R-:W-:Y:S01]  /*6ad30*/  STL.64 [R1+0x2690], R32 ;  /* 0x0026902001007387 */ /* 0x000fe20000100a00 */
[C---:B------:R-:W-:Y:S08]  /*6ad40*/  HMMA.1688.F32.TF32 R24, R104.reuse, R176, R24 ;  /* 0x000000b06818723c */ /* 0x040ff00000081018 */
[----:B--2---:R-:W-:Y:S01]  /*6ad50*/  HMMA.1688.F32.TF32 R20, R104, R172, R20 ;  /* 0x000000ac6814723c */ /* 0x004fe20000081014 */
[----:B------:R-:W-:Y:S04]  /*6ad60*/  STL.64 [R1+0x2698], R34 ;  /* 0x0026982201007387 */ /* 0x000fe80000100a00 */
[----:B------:R1:W-:Y:S11]  /*6ad70*/  STL [R1+0x5b94], R100 ;  /* 0x005b946401007387 */ /* 0x0003f60000100800 */
[----:B------:R-:W-:Y:S01]  /*6ad80*/  IMAD.MOV.U32 R96, RZ, RZ, R24 ;  /* 0x000000ffff607224 */ /* 0x000fe200078e0018 */
[----:B------:R2:W-:Y:S01]  /*6ad90*/  STL [R1+0x5b90], R101 ;  /* 0x005b906501007387 */ /* 0x0005e20000100800 */
[----:B------:R-:W-:Y:S01]  /*6ada0*/  MOV R98, R25 ;  /* 0x0000001900627202 */ /* 0x000fe20000000f00 */
[----:B------:R-:W-:-:S02]  /*6adb0*/  IMAD.MOV.U32 R103, RZ, RZ, R26 ;  /* 0x000000ffff677224 */ /* 0x000fc400078e001a */
[----:B------:R-:W-:Y:S01]  /*6adc0*/  IMAD.MOV.U32 R102, RZ, RZ, R27 ;  /* 0x000000ffff667224 */ /* 0x000fe200078e001b */
[----:B------:R4:W-:Y:S04]  /*6add0*/  STL [R1+0x5b8c], R99 ;  /* 0x005b8c6301007387 */ /* 0x0009e80000100800 */
[----:B------:R4:W-:Y:S01]  /*6ade0*/  STL [R1+0x5b88], R97 ;  /* 0x005b886101007387 */ /* 0x0009e20000100800 */
[----:B-1----:R-:W-:Y:S01]  /*6adf0*/  IMAD.MOV.U32 R100, RZ, RZ, R20 ;  /* 0x000000ffff647224 */ /* 0x002fe200078e0014 */
[----:B--2---:R-:W-:Y:S01]  /*6ae00*/  MOV R101, R21 ;  /* 0x0000001500657202 */ /* 0x004fe20000000f00 */
[----:B----4-:R-:W-:Y:S02]  /*6ae10*/  IMAD.MOV.U32 R99, RZ, RZ, R22 ;  /* 0x000000ffff637224 */ /* 0x010fe400078e0016 */
[----:B------:R-:W-:Y:S01]  /*6ae20*/  IMAD.MOV.U32 R97, RZ, RZ, R23 ;  /* 0x000000ffff617224 */ /* 0x000fe200078e0017 */
[C---:B---3--:R-:W-:Y:S08]  /*6ae30*/  HMMA.1688.F32.TF32 R24, R104.reuse, R168, R16 ;  /* 0x000000a86818723c */ /* 0x048ff00000081010 */
[C---:B------:R-:W-:Y:S08]  /*6ae40*/  HMMA.1688.F32.TF32 R20, R104.reuse, R164, R248 ;  /* 0x000000a46814723c */ /* 0x040ff000000810f8 */
[C---:B------:R-:W-:Y:S01]  /*6ae50*/  HMMA.1688.F32.TF32 R16, R104.reuse, R160, R240 ;  /* 0x000000a06810723c */ /* 0x040fe200000810f0 */
        /* <DEDUP_REMOVED lines=13> */
[----:B------:R1:W-:Y:S04]  /*6af30*/  STL.64 [R1+0x2620], R24 ;  /* 0x0026201801007387 */ /* 0x0003e80000100a00 */
[----:B------:R2:W-:Y:S04]  /*6af40*/  STL.64 [R1+0x2628], R26 ;  /* 0x0026281a01007387 */ /* 0x0005e80000100a00 */
[----:B------:R-:W3:Y:S04]  /*6af50*/  LDL.LU R232, [R1+0x1be0] ;  /* 0x001be00001e87983 */ /* 0x000ee80000300800 */
[----:B------:R-:W-:Y:S04]  /*6af60*/  STL.64 [R1+0x2610], R20 ;  /* 0x0026101401007387 */ /* 0x000fe80000100a00 */
[----:B------:R-:W-:Y:S04]  /*6af70*/  STL.64 [R1+0x2618], R22 ;  /* 0x0026181601007387 */ /* 0x000fe80000100a00 */
[----:B------:R4:W-:Y:S04]  /*6af80*/  STL.64 [R1+0x2600], R16 ;  /* 0x0026001001007387 */ /* 0x0009e80000100a00 */
[----:B------:R1:W-:Y:S04]  /*6af90*/  STL.64 [R1+0x2608], R18 ;  /* 0x0026081201007387 */ /* 0x0003e80000100a00 */
        /* <DEDUP_REMOVED lines=61> */
[C---:B------:R-:W-:Y:S08]  /*6b370*/  HMMA.1688.F32.TF32 R36, R104.reuse, R128, R36 ;  /* 0x000000806824723c */ /* 0x040ff00000081024 */
[C---:B------:R-:W-:Y:S08]  /*6b380*/  HMMA.1688.F32.TF32 R40, R104.reuse, R132, R40 ;  /* 0x000000846828723c */ /* 0x040ff00000081028 */
[C---:B------:R-:W-:Y:S08]  /*6b390*/  HMMA.1688.F32.TF32 R48, R104.reuse, R140, R88 ;  /* 0x0000008c6830723c */ /* 0x040ff00000081058 */
[C---:B------:R-:W-:Y:S08]  /*6b3a0*/  HMMA.1688.F32.TF32 R52, R104.reuse, R144, R52 ;  /* 0x000000906834723c */ /* 0x040ff00000081034 */
[C---:B------:R-:W-:Y:S08]  /*6b3b0*/  HMMA.1688.F32.TF32 R44, R104.reuse, R136, R92 ;  /* 0x00000088682c723c */ /* 0x040ff0000008105c */
[C---:B------:R-:W-:Y:S08]  /*6b3c0*/  HMMA.1688.F32.TF32 R28, R104.reuse, R120, R28 ;  /* 0x00000078681c723c */ /* 0x040ff0000008101c */
[----:B------:R-:W-:Y:S01]  /*6b3d0*/  HMMA.1688.F32.TF32 R104, R104, R112, R232 ;  /* 0x000000706868723c */ /* 0x000fe200000810e8 */
        /* <DEDUP_REMOVED lines=10> */
[C---:B----4-:R-:W-:Y:S03]  /*6b480*/  HMMA.1688.F32.TF32 R16, R236.reuse, R220, R16 ;  /* 0x000000dcec10723c */ /* 0x050fe60000081010 */
[----:B------:R-:W-:Y:S04]  /*6b490*/  STL.64 [R1+0x25b8], R38 ;  /* 0x0025b82601007387 */ /* 0x000fe80000100a00 */
[----:B------:R-:W-:Y:S01]  /*6b4a0*/  STL.64 [R1+0x25a0], R32 ;  /* 0x0025a02001007387 */ /* 0x000fe20000100a00 */
[C---:B------:R-:W-:Y:S03]  /*6b4b0*/  HMMA.1688.F32.TF32 R20, R236.reuse, R224, R20 ;  /* 0x000000e0ec14723c */ /* 0x040fe60000081014 */
[----:B------:R-:W-:Y:S04]  /*6b4c0*/  STL.64 [R1+0x25a8], R34 ;  /* 0x0025a82201007387 */ /* 0x000fe80000100a00 */
[----:B------:R-:W-:Y:S04]  /*6b4d0*/  STL.64 [R1+0x2590], R28 ;  /* 0x0025901c01007387 */ /* 0x000fe80000100a00 */
[----:B------:R-:W-:Y:S04]  /*6b4e0*/  STL.64 [R1+0x2598], R30 ;  /* 0x0025981e01007387 */ /* 0x000fe80000100a00 */
[----:B------:R-:W-:Y:S04]  /*6b4f0*/  STL [R1+0x5adc], R104 ;  /* 0x005adc6801007387 */ /* 0x000fe80000100800 */
[----:B------:R-:W-:Y:S04]  /*6b500*/  STL.64 [R1+0x2580], R24 ;  /* 0x0025801801007387 */ /* 0x000fe80000100a00 */
[----:B------:R-:W-:Y:S04]  /*6b510*/  STL.64 [R1+0x2588], R26 ;  /* 0x0025881a01007387 */ /* 0x000fe80000100a00 */
        /* <DEDUP_REMOVED lines=8> */
[----:B------:R-:W-:Y:S04]  /*6b5a0*/  STL.64 [R1+0x2570], R20 ;  /* 0x0025701401007387 */ /* 0x000fe80000100a00 */
[----:B------:R-:W-:Y:S04]  /*6b5b0*/  STL.64 [R1+0x2578], R22 ;  /* 0x0025781601007387 */ /* 0x000fe80000100a00 */
[----:B------:R-:W-:Y:S04]  /*6b5c0*/  STL.64 [R1+0x61a0], R220 ;  /* 0x0061a0dc01007387 */ /* 0x000fe80000100a00 */
[----:B------:R-:W-:Y:S04]  /*6b5d0*/  STL.64 [R1+0x2560], R16 ;  /* 0x0025601001007387 */ /* 0x000fe80000100a00 */
[----:B------:R1:W-:Y:S04]  /*6b5e0*/  STL.64 [R1+0x2568], R18 ;  /* 0x0025681201007387 */ /* 0x0003e80000100a00 */
[----:B------:R-:W-:Y:S04]  /*6b5f0*/  LDS R232, [R3+0x8580] ;  /* 0x0085800003e87984 */ /* 0x000fe80000000800 */
[----:B------:R-:W-:Y:S01]  /*6b600*/  LDS R234, [R3+0xa580] ;  /* 0x00a5800003ea7984 */ /* 0x000fe20000000800 */
[C---:B-1----:R-:W-:Y:S03]  /*6b610*/  HMMA.1688.F32.TF32 R16, R236.reuse, R216, R248 ;  /* 0x000000d8ec10723c */ /* 0x042fe600000810f8 */
[----:B------:R-:W-:Y:S04]  /*6b620*/  LDS R233, [R4+0x8580] ;  /* 0x0085800004e97984 */ /* 0x000fe80000000800 */
[----:B------:R-:W1:Y:S01]  /*6b630*/  LDS R235, [R4+0xa580] ;  /* 0x00a5800004eb7984 */ /* 0x000e620000000800 */
[C---:B------:R-:W-:Y:S03]  /*6b640*/  HMMA.1688.F32.TF32 R20, R236.reuse, R212, R240 ;  /* 0x000000d4ec14723c */ /* 0x040fe600000810f0 */
[----:B------:R-:W-:Y:S04]  /*6b650*/  STL.64 [R1+0x6198], R218 ;  /* 0x006198da01007387 */ /* 0x000fe80000100a00 */
[----:B------:R-:W-:Y:S08]  /*6b660*/  STL.64 [R1+0x6190], R216 ;  /* 0x006190d801007387 */ /* 0x000ff00000100a00 */
[----:B------:R-:W-:Y:S04]  /*6b670*/  STL.64 [R1+0x2550], R16 ;  /* 0x0025501001007387 */ /* 0x000fe80000100a00 */
[----:B------:R2:W-:Y:S02]  /*6b680*/  STL.64 [R1+0x2558], R18 ;  /* 0x0025581201007387 */ /* 0x0005e40000100a00 */
[----:B--2---:R-:W-:Y:S02]  /*6b690*/  HMMA.1688.F32.TF32 R16, R236, R208, R244 ;  /* 0x000000d0ec10723c */ /* 0x004fe400000810f4 */
[----:B------:R2:W-:Y:S04]  /*6b6a0*/  STL.64 [R1+0x2540], R20 ;  /* 0x0025401401007387 */ /* 0x0005e80000100a00 */
[----:B------:R3:W-:Y:S04]  /*6b6b0*/  STL.64 [R1+0x2548], R22 ;  /* 0x0025481601007387 */ /* 0x0007e80000100a00 */
[----:B------:R-:W1:Y:S04]  /*6b6c0*/  LDL.LU R244, [R1+0x1980] ;  /* 0x0019800001f47983 */ /* 0x000e680000300800 */
[----:B------:R-:W1:Y:S04]  /*6b6d0*/  LDL.LU R245, [R1+0x1984] ;  /* 0x0019840001f57983 */ /* 0x000e680000300800 */
[----:B------:R-:W1:Y:S04]  /*6b6e0*/  LDL.LU R246, [R1+0x1988] ;  /* 0x0019880001f67983 */ /* 0x000e680000300800 */
[----:B------:R-:W1:Y:S04]  /*6b6f0*/  LDL.LU R247, [R1+0x198c] ;  /* 0x00198c0001f77983 */ /* 0x000e680000300800 */
[----:B------:R-:W4:Y:S04]  /*6b700*/  LDL.LU R240, [R1+0x1990] ;  /* 0x0019900001f07983 */ /* 0x000f280000300800 */
[----:B------:R-:W4:Y:S04]  /*6b710*/  LDL.LU R241, [R1+0x1994] ;  /* 0x0019940001f17983 */ /* 0x000f280000300800 */
[----:B------:R-:W4:Y:S04]  /*6b720*/  LDL.LU R242, [R1+0x1998] ;  /* 0x0019980001f27983 */ /* 0x000f280000300800 */
        /* <DEDUP_REMOVED lines=105> */
[----:B------:R-:W-:Y:S04]  /*6bdc0*/  STL.64 [R1+0x5ea8], R110 ;  /* 0x005ea86e01007387 */ /* 0x000fe80000100a00 */
[----:B------:R3:W-:Y:S01]  /*6bdd0*/  STL.64 [R1+0x5ea0], R108 ;  /* 0x005ea06c01007387 */ /* 0x0007e20000100a00 */
[C---:B------:R-:W-:Y:S08]  /*6bde0*/  HMMA.1688.F32.TF32 R40, R236.reuse, R144, R40 ;  /* 0x00000090ec28723c */ /* 0x040ff00000081028 */
[C---:B------:R-:W-:Y:S08]  /*6bdf0*/  HMMA.1688.F32.TF32 R32, R236.reuse, R136, R32 ;  /* 0x00000088ec20723c */ /* 0x040ff00000081020 */
[C---:B------:R-:W-:Y:S08]  /*6be00*/  HMMA.1688.F32.TF32 R28, R236.reuse, R132, R28 ;  /* 0x00000084ec1c723c */ /* 0x040ff0000008101c */
[C---:B----4-:R-:W-:Y:S08]  /*6be10*/  HMMA.1688.F32.TF32 R48, R236.reuse, R176, R48 ;  /* 0x000000b0ec30723c */ /* 0x050ff00000081030 */
[C---:B------:R-:W-:Y:S08]  /*6be20*/  HMMA.1688.F32.TF32 R64, R236.reuse, R168, R64 ;  /* 0x000000a8ec40723c */ /* 0x040ff00000081040 */
[C---:B------:R-:W-:Y:S08]  /*6be30*/  HMMA.1688.F32.TF32 R216, R236.reuse, R12, R104 ;  /* 0x0000000cecd8723c */ /* 0x040ff00000081068 */
[----:B---3--:R-:W-:Y:S11]  /*6be40*/  HMMA.1688.F32.TF32 R108, R236, R8, R220 ;  /* 0x00000008ec6c723c */ /* 0x008ff600000810dc */
[----:B------:R-:W-:Y:S05]  /*6be50*/  @!UPT UIADD3 URZ, URZ, URZ, URZ ;  /* 0x0000003f3f3ff290 */ /* 0x000fea000fffe03f */
[----:B------:R-:W-:Y:S01]  /*6be60*/  IMAD.MOV.U32 R106, RZ, RZ, R218 ;  /* 0x000000ffff6a7224 */ /* 0x000fe200078e00da */
[----:B------:R-:W-:Y:S01]  /*6be70*/  MOV R105, R217 ;  /* 0x000000d900697202 */ /* 0x000fe20000000f00 */
[----:B------:R-:W-:Y:S02]  /*6be80*/  IMAD.MOV.U32 R107, RZ, RZ, R219 ;  /* 0x000000ffff6b7224 */ /* 0x000fe400078e00db */
[----:B------:R-:W-:-:S03]  /*6be90*/  IMAD.MOV.U32 R104, RZ, RZ, R216 ;  /* 0x000000ffff687224 */ /* 0x000fc600078e00d8 */
[----:B------:R-:W-:Y:S04]  /*6bea0*/  STL.64 [R1+0x5eb8], R106 ;  /* 0x005eb86a01007387 */ /* 0x000fe80000100a00 */
[----:B------:R3:W-:Y:S02]  /*6beb0*/  STL.64 [R1+0x5eb0], R104 ;  /* 0x005eb06801007387 */ /* 0x0007e40000100a00 */
[C---:B---3--:R-:W-:Y:S08]  /*6bec0*/  HMMA.1688.F32.TF32 R104, R236.reuse, R204, R100 ;  /* 0x000000ccec68723c */ /* 0x048ff00000081064 */
[C---:B------:R-:W-:Y:S08]  /*6bed0*/  HMMA.1688.F32.TF32 R100, R236.reuse, R200, R96 ;  /* 0x000000c8ec64723c */ /* 0x040ff00000081060 */
[C---:B------:R-:W-:Y:S08]  /*6bee0*/  HMMA.1688.F32.TF32 R96, R236.reuse, R196, R72 ;  /* 0x000000c4ec60723c */ /* 0x040ff00000081048 */
[C---:B------:R-:W-:Y:S01]  /*6bef0*/  HMMA.1688.F32.TF32 R72, R236.reuse, R192, R76 ;  /* 0x000000c0ec48723c */ /* 0x040fe2000008104c */
[----:B------:R-:W-:Y:S04]  /*6bf00*/  STL.64 [R1+0x2510], R108 ;  /* 0x0025106c01007387 */ /* 0x000fe80000100a00 */
[----:B------:R-:W-:Y:S04]  /*6bf10*/  STL.64 [R1+0x2518], R110 ;  /* 0x0025186e01007387 */ /* 0x000fe80000100a00 */
[----:B------:R-:W-:Y:S01]  /*6bf20*/  STL.64 [R1+0x2500], R104 ;  /* 0x0025006801007387 */ /* 0x000fe20000100a00 */
[C---:B------:R-:W-:Y:S03]  /*6bf30*/  HMMA.1688.F32.TF32 R80, R236.reuse, R188, R80 ;  /* 0x000000bcec50723c */ /* 0x040fe60000081050 */
[----:B------:R-:W-:Y:S04]  /*6bf40*/  STL.64 [R1+0x2508], R106 ;  /* 0x0025086a01007387 */ /* 0x000fe80000100a00 */
[----:B------:R-:W-:Y:S01]  /*6bf50*/  STL.64 [R1+0x24f0], R100 ;  /* 0x0024f06401007387 */ /* 0x000fe20000100a00 */
[C---:B------:R-:W-:Y:S03]  /*6bf60*/  HMMA.1688.F32.TF32 R76, R236.reuse, R184, R84 ;  /* 0x000000b8ec4c723c */ /* 0x040fe60000081054 */
[----:B------:R-:W-:Y:S04]  /*6bf70*/  STL.64 [R1+0x24f8], R102 ;  /* 0x0024f86601007387 */ /* 0x000fe80000100a00 */
[----:B------:R-:W-:Y:S04]  /*6bf80*/  STL.64 [R1+0x24e0], R96 ;  /* 0x0024e06001007387 */ /* 0x000fe80000100a00 */
[----:B------:R-:W-:Y:S04]  /*6bf90*/  STL.64 [R1+0x24e8], R98 ;  /* 0x0024e86201007387 */ /* 0x000fe80000100a00 */
[----:B------:R-:W-:Y:S04]  /*6bfa0*/  STL.64 [R1+0x24d0], R72 ;  /* 0x0024d04801007387 */ /* 0x000fe80000100a00 */
[----:B------:R3:W-:Y:S02]  /*6bfb0*/  STL.64 [R1+0x24d8], R74 ;  /* 0x0024d84a01007387 */ /* 0x0007e40000100a00 */
        /* <DEDUP_REMOVED lines=12> */
[C---:B---3--:R-:W-:Y:S08]  /*6c080*/  HMMA.1688.F32.TF32 R48, R236.reuse, R164, R60 ;  /* 0x000000a4ec30723c */ /* 0x048ff0000008103c */
[C---:B----4-:R-:W-:Y:S01]  /*6c090*/  HMMA.1688.F32.TF32 R44, R236.reuse, R160, R56 ;  /* 0x000000a0ec2c723c */ /* 0x050fe20000081038 */
[----:B------:R-:W-:Y:S04]  /*6c0a0*/  STL.64 [R1+0x2470], R64 ;  /* 0x0024704001007387 */ /* 0x000fe80000100a00 */
[----:B------:R-:W-:Y:S03]  /*6c0b0*/  STL.64 [R1+0x2478], R66 ;  /* 0x0024784201007387 */ /* 0x000fe60000100a00 */
[C---:B------:R-:W-:Y:S07]  /*6c0c0*/  HMMA.1688.F32.TF32 R52, R236.reuse, R156, R52 ;  /* 0x0000009cec34723c */ /* 0x040fee0000081034 */
[----:B------:R-:W-:Y:S04]  /*6c0d0*/  STL.64 [R1+0x2460], R48 ;  /* 0x0024603001007387 */ /* 0x000fe80000100a00 */
[----:B------:R3:W-:Y:S04]  /*6c0e0*/  STL.64 [R1+0x2468], R50 ;  /* 0x0024683201007387 */ /* 0x0007e80000100a00 */
[----:B------:R-:W-:Y:S04]  /*6c0f0*/  STL.64 [R1+0x2450], R44 ;  /* 0x0024502c01007387 */ /* 0x000fe80000100a00 */
[----:B------:R4:W-:Y:S01]  /*6c100*/  STL.64 [R1+0x2458], R46 ;  /* 0x0024582e01007387 */ /* 0x0009e20000100a00 */
[C---:B---3--:R-:W-:Y:S08]  /*6c110*/  HMMA.1688.F32.TF32 R48, R236.reuse, R152, R88 ;  /* 0x00000098ec30723c */ /* 0x048ff00000081058 */
[C---:B----4-:R-:W-:Y:S08]  /*6c120*/  HMMA.1688.F32.TF32 R44, R236.reuse, R148, R92 ;  /* 0x00000094ec2c723c */ /* 0x050ff0000008105c */
[C---:B------:R-:W-:Y:S08]  /*6c130*/  HMMA.1688.F32.TF32 R36, R236.reuse, R140, R36 ;  /* 0x0000008cec24723c */ /* 0x040ff00000081024 */
[C---:B------:R-:W-:Y:S01]  /*6c140*/  HMMA.1688.F32.TF32 R24, R236.reuse, R128, R24 ;  /* 0x00000080ec18723c */ /* 0x040fe20000081018 */
[----:B------:R-:W-:Y:S07]  /*6c150*/  STL.64 [R1+0x2440], R52 ;  /* 0x0024403401007387 */ /* 0x000fee0000100a00 */
[C---:B--2---:R-:W-:Y:S01]  /*6c160*/  HMMA.1688.F32.TF32 R20, R236.reuse, R124, R20 ;  /* 0x0000007cec14723c */ /* 0x044fe20000081014 */
        /* <DEDUP_REMOVED lines=29> */
[----:B------:R-:W2:Y:S04]  /*6c340*/  LDL.LU R244, [R1+0x1730] ;  /* 0x0017300001f47983 */ /* 0x000ea80000300800 */
[----:B------:R-:W-:Y:S04]  /*6c350*/  STL.64 [R1+0x1c10], R20 ;  /* 0x001c101401007387 */ /* 0x000fe80000100a00 */
[----:B------:R-:W-:Y:S04]  /*6c360*/  STL.64 [R1+0x1c18], R22 ;  /* 0x001c181601007387 */ /* 0x000fe80000100a00 */
        /* <DEDUP_REMOVED lines=139> */
[C---:B---3--:R-:W-:Y:S08]  /*6cc20*/  HMMA.1688.F32.TF32 R28, R232.reuse, R144, R28 ;  /* 0x00000090e81c723c */ /* 0x048ff0000008101c */
[C---:B------:R-:W-:Y:S08]  /*6cc30*/  HMMA.1688.F32.TF32 R24, R232.reuse, R140, R24 ;  /* 0x0000008ce818723c */ /* 0x040ff00000081018 */
[C---:B----4-:R-:W-:Y:S08]  /*6cc40*/  HMMA.1688.F32.TF32 R20, R232.reuse, R136, R20 ;  /* 0x00000088e814723c */ /* 0x050ff00000081014 */
[C---:B------:R-:W-:Y:S08]  /*6cc50*/  HMMA.1688.F32.TF32 R16, R232.reuse, R132, R16 ;  /* 0x00000084e810723c */ /* 0x040ff00000081010 */
[C---:B--2---:R-:W-:Y:S11]  /*6cc60*/  HMMA.1688.F32.TF32 R104, R232.reuse, R216, R104 ;  /* 0x000000d8e868723c */ /* 0x044ff60000081068 */
[----:B------:R-:W-:Y:S11]  /*6cc70*/  @!UPT UIADD3 URZ, URZ, URZ, URZ ;  /* 0x0000003f3f3ff290 */ /* 0x000ff6000fffe03f */
[----:B------:R-:W-:Y:S01]  /*6cc80*/  @!UPT UIADD3 URZ, URZ, URZ, URZ ;  /* 0x0000003f3f3ff290 */ /* 0x000fe2000fffe03f */
[----:B------:R-:W-:Y:S04]  /*6cc90*/  STL.64 [R1+0x2370], R104 ;  /* 0x0023706801007387 */ /* 0x000fe80000100a00 */
[----:B------:R2:W-:Y:S02]  /*6cca0*/  STL.64 [R1+0x2378], R106 ;  /* 0x0023786a01007387 */ /* 0x0005e40000100a00 */
        /* <DEDUP_REMOVED lines=15> */
[C---:B--2---:R-:W-:Y:S08]  /*6cda0*/  HMMA.1688.F32.TF32 R72, R232.reuse, R192, R44 ;  /* 0x000000c0e848723c */ /* 0x044ff0000008102c */
        /* <DEDUP_REMOVED lines=14> */
[----:B------:R-:W-:Y:S10]  /*6ce90*/  STL.64 [R1+0x22c8], R66 ;  /* 0x0022c84201007387 */ /* 0x000ff40000100a00 */
        /* <DEDUP_REMOVED lines=143> */
[C---:B-1----:R-:W-:Y:S08]  /*6d790*/  HMMA.1688.F32.TF32 R40, R236.reuse, R176, R40 ;  /* 0x000000b0ec28723c */ /* 0x042ff00000081028 */
[C---:B--2---:R-:W-:Y:S08]  /*6d7a0*/  HMMA.1688.F32.TF32 R32, R236.reuse, R168, R32 ;  /* 0x000000a8ec20723c */ /* 0x044ff00000081020 */
[----:B---3--:R-:W-:Y:S08]  /*6d7b0*/  HMMA.1688.F32.TF32 R48, R236, R8, R48 ;  /* 0x00000008ec30723c */ /* 0x008ff00000081030 */
[----:B----4-:R-:W-:Y:S08]  /*6d7c0*/  HMMA.1688.F32.TF32 R104, R232, R116, R104 ;  /* 0x00000074e868723c */ /* 0x010ff00000081068 */
[----:B------:R-:W-:Y:S11]  /*6d7d0*/  HMMA.1688.F32.TF32 R100, R236, R228, R100 ;  /* 0x000000e4ec64723c */ /* 0x000ff60000081064 */
[----:B------:R-:W-:Y:S04]  /*6d7e0*/  @!UPT UIADD3 URZ, URZ, URZ, URZ ;  /* 0x0000003f3f3ff290 */ /* 0x000fe8000fffe03f */
[----:B------:R-:W-:Y:S04]  /*6d7f0*/  STL.64 [R1+0x21c0], R104 ;  /* 0x0021c06801007387 */ /* 0x000fe80000100a00 */
[----:B------:R1:W-:Y:S02]  /*6d800*/  STL.64 [R1+0x21c8], R106 ;  /* 0x0021c86a01007387 */ /* 0x0003e40000100a00 */
[----:B-1----:R-:W-:Y:S02]  /*6d810*/  HMMA.1688.F32.TF32 R104, R232, R112, R108 ;  /* 0x00000070e868723c */ /* 0x002fe4000008106c */
[----:B------:R-:W-:Y:S04]  /*6d820*/  LDS R232, [R3+0x8680] ;  /* 0x0086800003e87984 */ /* 0x000fe80000000800 */
[----:B------:R-:W-:Y:S02]  /*6d830*/  LDS R234, [R3+0xa680] ;  /* 0x00a6800003ea7984 */ /* 0x000fe40000000800 */
[C---:B------:R-:W-:Y:S02]  /*6d840*/  HMMA.1688.F32.TF32 R80, R236.reuse, R212, R80 ;  /* 0x000000d4ec50723c */ /* 0x040fe40000081050 */
[----:B------:R-:W-:Y:S04]  /*6d850*/  LDS R233, [R4+0x8680] ;  /* 0x0086800004e97984 */ /* 0x000fe80000000800 */
[----:B------:R-:W1:Y:S09]  /*6d860*/  LDS R235, [R4+0xa680] ;  /* 0x00a6800004eb7984 */ /* 0x000e720000000800 */
[----:B------:R-:W-:Y:S04]  /*6d870*/  STL.64 [R1+0x1bf0], R104 ;  /* 0x001bf06801007387 */ /* 0x000fe80000100a00 */
[----:B------:R-:W-:Y:S04]  /*6d880*/  STL.64 [R1+0x1bf8], R106 ;  /* 0x001bf86a01007387 */ /* 0x000fe80000100a00 */
[----:B------:R-:W-:Y:S04]  /*6d890*/  STL.64 [R1+0x1be0], R100 ;  /* 0x001be06401007387 */ /* 0x000fe80000100a00 */
[----:B------:R2:W-:Y:S02]  /*6d8a0*/  STL.64 [R1+0x1be8], R102 ;  /* 0x001be86601007387 */ /* 0x0005e40000100a00 */
[C---:B--2---:R-:W-:Y:S08]  /*6d8b0*/  HMMA.1688.F32.TF32 R100, R236.reuse, R224, R96 ;  /* 0x000000e0ec64723c */ /* 0x044ff00000081060 */
[C---:B------:R-:W-:Y:S08]  /*6d8c0*/  HMMA.1688.F32.TF32 R96, R236.reuse, R220, R72 ;  /* 0x000000dcec60723c */ /* 0x040ff00000081048 */
[C---:B------:R-:W-:Y:S07]  /*6d8d0*/  HMMA.1688.F32.TF32 R72, R236.reuse, R216, R76 ;  /* 0x000000d8ec48723c */ /* 0x040fee000008104c */
        /* <DEDUP_REMOVED lines=69> */
[----:B---3--:R-:W1:Y:S04]  /*6dd30*/  LDL.LU R16, [R1+0x1360] ;  /* 0x0013600001107983 */ /* 0x008e680000300800 */
[----:B------:R-:W1:Y:S04]  /*6dd40*/  LDL.LU R17, [R1+0x1364] ;  /* 0x0013640001117983 */ /* 0x000e680000300800 */
[----:B----4-:R-:W1:Y:S04]  /*6dd50*/  LDL.LU R18, [R1+0x1368] ;  /* 0x0013680001127983 */ /* 0x010e680000300800 */
        /* <DEDUP_REMOVED lines=65> */
[----:B------:R-:W-:Y:S01]  /*6e170*/  IMAD.MOV.U32 R244, RZ, RZ, R252 ;  /* 0x000000fffff47224 */ /* 0x000fe200078e00fc */
[----:B------:R-:W-:Y:S01]  /*6e180*/  MOV R245, R7 ;  /* 0x0000000700f57202 */ /* 0x000fe20000000f00 */
[----:B------:R-:W-:-:S02]  /*6e190*/  IMAD.MOV.U32 R246, RZ, RZ, R2 ;  /* 0x000000fffff67224 */ /* 0x000fc400078e0002 */
[----:B------:R-:W-:Y:S01]  /*6e1a0*/  IMAD.MOV.U32 R247, RZ, RZ, R0 ;  /* 0x000000fffff77224 */ /* 0x000fe200078e0000 */
[C---:B-1----:R-:W-:Y:S08]  /*6e1b0*/  HMMA.1688.F32.TF32 R16, R232.reuse, R204, R16 ;  /* 0x000000cce810723c */ /* 0x042ff00000081010 */
[C---:B---3--:R-:W-:Y:S08]  /*6e1c0*/  HMMA.1688.F32.TF32 R24, R232.reuse, R12, R24 ;  /* 0x0000000ce818723c */ /* 0x048ff00000081018 */
[----:B----4-:R-:W-:Y:S08]  /*6e1d0*/  HMMA.1688.F32.TF32 R28, R232, R208, R28 ;  /* 0x000000d0e81c723c */ /* 0x010ff0000008101c */
[C---:B--2---:R-:W-:Y:S11]  /*6e1e0*/  HMMA.1688.F32.TF32 R44, R236.reuse, R136, R44 ;  /* 0x00000088ec2c723c */ /* 0x044ff6000008102c */
        /* <DEDUP_REMOVED lines=8> */
[C---:B------:R-:W-:Y:S07]  /*6e270*/  HMMA.1688.F32.TF32 R48, R236.reuse, R124, R64 ;  /* 0x0000007cec30723c */ /* 0x040fee0000081040 */
[----:B------:R-:W-:Y:S04]  /*6e280*/  STL.64 [R1+0x2020], R44 ;  /* 0x0020202c01007387 */ /* 0x000fe80000100a00 */
[----:B------:R1:W-:Y:S02]  /*6e290*/  STL.64 [R1+0x2028], R46 ;  /* 0x0020282e01007387 */ /* 0x0003e40000100a00 */
[C---:B-1----:R-:W-:Y:S02]  /*6e2a0*/  HMMA.1688.F32.TF32 R44, R236.reuse, R120, R60 ;  /* 0x00000078ec2c723c */ /* 0x042fe4000008103c */
[----:B------:R-:W-:Y:S04]  /*6e2b0*/  STL.64 [R1+0x2010], R68 ;  /* 0x0020104401007387 */ /* 0x000fe80000100a00 */
[----:B------:R-:W-:Y:S02]  /*6e2c0*/  STL.64 [R1+0x2018], R70 ;  /* 0x0020184601007387 */ /* 0x000fe40000100a00 */
[C---:B------:R-:W-:Y:S02]  /*6e2d0*/  HMMA.1688.F32.TF32 R56, R236.reuse, R116, R56 ;  /* 0x00000074ec38723c */ /* 0x040fe40000081038 */
[----:B------:R-:W-:Y:S04]  /*6e2e0*/  STL.64 [R1+0x2000], R48 ;  /* 0x0020003001007387 */ /* 0x000fe80000100a00 */
[----:B------:R1:W-:Y:S09]  /*6e2f0*/  STL.64 [R1+0x2008], R50 ;  /* 0x0020083201007387 */ /* 0x0003f20000100a00 */
[----:B------:R-:W-:Y:S01]  /*6e300*/  STL.64 [R1+0x1ff0], R44 ;  /* 0x001ff02c01007387 */ /* 0x000fe20000100a00 */
[----:B-1----:R-:W-:Y:S03]  /*6e310*/  HMMA.1688.F32.TF32 R48, R236, R112, R52 ;  /* 0x00000070ec30723c */ /* 0x002fe60000081034 */
[----:B------:R1:W-:Y:S04]  /*6e320*/  STL.64 [R1+0x1ff8], R46 ;  /* 0x001ff82e01007387 */ /* 0x0003e80000100a00 */
[----:B------:R-:W-:Y:S01]  /*6e330*/  LDS R236, [R3+0x8700] ;  /* 0x0087000003ec7984 */ /* 0x000fe20000000800 */
[C---:B------:R-:W-:Y:S03]  /*6e340*/  HMMA.1688.F32.TF32 R40, R232.reuse, R220, R40 ;  /* 0x000000dce828723c */ /* 0x040fe60000081028 */
[----:B------:R-:W-:Y:S04]  /*6e350*/  LDS R238, [R3+0xa700] ;  /* 0x00a7000003ee7984 */ /* 0x000fe80000000800 */
[----:B------:R-:W-:Y:S01]  /*6e360*/  LDS R237, [R4+0x8700] ;  /* 0x0087000004ed7984 */ /* 0x000fe20000000800 */
[C---:B-1----:R-:W-:Y:S03]  /*6e370*/  HMMA.1688.F32.TF32 R44, R232.reuse, R228, R88 ;  /* 0x000000e4e82c723c */ /* 0x042fe60000081058 */
[----:B------:R-:W-:Y:S04]  /*6e380*/  STL.64 [R1+0x1fe0], R56 ;  /* 0x001fe03801007387 */ /* 0x000fe80000100a00 */
[----:B------:R-:W-:Y:S04]  /*6e390*/  STL.64 [R1+0x1fe8], R58 ;  /* 0x001fe83a01007387 */ /* 0x000fe80000100a00 */
[----:B------:R-:W-:Y:S04]  /*6e3a0*/  STL.64 [R1+0x1880], R48 ;  /* 0x0018803001007387 */ /* 0x000fe80000100a00 */
[----:B------:R-:W-:Y:S01]  /*6e3b0*/  STL.64 [R1+0x1888], R50 ;  /* 0x0018883201007387 */ /* 0x000fe20000100a00 */
[C---:B------:R-:W-:Y:S03]  /*6e3c0*/  HMMA.1688.F32.TF32 R36, R232.reuse, R216, R36 ;  /* 0x000000d8e824723c */ /* 0x040fe60000081024 */
[----:B------:R-:W1:Y:S04]  /*6e3d0*/  LDS R239, [R4+0xa700] ;  /* 0x00a7000004ef7984 */ /* 0x000e680000000800 */
[----:B------:R-:W-:Y:S04]  /*6e3e0*/  STL.64 [R1+0x1860], R44 ;  /* 0x0018602c01007387 */ /* 0x000fe80000100a00 */
[----:B------:R2:W-:Y:S01]  /*6e3f0*/  STL.64 [R1+0x1868], R46 ;  /* 0x0018682e01007387 */ /* 0x0005e20000100a00 */
[C---:B------:R-:W-:Y:S08]  /*6e400*/  HMMA.1688.F32.TF32 R32, R232.reuse, R212, R32 ;  /* 0x000000d4e820723c */ /* 0x040ff00000081020 */
[C---:B--2---:R-:W-:Y:S08]  /*6e410*/  HMMA.1688.F32.TF32 R44, R232.reuse, R224, R92 ;  /* 0x000000e0e82c723c */ /* 0x044ff0000008105c */
        /* <DEDUP_REMOVED lines=19> */
[----:B------:R2:W-:Y:S02]  /*6e550*/  STL.64 [R1+0x1f68], R18 ;  /* 0x001f681201007387 */ /* 0x0005e40000100a00 */
[C---:B--2---:R-:W-:Y:S02]  /*6e560*/  HMMA.1688.F32.TF32 R16, R232.reuse, R200, R248 ;  /* 0x000000c8e810723c */ /* 0x044fe400000810f8 */
[----:B------:R-:W-:Y:S04]  /*6e570*/  STL.64 [R1+0x6178], R202 ;  /* 0x006178ca01007387 */ /* 0x000fe80000100a00 */
[----:B------:R-:W-:Y:S11]  /*6e580*/  STL.64 [R1+0x6170], R200 ;  /* 0x006170c801007387 */ /* 0x000ff60000100a00 */
[----:B------:R-:W-:Y:S06]  /*6e590*/  @!UPT UIADD3 URZ, URZ, URZ, URZ ;  /* 0x0000003f3f3ff290 */ /* 0x000fec000fffe03f */
        /* <DEDUP_REMOVED lines=9> */
[----:B------:R-:W2:Y:S11]  /*6e630*/  LDL.LU R244, [R1+0x1110] ;  /* 0x0011100001f47983 */ /* 0x000eb60000300800 */
[----:B------:R-:W-:Y:S10]  /*6e640*/  @!UPT UIADD3 URZ, URZ, URZ, URZ ;  /* 0x0000003f3f3ff290 */ /* 0x000ff4000fffe03f */
        /* <DEDUP_REMOVED lines=110> */
[----:B------:R3:W-:Y:S01]  /*6ed30*/  STL.64 [R1+0x6150], R192 ;  /* 0x006150c001007387 */ /* 0x0007e20000100a00 */
        /* <DEDUP_REMOVED lines=68> */
[C---:B------:R-:W-:Y:S08]  /*6f180*/  HMMA.1688.F32.TF32 R24, R236.reuse, R220, R20 ;  /* 0x000000dcec18723c */ /* 0x040ff00000081014 */
[C---:B------:R-:W-:Y:S07]  /*6f190*/  HMMA.1688.F32.TF32 R20, R236.reuse, R216, R16 ;  /* 0x000000d8ec14723c */ /* 0x040fee0000081010 */
[----:B------:R-:W-:Y:S01]  /*6f1a0*/  STL.64 [R1+0x1df0], R28 ;  /* 0x001df01c01007387 */ /* 0x000fe20000100a00 */
[C---:B------:R-:W-:Y:S03]  /*6f1b0*/  HMMA.1688.F32.TF32 R16, R236.reuse, R212, R248 ;  /* 0x000000d4ec10723c */ /* 0x040fe600000810f8 */
[----:B------:R-:W-:Y:S04]  /*6f1c0*/  STL.64 [R1+0x1df8], R30 ;  /* 0x001df81e01007387 */ /* 0x000fe80000100a00 */
[----:B------:R-:W-:Y:S04]  /*6f1d0*/  STL.64 [R1+0x1de0], R24 ;  /* 0x001de01801007387 */ /* 0x000fe80000100a00 */
[----:B------:R2:W-:Y:S04]  /*6f1e0*/  STL.64 [R1+0x1de8], R26 ;  /* 0x001de81a01007387 */ /* 0x0005e80000100a00 */
[----:B------:R-:W-:Y:S04]  /*6f1f0*/  STL.64 [R1+0x1dd0], R20 ;  /* 0x001dd01401007387 */ /* 0x000fe80000100a00 */
[----:B------:R3:W-:Y:S01]  /*6f200*/  STL.64 [R1+0x1dd8], R22 ;  /* 0x001dd81601007387 */ /* 0x0007e20000100a00 */
[C---:B--2---:R-:W-:Y:S08]  /*6f210*/  HMMA.1688.F32.TF32 R24, R236.reuse, R208, R240 ;  /* 0x000000d0ec18723c */ /* 0x044ff000000810f0 */
[C---:B---3--:R-:W-:Y:S01]  /*6f220*/  HMMA.1688.F32.TF32 R20, R236.reuse, R12, R244 ;  /* 0x0000000cec14723c */ /* 0x048fe200000810f4 */
[----:B------:R2:W-:Y:S04]  /*6f230*/  STL.64 [R1+0x1dc0], R16 ;  /* 0x001dc01001007387 */ /* 0x0005e80000100a00 */
[----:B------:R3:W-:Y:S04]  /*6f240*/  STL.64 [R1+0x1dc8], R18 ;  /* 0x001dc81201007387 */ /* 0x0007e80000100a00 */
[----:B--2---:R-:W2:Y:S06]  /*6f250*/  LDL.LU R16, [R1+0xf30] ;  /* 0x000f300001107983 */ /* 0x004eac0000300800 */
[----:B------:R-:W-:Y:S04]  /*6f260*/  STL.64 [R1+0x1db0], R24 ;  /* 0x001db01801007387 */ /* 0x000fe80000100a00 */
[----:B------:R-:W-:Y:S04]  /*6f270*/  STL.64 [R1+0x1db8], R26 ;  /* 0x001db81a01007387 */ /* 0x000fe80000100a00 */
[----:B------:R4:W-:Y:S04]  /*6f280*/  STL.64 [R1+0x1da0], R20 ;  /* 0x001da01401007387 */ /* 0x0009e80000100a00 */
[----:B------:R1:W-:Y:S04]  /*6f290*/  STL.64 [R1+0x1da8], R22 ;  /* 0x001da81601007387 */ /* 0x0003e80000100a00 */
[----:B------:R-:W2:Y:S04]  /*6f2a0*/  LDL.LU R17, [R1+0xf34] ;  /* 0x000f340001117983 */ /* 0x000ea80000300800 */
[----:B---3--:R-:W2:Y:S04]  /*6f2b0*/  LDL.LU R18, [R1+0xf38] ;  /* 0x000f380001127983 */ /* 0x008ea80000300800 */
[----:B------:R-:W2:Y:S04]  /*6f2c0*/  LDL.LU R19, [R1+0xf3c] ;  /* 0x000f3c0001137983 */ /* 0x000ea80000300800 */
[----:B----4-:R-:W3:Y:S04]  /*6f2d0*/  LDL.LU R20, [R1+0xf40] ;  /* 0x000f400001147983 */ /* 0x010ee80000300800 */
[----:B------:R-:W3:Y:S04]  /*6f2e0*/  LDL.LU R21, [R1+0xf44] ;  /* 0x000f440001157983 */ /* 0x000ee80000300800 */
[----:B-1----:R-:W3:Y:S04]  /*6f2f0*/  LDL.LU R22, [R1+0xf48] ;  /* 0x000f480001167983 */ /* 0x002ee80000300800 */
        /* <DEDUP_REMOVED lines=123> */
[----:B------:R-:W2:Y:S02]  /*6fab0*/  LDL.LU.64 R204, [R1+0x6180] ;  /* 0x0061800001cc7983 */ /* 0x000ea40000300a00 */
[C---:B--2---:R-:W-:Y:S11]  /*6fac0*/  HMMA.1688.F32.TF32 R200, R236.reuse, R204, R200 ;  /* 0x000000ccecc8723c */ /* 0x044ff600000810c8 */
[----:B------:R-:W-:Y:S11]  /*6fad0*/  @!UPT UIADD3 URZ, URZ, URZ, URZ ;  /* 0x0000003f3f3ff290 */ /* 0x000ff6000fffe03f */
[----:B------:R-:W-:Y:S01]  /*6fae0*/  @!UPT UIADD3 URZ, URZ, URZ, URZ ;  /* 0x0000003f3f3ff290 */ /* 0x000fe2000fffe03f */
[----:B------:R-:W-:Y:S04]  /*6faf0*/  STL.64 [R1+0x1d80], R200 ;  /* 0x001d80c801007387 */ /* 0x000fe80000100a00 */
[----:B------:R1:W-:Y:S04]  /*6fb00*/  STL.64 [R1+0x1d88], R202 ;  /* 0x001d88ca01007387 */ /* 0x0003e80000100a00 */
[----:B-1----:R-:W2:Y:S04]  /*6fb10*/  LDL.LU.64 R202, [R1+0x6178] ;  /* 0x0061780001ca7983 */ /* 0x002ea80000300a00 */
[----:B------:R-:W3:Y:S02]  /*6fb20*/  LDL.LU.64 R200, [R1+0x6170] ;  /* 0x0061700001c87983 */ /* 0x000ee40000300a00 */
[C---:B---3--:R-:W-:Y:S11]  /*6fb30*/  HMMA.1688.F32.TF32 R196, R236.reuse, R200, R196 ;  /* 0x000000c8ecc4723c */ /* 0x048ff600000810c4 */
[----:B------:R-:W-:Y:S11]  /*6fb40*/  @!UPT UIADD3 URZ, URZ, URZ, URZ ;  /* 0x0000003f3f3ff290 */ /* 0x000ff6000fffe03f */
[----:B------:R-:W-:Y:S01]  /*6fb50*/  @!UPT UIADD3 URZ, URZ, URZ, URZ ;  /* 0x0000003f3f3ff290 */ /* 0x000fe2000fffe03f */
[----:B------:R-:W-:Y:S04]  /*6fb60*/  STL.64 [R1+0x1d70], R196 ;  /* 0x001d70c401007387 */ /* 0x000fe80000100a00 */
[----:B------:R1:W-:Y:S04]  /*6fb70*/  STL.64 [R1+0x1d78], R198 ;  /* 0x001d78c601007387 */ /* 0x0003e80000100a00 */
[----:B-1----:R-:W3:Y:S04]  /*6fb80*/  LDL.LU.64 R198, [R1+0x6168] ;  /* 0x0061680001c67983 */ /* 0x002ee80000300a00 */
[----:B------:R-:W2:Y:S02]  /*6fb90*/  LDL.LU.64 R196, [R1+0x6160] ;  /* 0x0061600001c47983 */ /* 0x000ea40000300a00 */
[C---:B--2---:R-:W-:Y:S11]  /*6fba0*/  HMMA.1688.F32.TF32 R192, R236.reuse, R196, R192 ;  /* 0x000000c4ecc0723c */ /* 0x044ff600000810c0 */
[----:B------:R-:W-:Y:S11]  /*6fbb0*/  @!UPT UIADD3 URZ, URZ, URZ, URZ ;  /* 0x0000003f3f3ff290 */ /* 0x000ff6000fffe03f */
[----:B------:R-:W-:Y:S01]  /*6fbc0*/  @!UPT UIADD3 URZ, URZ, URZ, URZ ;  /* 0x0000003f3f3ff290 */ /* 0x000fe2000fffe03f */
[----:B------:R-:W-:Y:S04]  /*6fbd0*/  STL.64 [R1+0x1d60], R192 ;  /* 0x001d60c001007387 */ /* 0x000fe80000100a00 */
[----:B------:R1:W-:Y:S04]  /*6fbe0*/  STL.64 [R1+0x1d68], R194 ;  /* 0x001d68c201007387 */ /* 0x0003e80000100a00 */
[----:B-1----:R-:W2:Y:S04]  /*6fbf0*/  LDL.LU.64 R194, [R1+0x6158] ;  /* 0x0061580001c27983 */ /* 0x002ea80000300a00 */
[----:B------:R-:W2:Y:S01]  /*6fc00*/  LDL.LU.64 R192, [R1+0x6150] ;  /* 0x0061500001c07983 */ /* 0x000ea20000300a00 */
        /* <DEDUP_REMOVED lines=11> */
[----:B-1----:R-:W2:Y:S04]  /*6fcc0*/  LDL.LU.64 R250, [R1+0x6148] ;  /* 0x0061480001fa7983 */ /* 0x002ea80000300a00 */
        /* <DEDUP_REMOVED lines=22> */
[C---:B-1----:R-:W-:Y:S08]  /*6fe30*/  HMMA.1688.F32.TF32 R72, R236.reuse, R152, R44 ;  /* 0x00000098ec48723c */ /* 0x042ff0000008102c */
        /* <DEDUP_REMOVED lines=10> */
[C---:B-1----:R-:W-:Y:S02]  /*6fee0*/  HMMA.1688.F32.TF32 R44, R236.reuse, R136, R60 ;  /* 0x00000088ec2c723c */ /* 0x042fe4000008103c */
[----:B------:R-:W-:Y:S04]  /*6fef0*/  STL.64 [R1+0x1c90], R68 ;  /* 0x001c904401007387 */ /* 0x000fe80000100a00 */
[----:B------:R-:W-:Y:S04]  /*6ff00*/  STL.64 [R1+0x1c98], R70 ;  /* 0x001c984601007387 */ /* 0x000fe80000100a00 */
[----:B------:R-:W-:Y:S04]  /*6ff10*/  STL.64 [R1+0x1c80], R48 ;  /* 0x001c803001007387 */ /* 0x000fe80000100a00 */
[----:B------:R1:W-:Y:S09]  /*6ff20*/  STL.64 [R1+0x1c88], R50 ;  /* 0x001c883201007387 */ /* 0x0003f20000100a00 */
[----:B------:R-:W-:Y:S01]  /*6ff30*/  STL.64 [R1+0x1c70], R44 ;  /* 0x001c702c01007387 */ /* 0x000fe20000100a00 */
[C---:B-1----:R-:W-:Y:S03]  /*6ff40*/  HMMA.1688.F32.TF32 R48, R236.reuse, R128, R52 ;  /* 0x00000080ec30723c */ /* 0x042fe60000081034 */
[----:B------:R1:W-:Y:S05]  /*6ff50*/  STL.64 [R1+0x1c78], R46 ;  /* 0x001c782e01007387 */ /* 0x0003ea0000100a00 */
[C---:B-1----:R-:W-:Y:S01]  /*6ff60*/  HMMA.1688.F32.TF32 R44, R236.reuse, R124, R88 ;  /* 0x0000007cec2c723c */ /* 0x042fe20000081058 */
[----:B------:R-:W-:Y:S04]  /*6ff70*/  STL.64 [R1+0x1c60], R56 ;  /* 0x001c603801007387 */ /* 0x000fe80000100a00 */
[----:B------:R-:W-:Y:S03]  /*6ff80*/  STL.64 [R1+0x1c68], R58 ;  /* 0x001c683a01007387 */ /* 0x000fe60000100a00 */
[C---:B------:R-:W-:Y:S07]  /*6ff90*/  HMMA.1688.F32.TF32 R52, R236.reuse, R120, R92 ;  /* 0x00000078ec34723c */ /* 0x040fee000008105c */
[----:B------:R-:W-:Y:S04]  /*6ffa0*/  STL.64 [R1+0x1c50], R48 ;  /* 0x001c503001007387 */ /* 0x000fe80000100a00 */
[----:B------:R1:W-:Y:S04]  /*6ffb0*/  STL.64 [R1+0x1c58], R50 ;  /* 0x001c583201007387 */ /* 0x0003e80000100a00 */
[----:B------:R-:W-:Y:S01]  /*6ffc0*/  STL.64 [R1+0x1c40], R44 ;  /* 0x001c402c01007387 */ /* 0x000fe20000100a00 */
[----:B-1----:R-:W-:Y:S03]  /*6ffd0*/  HMMA.1688.F32.TF32 R48, R236, R116, R40 ;  /* 0x00000074ec30723c */ /* 0x002fe60000081028 */
[----:B------:R1:W-:Y:S05]  /*6ffe0*/  STL.64 [R1+0x1c48], R46 ;  /* 0x001c482e01007387 */ /* 0x0003ea0000100a00 */
[----:B------:R-:W-:Y:S08]  /*6fff0*/  HMMA.1688.F32.TF32 R40, R232, R228, R32 ;  /* 0x000000e4e828723c */ /* 0x000ff00000081020 */
[----:B-1----:R-:W-:Y:S01]  /*70000*/  HMMA.1688.F32.TF32 R44, R236, R112, R36 ;  /* 0x00000070ec2c723c */ /* 0x002fe20000081024 */
[----:B------:R-:W-:Y:S04]  /*70010*/  STL.64 [R1+0x1c30], R52 ;  /* 0x001c303401007387 */ /* 0x000fe80000100a00 */
[----:B------:R-:W-:Y:S03]  /*70020*/  LDS R236, [R3+0xc000] ;  /* 0x00c0000003ec7984 */ /* 0x000fe60000000800 */
[C---:B------:R-:W-:Y:S01]  /*70030*/  HMMA.1688.F32.TF32 R36, R232.reuse, R224, R28 ;  /* 0x000000e0e824723c */ /* 0x040fe2000008101c */
[----:B------:R-:W-:Y:S04]  /*70040*/  LDS R238, [R3+0xe000] ;  /* 0x00e0000003ee7984 */ /* 0x000fe80000000800 */
[----:B------:R-:W-:Y:S03]  /*70050*/  LDS R237, [R4+0xc000] ;  /* 0x00c0000004ed7984 */ /* 0x000fe60000000800 */
[C---:B----4-:R-:W-:Y:S01]  /*70060*/  HMMA.1688.F32.TF32 R32, R232.reuse, R220, R24 ;  /* 0x000000dce820723c */ /* 0x050fe20000081018 */
[----:B------:R-:W1:Y:S07]  /*70070*/  LDS R239, [R4+0xe000] ;  /* 0x00e0000004ef7984 */ /* 0x000e6e0000000800 */
        /* <DEDUP_REMOVED lines=16> */
[----:B------:R-:W4:Y:S04]  /*70180*/  LDL.LU R16, [R1+0xd90] ;  /* 0x000d900001107983 */ /* 0x000f280000300800 */
[----:B------:R1:W-:Y:S04]  /*70190*/  STL.64 [R1+0x1770], R24 ;  /* 0x0017701801007387 */ /* 0x0003e80000100a00 */
[----:B------:R1:W-:Y:S04]  /*701a0*/  STL.64 [R1+0x1778], R26 ;  /* 0x0017781a01007387 */ /* 0x0003e80000100a00 */
[----:B------:R1:W-:Y:S04]  /*701b0*/  STL.64 [R1+0x1750], R20 ;  /* 0x0017501401007387 */ /* 0x0003e80000100a00 */
[----:B------:R1:W-:Y:S04]  /*701c0*/  STL.64 [R1+0x1758], R22 ;  /* 0x0017581601007387 */ /* 0x0003e80000100a00 */
        /* <DEDUP_REMOVED lines=106> */
[C---:B---3--:R-:W-:Y:S11]  /*70870*/  HMMA.1688.F32.TF32 R108, R232.reuse, R204, R108 ;  /* 0x000000cce86c723c */ /* 0x048ff6000008106c */
[----:B------:R-:W-:Y:S04]  /*70880*/  @!UPT UIADD3 URZ, URZ, URZ, URZ ;  /* 0x0000003f3f3ff290 */ /* 0x000fe8000fffe03f */
        /* <DEDUP_REMOVED lines=19> */
[----:B------:R-:W-:Y:S01]  /*709c0*/  HMMA.1688.F32.TF32 R44, R232, R172, R48 ;  /* 0x000000ace82c723c */ /* 0x000fe20000081030 */
[----:B------:R-:W-:Y:S04]  /*709d0*/  STL.64 [R1+0x1540], R80 ;  /* 0x0015405001007387 */ /* 0x000fe80000100a00 */
[----:B------:R-:W-:Y:S01]  /*709e0*/  STL.64 [R1+0x1548], R82 ;  /* 0x0015485201007387 */ /* 0x000fe20000100a00 */
[----:B------:R-:W-:-:S03]  /*709f0*/  IMAD.MOV.U32 R23, RZ, RZ, R6 ;  /* 0x000000ffff177224 */ /* 0x000fc600078e0006 */
[----:B------:R-:W-:Y:S01]  /*70a00*/  STL.64 [R1+0x1380], R76 ;  /* 0x0013804c01007387 */ /* 0x000fe20000100a00 */
[----:B----4-:R-:W-:Y:S03]  /*70a10*/  HMMA.1688.F32.TF32 R48, R232, R168, R68 ;  /* 0x000000a8e830723c */ /* 0x010fe60000081044 */
[----:B------:R-:W-:Y:S04]  /*70a20*/  STL.64 [R1+0x1388], R78 ;  /* 0x0013884e01007387 */ /* 0x000fe80000100a00 */
[----:B------:R-:W-:Y:S04]  /*70a30*/  STL.64 [R1+0x2a50], R72 ;  /* 0x002a504801007387 */ /* 0x000fe80000100a00 */
[----:B------:R-:W-:Y:S03]  /*70a40*/  STL.64 [R1+0x2a58], R74 ;  /* 0x002a584a01007387 */ /* 0x000fe60000100a00 */
[----:B------:R-:W-:Y:S01]  /*70a50*/  MOV R6, R45 ;  /* 0x0000002d00067202 */ /* 0x000fe20000000f00 */
[----:B------:R-:W-:Y:S01]  /*70a60*/  IMAD.MOV.U32 R13, RZ, RZ, R46 ;  /* 0x000000ffff0d7224 */ /* 0x000fe200078e002e */
[----:B------:R1:W-:Y:S01]  /*70a70*/  STL [R1+0x2a40], R44 ;  /* 0x002a402c01007387 */ /* 0x0003e20000100800 */
[----:B------:R-:W-:-:S02]  /*70a80*/  IMAD.MOV.U32 R12, RZ, RZ, R47 ;  /* 0x000000ffff0c7224 */ /* 0x000fc400078e002f */
[C---:B-1----:R-:W-:Y:S04]  /*70a90*/  HMMA.1688.F32.TF32 R44, R232.reuse, R164, R64 ;  /* 0x000000a4e82c723c */ /* 0x042fe80000081040 */
[----:B------:R-:W-:Y:S04]  /*70aa0*/  STL.64 [R1+0x2a30], R48 ;  /* 0x002a303001007387 */ /* 0x000fe80000100a00 */
[----:B------:R1:W-:Y:S01]  /*70ab0*/  STL.64 [R1+0x2a38], R50 ;  /* 0x002a383201007387 */ /* 0x0003e20000100a00 */
[C---:B------:R-:W-:Y:S08]  /*70ac0*/  HMMA.1688.F32.TF32 R60, R232.reuse, R160, R60 ;  /* 0x000000a0e83c723c */ /* 0x040ff0000008103c */
[C---:B-1----:R-:W-:Y:S06]  /*70ad0*/  HMMA.1688.F32.TF32 R48, R232.reuse, R156, R56 ;  /* 0x0000009ce830723c */ /* 0x042fec0000081038 */
[----:B------:R-:W-:Y:S04]  /*70ae0*/  STL.64 [R1+0x2a20], R44 ;  /* 0x002a202c01007387 */ /* 0x000fe80000100a00 */
[----:B------:R1:W-:Y:S02]  /*70af0*/  STL.64 [R1+0x2a28], R46 ;  /* 0x002a282e01007387 */ /* 0x0003e40000100a00 */
[C---:B-1----:R-:W-:Y:S03]  /*70b00*/  HMMA.1688.F32.TF32 R44, R232.reuse, R152, R52 ;  /* 0x00000098e82c723c */ /* 0x042fe60000081034 */
[----:B------:R-:W-:Y:S04]  /*70b10*/  STL.64 [R1+0x2a10], R60 ;  /* 0x002a103c01007387 */ /* 0x000fe80000100a00 */
[----:B------:R-:W-:Y:S01]  /*70b20*/  STL.64 [R1+0x2a18], R62 ;  /* 0x002a183e01007387 */ /* 0x000fe20000100a00 */
[C---:B------:R-:W-:Y:S03]  /*70b30*/  HMMA.1688.F32.TF32 R52, R232.reuse, R148, R88 ;  /* 0x00000094e834723c */ /* 0x040fe60000081058 */
[----:B------:R-:W-:Y:S04]  /*70b40*/  STL.64 [R1+0x2a00], R48 ;  /* 0x002a003001007387 */ /* 0x000fe80000100a00 */
[----:B------:R1:W-:Y:S08]  /*70b50*/  STL.64 [R1+0x2a08], R50 ;  /* 0x002a083201007387 */ /* 0x0003f00000100a00 */
[----:B------:R-:W-:Y:S01]  /*70b60*/  STL.64 [R1+0x29f0], R44 ;  /* 0x0029f02c01007387 */ /* 0x000fe20000100a00 */
[C---:B-1----:R-:W-:Y:S03]  /*70b70*/  HMMA.1688.F32.TF32 R48, R232.reuse, R144, R92 ;  /* 0x00000090e830723c */ /* 0x042fe6000008105c */
[----:B------:R1:W-:Y:S05]  /*70b80*/  STL.64 [R1+0x29f8], R46 ;  /* 0x0029f82e01007387 */ /* 0x0003ea0000100a00 */
        /* <DEDUP_REMOVED lines=10> */
[----:B------:R-:W-:Y:S01]  /*70c30*/  STL.64 [R1+0x29d8], R50 ;  /* 0x0029d83201007387 */ /* 0x000fe20000100a00 */
[----:B--2---:R-:W-:Y:S03]  /*70c40*/  HMMA.1688.F32.TF32 R16, R232, R112, R244 ;  /* 0x00000070e810723c */ /* 0x004fe600000810f4 */
[----:B------:R-:W-:Y:S04]  /*70c50*/  STL.64 [R1+0x29c0], R44 ;  /* 0x0029c02c01007387 */ /* 0x000fe80000100a00 */
[----:B------:R-:W-:Y:S04]  /*70c60*/  STL.64 [R1+0x29c8], R46 ;  /* 0x0029c82e01007387 */ /* 0x000fe80000100a00 */
[----:B------:R1:W-:Y:S04]  /*70c70*/  STL.64 [R1+0x29b0], R40 ;  /* 0x0029b02801007387 */ /* 0x0003e80000100a00 */
[----:B------:R2:W-:Y:S04]  /*70c80*/  STL.64 [R1+0x29b8], R42 ;  /* 0x0029b82a01007387 */ /* 0x0005e80000100a00 */
[----:B------:R3:W-:Y:S04]  /*70c90*/  STL.64 [R1+0x29a0], R36 ;  /* 0x0029a02401007387 */ /* 0x0007e80000100a00 */
[----:B------:R2:W-:Y:S04]  /*70ca0*/  STL.64 [R1+0x29a8], R38 ;  /* 0x0029a82601007387 */ /* 0x0005e80000100a00 */
[----:B------:R-:W-:Y:S04]  /*70cb0*/  STL.64 [R1+0x2990], R32 ;  /* 0x0029902001007387 */ /* 0x000fe80000100a00 */
[----:B------:R1:W-:Y:S04]  /*70cc0*/  STL.64 [R1+0x2998], R34 ;  /* 0x0029982201007387 */ /* 0x0003e80000100a00 */
[----:B------:R-:W-:Y:S04]  /*70cd0*/  STL.64 [R1+0x2980], R28 ;  /* 0x0029801c01007387 */ /* 0x000fe80000100a00 */
[----:B------:R-:W-:Y:S04]  /*70ce0*/  STL.64 [R1+0x2988], R30 ;  /* 0x0029881e01007387 */ /* 0x000fe80000100a00 */
[----:B------:R-:W-:Y:S04]  /*70cf0*/  STL.64 [R1+0x2970], R24 ;  /* 0x0029701801007387 */ /* 0x000fe80000100a00 */
[----:B------:R-:W-:Y:S04]  /*70d00*/  STL.64 [R1+0x2978], R26 ;  /* 0x0029781a01007387 */ /* 0x000fe80000100a00 */
[----:B-1----:R-:W4:Y:S04]  /*70d10*/  LDL.LU R40, [R1+0xd80] ;  /* 0x000d800001287983 */ /* 0x002f280000300800 */
[----:B------:R-:W-:Y:S04]  /*70d20*/  STL.64 [R1+0x2960], R20 ;  /* 0x0029601401007387 */ /* 0x000fe80000100a00 */
[----:B------:R-:W-:Y:S04]  /*70d30*/  STL.64 [R1+0x2968], R22 ;  /* 0x0029681601007387 */ /* 0x000fe80000100a00 */
[----:B------:R1:W-:Y:S04]  /*70d40*/  STL.64 [R1+0x2940], R16 ;  /* 0x0029401001007387 */ /* 0x0003e80000100a00 */
[----:B------:R1:W-:Y:S04]  /*70d50*/  STL.64 [R1+0x2948], R18 ;  /* 0x0029481201007387 */ /* 0x0003e80000100a00 */
[----:B------:R-:W4:Y:S04]  /*70d60*/  LDL.LU R41, [R1+0xd84] ;  /* 0x000d840001297983 */ /* 0x000f280000300800 */
[----:B--2---:R-:W4:Y:S04]  /*70d70*/  LDL.LU R42, [R1+0xd88] ;  /* 0x000d8800012a7983 */ /* 0x004f280000300800 */
[----:B------:R-:W4:Y:S04]  /*70d80*/  LDL.LU R43, [R1+0xd8c] ;  /* 0x000d8c00012b7983 */ /* 0x000f280000300800 */
[----:B---3--:R-:W2:Y:S04]  /*70d90*/  LDL.LU R36, [R1+0xd70] ;  /* 0x000d700001247983 */ /* 0x008ea80000300800 */
[----:B------:R-:W2:Y:S04]  /*70da0*/  LDL.LU R37, [R1+0xd74] ;  /* 0x000d740001257983 */ /* 0x000ea80000300800 */
[----:B------:R-:W2:Y:S01]  /*70db0*/  LDL.LU R38, [R1+0xd78] ;  /* 0x000d780001267983 */ /* 0x000ea20000300800 */
[----:B------:R-:W-:-:S03]  /*70dc0*/  IMAD.MOV.U32 R35, RZ, RZ, R240 ;  /* 0x000000ffff237224 */ /* 0x000fc600078e00f0 */
[----:B------:R-:W2:Y:S01]  /*70dd0*/  LDL.LU R39, [R1+0xd7c] ;  /* 0x000d7c0001277983 */ /* 0x000ea20000300800 */
[----:B-1----:R-:W-:-:S03]  /*70de0*/  MOV R16, R241 ;  /* 0x000000f100107202 */ /* 0x002fc60000000f00 */
[----:B------:R-:W3:Y:S01]  /*70df0*/  LDL.LU R32, [R1+0xd60] ;  /* 0x000d600001207983 */ /* 0x000ee20000300800 */
[----:B------:R-:W-:-:S03]  /*70e00*/  IMAD.MOV.U32 R17, RZ, RZ, R242 ;  /* 0x000000ffff117224 */ /* 0x000fc600078e00f2 */
[----:B------:R-:W3:Y:S01]  /*70e10*/  LDL.LU R33, [R1+0xd64] ;  /* 0x000d640001217983 */ /* 0x000ee20000300800 */
[----:B------:R-:W-:-:S03]  /*70e20*/  IMAD.MOV.U32 R18, RZ, RZ, R243 ;  /* 0x000000ffff127224 */ /* 0x000fc600078e00f3 */
[----:B------:R-:W3:Y:S01]  /*70e30*/  LDL.LU R34, [R1+0xd68] ;  /* 0x000d680001227983 */ /* 0x000ee20000300800 */
        /* <DEDUP_REMOVED lines=13> */
[----:B------:R-:W3:Y:S01]  /*70f10*/  LDL.LU R214, [R1+0x6104] ;  /* 0x0061040001d67983 */ /* 0x000ee20000300800 */
[----:B------:R-:W-:-:S03]  /*70f20*/  IMAD.MOV.U32 R26, RZ, RZ, R219 ;  /* 0x000000ffff1a7224 */ /* 0x000fc600078e00db */
[----:B------:R-:W3:Y:S01]  /*70f30*/  LDL.LU R215, [R1+0x6100] ;  /* 0x0061000001d77983 */ /* 0x000ee20000300800 */
[----:B------:R-:W-:-:S03]  /*70f40*/  IMAD.MOV.U32 R27, RZ, RZ, R222 ;  /* 0x000000ffff1b7224 */ /* 0x000fc600078e00de */
[----:B------:R-:W3:Y:S01]  /*70f50*/  LDL.LU R218, [R1+0x60fc] ;  /* 0x0060fc0001da7983 */ /* 0x000ee20000300800 */
[----:B------:R-:W-:-:S03]  /*70f60*/  MOV R20, R223 ;  /* 0x000000df00147202 */ /* 0x000fc60000000f00 */
[----:B------:R-:W3:Y:S01]  /*70f70*/  LDL.LU R230, [R1+0x60f8] ;  /* 0x0060f80001e67983 */ /* 0x000ee20000300800 */
[----:B------:R-:W-:-:S03]  /*70f80*/  IMAD.MOV.U32 R21, RZ, RZ, R226 ;  /* 0x000000ffff157224 */ /* 0x000fc600078e00e2 */
[----:B------:R-:W3:Y:S01]  /*70f90*/  LDL.LU R231, [R1+0x60f4] ;  /* 0x0060f40001e77983 */ /* 0x000ee20000300800 */
[----:B------:R-:W-:-:S03]  /*70fa0*/  IMAD.MOV.U32 R22, RZ, RZ, R227 ;  /* 0x000000ffff167224 */ /* 0x000fc600078e00e3 */
[----:B------:R-:W4:Y:S04]  /*70fb0*/  LDL.LU R219, [R1+0x60f0] ;  /* 0x0060f00001db7983 */ /* 0x000f280000300800 */
[----:B------:R-:W4:Y:S04]  /*70fc0*/  LDL.LU R222, [R1+0x60ec] ;  /* 0x0060ec0001de7983 */ /* 0x000f280000300800 */
[----:B------:R-:W4:Y:S04]  /*70fd0*/  LDL.LU R223, [R1+0x60e8] ;  /* 0x0060e80001df7983 */ /* 0x000f280000300800 */
[----:B------:R-:W4:Y:S04]  /*70fe0*/  LDL.LU R226, [R1+0x60e4] ;  /* 0x0060e40001e27983 */ /* 0x000f280000300800 */
[----:B------:R-:W4:Y:S01]  /*70ff0*/  LDL.LU R227, [R1+0x60e0] ;  /* 0x0060e00001e37983 */ /* 0x000f220000300800 */
[----:B------:R-:W-:Y:S01]  /*71000*/  HMMA.1688.F32.TF32 R16, R236, R10, R16 ;  /* 0x0000000aec10723c */ /* 0x000fe20000081010 */
        /* <DEDUP_REMOVED lines=15> */
[----:B------:R-:W-:Y:S01]  /*71100*/  IMAD.MOV.U32 R62, RZ, RZ, R155 ;  /* 0x000000ffff3e7224 */ /* 0x000fe200078e009b */
[----:B------:R-:W-:Y:S01]  /*71110*/  MOV R136, R17 ;  /* 0x0000001100887202 */ /* 0x000fe20000000f00 */
[----:B------:R-:W-:Y:S01]  /*71120*/  IMAD.MOV.U32 R137, RZ, RZ, R16 ;  /* 0x000000ffff897224 */ /* 0x000fe200078e0010 */
[----:B------:R-:W-:Y:S01]  /*71130*/  MOV R17, R163 ;  /* 0x000000a300117202 */ /* 0x000fe20000000f00 */
[----:B------:R-:W-:-:S02]  /*71140*/  IMAD.MOV.U32 R16, RZ, RZ, R162 ;  /* 0x000000ffff107224 */ /* 0x000fc400078e00a2 */
[----:B------:R-:W-:Y:S01]  /*71150*/  IMAD.MOV.U32 R63, RZ, RZ, R154 ;  /* 0x000000ffff3f7224 */ /* 0x000fe200078e009a */
[----:B------:R-:W-:Y:S01]  /*71160*/  MOV R53, R187 ;  /* 0x000000bb00357202 */ /* 0x000fe20000000f00 */
[----:B------:R-:W-:Y:S01]  /*71170*/  IMAD.MOV.U32 R133, RZ, RZ, R18 ;  /* 0x000000ffff857224 */ /* 0x000fe200078e0012 */
[----:B------:R-:W-:Y:S01]  /*71180*/  LDS R232, [R3+0xc080] ;  /* 0x00c0800003e87984 */ /* 0x000fe20000000800 */
[----:B------:R-:W-:Y:S02]  /*71190*/  IMAD.MOV.U32 R132, RZ, RZ, R19 ;  /* 0x000000ffff847224 */ /* 0x000fe400078e0013 */
[----:B------:R-:W-:Y:S01]  /*711a0*/  IMAD.MOV.U32 R18, RZ, RZ, R166 ;  /* 0x000000ffff127224 */ /* 0x000fe200078e00a6 */
[----:B------:R-:W-:Y:S01]  /*711b0*/  LDS R234, [R3+0xe080] ;  /* 0x00e0800003ea7984 */ /* 0x000fe20000000800 */
[----:B------:R-:W-:Y:S02]  /*711c0*/  IMAD.MOV.U32 R19, RZ, RZ, R167 ;  /* 0x000000ffff137224 */ /* 0x000fe400078e00a7 */
[----:B------:R-:W-:Y:S01]  /*711d0*/  IMAD.MOV.U32 R52, RZ, RZ, R186 ;  /* 0x000000ffff347224 */ /* 0x000fe200078e00ba */
[----:B------:R-:W-:Y:S01]  /*711e0*/  LDS R233, [R4+0xc080] ;  /* 0x00c0800004e97984 */ /* 0x000fe20000000800 */
[----:B------:R-:W-:-:S02]  /*711f0*/  IMAD.MOV.U32 R54, RZ, RZ, R190 ;  /* 0x000000ffff367224 */ /* 0x000fc400078e00be */
[----:B------:R-:W-:Y:S01]  /*71200*/  IMAD.MOV.U32 R55, RZ, RZ, R191 ;  /* 0x000000ffff377224 */ /* 0x000fe200078e00bf */
[----:B------:R-:W1:Y:S01]  /*71210*/  LDS R235, [R4+0xe080] ;  /* 0x00e0800004eb7984 */ /* 0x000e620000000800 */
[C---:B--2---:R-:W-:Y:S08]  /*71220*/  HMMA.1688.F32.TF32 R24, R236.reuse, R210, R24 ;  /* 0x000000d2ec18723c */ /* 0x044ff00000081018 */
[C---:B---3--:R-:W-:Y:S08]  /*71230*/  HMMA.1688.F32.TF32 R240, R236.reuse, R230, R240 ;  /* 0x000000e6ecf0723c */ /* 0x048ff000000810f0 */
[C---:B----4-:R-:W-:Y:S08]  /*71240*/  HMMA.1688.F32.TF32 R32, R236.reuse, R218, R32 ;  /* 0x000000daec20723c */ /* 0x050ff00000081020 */
[C---:B------:R-:W-:Y:S08]  /*71250*/  HMMA.1688.F32.TF32 R36, R236.reuse, R222, R36 ;  /* 0x000000deec24723c */ /* 0x040ff00000081024 */
[C---:B------:R-:W-:Y:S01]  /*71260*/  HMMA.1688.F32.TF32 R40, R236.reuse, R226, R40 ;  /* 0x000000e2ec28723c */ /* 0x040fe20000081028 */
[----:B------:R2:W-:Y:S07]  /*71270*/  STL [R1+0x5a34], R240 ;  /* 0x005a34f001007387 */ /* 0x0005ee0000100800 */
[----:B------:R-:W-:Y:S01]  /*71280*/  HMMA.1688.F32.TF32 R28, R236, R214, R28 ;  /* 0x000000d6ec1c723c */ /* 0x000fe2000008101c */
[----:B------:R3:W-:Y:S04]  /*71290*/  STL [R1+0x5a30], R241 ;  /* 0x005a30f101007387 */ /* 0x0007e80000100800 */
[----:B------:R4:W-:Y:S04]  /*712a0*/  STL [R1+0x5a2c], R242 ;  /* 0x005a2cf201007387 */ /* 0x0009e80000100800 */
[----:B------:R1:W-:Y:S01]  /*712b0*/  STL [R1+0x5a28], R243 ;  /* 0x005a28f301007387 */ /* 0x0003e20000100800 */
[----:B--2---:R-:W-:Y:S01]  /*712c0*/  MOV R240, R37 ;  /* 0x0000002500f07202 */ /* 0x004fe20000000f00 */
[----:B---3--:R-:W-:-:S02]  /*712d0*/  IMAD.MOV.U32 R241, RZ, RZ, R38 ;  /* 0x000000fffff17224 */ /* 0x008fc400078e0026 */
[----:B----4-:R-:W-:Y:S02]  /*712e0*/  IMAD.MOV.U32 R242, RZ, RZ, R39 ;  /* 0x000000fffff27224 */ /* 0x010fe400078e0027 */
[----:B------:R2:W-:Y:S01]  /*712f0*/  STL.64 [R1+0x2930], R40 ;  /* 0x0029302801007387 */ /* 0x0005e20000100a00 */
[----:B-1----:R-:W-:-:S03]  /*71300*/  IMAD.MOV.U32 R243, RZ, RZ, R32 ;  /* 0x000000fffff37224 */ /* 0x002fc600078e0020 */
[----:B------:R1:W-:Y:S04]  /*71310*/  STL.64 [R1+0x2938], R42 ;  /* 0x0029382a01007387 */ /* 0x0003e80000100a00 */
[----:B------:R3:W-:Y:S04]  /*71320*/  STL [R1+0x2920], R36 ;  /* 0x0029202401007387 */ /* 0x0007e80000100800 */
[----:B------:R-:W-:Y:S04]  /*71330*/  STL.64 [R1+0x5f00], R222 ;  /* 0x005f00de01007387 */ /* 0x000fe80000100a00 */
[----:B------:R-:W-:Y:S01]  /*71340*/  STL.64 [R1+0x5a48], R242 ;  /* 0x005a48f201007387 */ /* 0x000fe20000100a00 */
[----:B------:R-:W-:-:S03]  /*71350*/  IMAD.MOV.U32 R121, RZ, RZ, R24 ;  /* 0x000000ffff797224 */ /* 0x000fc600078e0018 */
[----:B------:R-:W-:Y:S01]  /*71360*/  STL.64 [R1+0x5a40], R240 ;  /* 0x005a40f001007387 */ /* 0x000fe20000100a00 */
[----:B------:R-:W-:-:S03]  /*71370*/  MOV R120, R25 ;  /* 0x0000001900787202 */ /* 0x000fc60000000f00 */
[----:B------:R-:W4:Y:S01]  /*71380*/  LDL.LU R162, [R1+0x60dc] ;  /* 0x0060dc0001a27983 */ /* 0x000f220000300800 */
[----:B------:R-:W-:-:S03]  /*71390*/  IMAD.MOV.U32 R24, RZ, RZ, R183 ;  /* 0x000000ffff187224 */ /* 0x000fc600078e00b7 */
[----:B------:R-:W3:Y:S01]  /*713a0*/  LDL.LU R163, [R1+0x60d8] ;  /* 0x0060d80001a37983 */ /* 0x000ee20000300800 */
[----:B------:R-:W-:Y:S01]  /*713b0*/  IMAD.MOV.U32 R117, RZ, RZ, R26 ;  /* 0x000000ffff757224 */ /* 0x000fe200078e001a */
[----:B------:R-:W-:Y:S02]  /*713c0*/  MOV R25, R182 ;  /* 0x000000b600197202 */ /* 0x000fe40000000f00 */
[----:B------:R-:W3:Y:S01]  /*713d0*/  LDL.LU R166, [R1+0x60d4] ;  /* 0x0060d40001a67983 */ /* 0x000ee20000300800 */
[----:B------:R-:W-:-:S03]  /*713e0*/  IMAD.MOV.U32 R116, RZ, RZ, R27 ;  /* 0x000000ffff747224 */ /* 0x000fc600078e001b */
[----:B------:R-:W3:Y:S01]  /*713f0*/  LDL.LU R167, [R1+0x60d0] ;  /* 0x0060d00001a77983 */ /* 0x000ee20000300800 */
[----:B------:R-:W-:-:S03]  /*71400*/  IMAD.MOV.U32 R26, RZ, RZ, R179 ;  /* 0x000000ffff1a7224 */ /* 0x000fc600078e00b3 */
[----:B------:R-:W3:Y:S01]  /*71410*/  LDL.LU R183, [R1+0x60cc] ;  /* 0x0060cc0001b77983 */ /* 0x000ee20000300800 */
[----:B------:R-:W-:Y:S01]  /*71420*/  IMAD.MOV.U32 R113, RZ, RZ, R28 ;  /* 0x000000ffff717224 */ /* 0x000fe200078e001c */
[----:B------:R-:W-:Y:S01]  /*71430*/  MOV R112, R29 ;  /* 0x0000001d00707202 */ /* 0x000fe20000000f00 */
[----:B------:R-:W-:Y:S01]  /*71440*/  IMAD.MOV.U32 R27, RZ, RZ, R178 ;  /* 0x000000ffff1b7224 */ /* 0x000fe200078e00b2 */
[----:B------:R-:W3:Y:S01]  /*71450*/  LDL.LU R182, [R1+0x60c8] ;  /* 0x0060c80001b67983 */ /* 0x000ee20000300800 */
[----:B------:R-:W-:Y:S01]  /*71460*/  IMAD.MOV.U32 R28, RZ, RZ, R146 ;  /* 0x000000ffff1c7224 */ /* 0x000fe200078e0092 */
[----:B------:R-:W-:Y:S02]  /*71470*/  MOV R29, R147 ;  /* 0x00000093001d7202 */ /* 0x000fe40000000f00 */
[----:B------:R-:W3:Y:S01]  /*71480*/  LDL.LU R179, [R1+0x60c4] ;  /* 0x0060c40001b37983 */ /* 0x000ee20000300800 */
[----:B------:R-:W-:-:S03]  /*71490*/  IMAD.MOV.U32 R9, RZ, RZ, R30 ;  /* 0x000000ffff097224 */ /* 0x000fc600078e001e */
[----:B------:R-:W3:Y:S01]  /*714a0*/  LDL.LU R178, [R1+0x60c0] ;  /* 0x0060c00001b27983 */ /* 0x000ee20000300800 */
[----:B------:R-:W-:Y:S02]  /*714b0*/  IMAD.MOV.U32 R8, RZ, RZ, R31 ;  /* 0x000000ffff087224 */ /* 0x000fe400078e001f */
[----:B------:R-:W-:Y:S01]  /*714c0*/  IMAD.MOV.U32 R30, RZ, RZ, R150 ;  /* 0x000000ffff1e7224 */ /* 0x000fe200078e0096 */
[----:B------:R-:W3:Y:S01]  /*714d0*/  LDL.LU R146, [R1+0x60bc] ;  /* 0x0060bc0001927983 */ /* 0x000ee20000300800 */
[----:B------:R-:W-:Y:S01]  /*714e0*/  IMAD.MOV.U32 R31, RZ, RZ, R151 ;  /* 0x000000ffff1f7224 */ /* 0x000fe200078e0097 */
[----:B------:R-:W-:Y:S02]  /*714f0*/  MOV R157, R33 ;  /* 0x00000021009d7202 */ /* 0x000fe40000000f00 */
[----:B------:R-:W3:Y:S01]  /*71500*/  LDL.LU R147, [R1+0x60b8] ;  /* 0x0060b80001937983 */ /* 0x000ee20000300800 */
[----:B------:R-:W-:Y:S01]  /*71510*/  IMAD.MOV.U32 R32, RZ, RZ, R138 ;  /* 0x000000ffff207224 */ /* 0x000fe200078e008a */
[----:B------:R-:W-:-:S02]  /*71520*/  MOV R33, R139 ;  /* 0x0000008b00217202 */ /* 0x000fc40000000f00 */
[----:B------:R-:W3:Y:S01]  /*71530*/  LDL.LU R150, [R1+0x60b4] ;  /* 0x0060b40001967983 */ /* 0x000ee20000300800 */
[----:B------:R-:W-:-:S03]  /*71540*/  IMAD.MOV.U32 R156, RZ, RZ, R34 ;  /* 0x000000ffff9c7224 */ /* 0x000fc600078e0022 */
[----:B------:R-:W3:Y:S01]  /*71550*/  LDL.LU R151, [R1+0x60b0] ;  /* 0x0060b00001977983 */ /* 0x000ee20000300800 */
[----:B------:R-:W-:Y:S02]  /*71560*/  IMAD.MOV.U32 R5, RZ, RZ, R35 ;  /* 0x000000ffff057224 */ /* 0x000fe400078e0023 */
[----:B------:R-:W-:Y:S01]  /*71570*/  IMAD.MOV.U32 R34, RZ, RZ, R142 ;  /* 0x000000ffff227224 */ /* 0x000fe200078e008e */
[----:B------:R-:W3:Y:S01]  /*71580*/  LDL.LU R138, [R1+0x60ac] ;  /* 0x0060ac00018a7983 */ /* 0x000ee20000300800 */
[----:B------:R-:W-:-:S03]  /*71590*/  IMAD.MOV.U32 R35, RZ, RZ, R143 ;  /* 0x000000ffff237224 */ /* 0x000fc600078e008f */
[----:B------:R-:W3:Y:S04]  /*715a0*/  LDL.LU R139, [R1+0x60a8] ;  /* 0x0060a800018b7983 */ /* 0x000ee80000300800 */
[----:B------:R-:W3:Y:S04]  /*715b0*/  LDL.LU R142, [R1+0x60a4] ;  /* 0x0060a400018e7983 */ /* 0x000ee80000300800 */
[----:B------:R-:W3:Y:S01]  /*715c0*/  LDL.LU R143, [R1+0x60a0] ;  /* 0x0060a000018f7983 */ /* 0x000ee20000300800 */
[----:B--2---:R-:W-:Y:S01]  /*715d0*/  IMAD.MOV.U32 R40, RZ, RZ, R119 ;  /* 0x000000ffff287224 */ /* 0x004fe200078e0077 */
[----:B------:R-:W-:Y:S01]  /*715e0*/  MOV R41, R118 ;  /* 0x0000007600297202 */ /* 0x000fe20000000f00 */
[----:B-1----:R-:W-:Y:S01]  /*715f0*/  IMAD.MOV.U32 R42, RZ, RZ, R115 ;  /* 0x000000ffff2a7224 */ /* 0x002fe200078e0073 */
        /* <DEDUP_REMOVED lines=21> */
[----:B----4-:R-:W-:-:S02]  /*71750*/  IMAD.MOV.U32 R67, RZ, RZ, R162 ;  /* 0x000000ffff437224 */ /* 0x010fc400078e00a2 */
[----:B---3--:R-:W-:Y:S01]  /*71760*/  IMAD.MOV.U32 R66, RZ, RZ, R163 ;  /* 0x000000ffff427224 */ /* 0x008fe200078e00a3 */
[----:B------:R-:W-:Y:S01]  /*71770*/  MOV R65, R166 ;  /* 0x000000a600417202 */ /* 0x000fe20000000f00 */
[----:B------:R-:W-:Y:S02]  /*71780*/  IMAD.MOV.U32 R64, RZ, RZ, R167 ;  /* 0x000000ffff407224 */ /* 0x000fe400078e00a7 */
[----:B------:R-:W3:Y:S04]  /*71790*/  LDL.LU R167, [R1+0x604c] ;  /* 0x00604c0001a77983 */ /* 0x000ee80000300800 */
[----:B------:R-:W4:Y:S04]  /*717a0*/  LDL.LU R166, [R1+0x6048] ;  /* 0x0060480001a67983 */ /* 0x000f280000300800 */
[----:B------:R-:W4:Y:S04]  /*717b0*/  LDL.LU R163, [R1+0x6044] ;  /* 0x0060440001a37983 */ /* 0x000f280000300800 */
[----:B------:R-:W4:Y:S01]  /*717c0*/  LDL.LU R162, [R1+0x6040] ;  /* 0x0060400001a27983 */ /* 0x000f220000300800 */
[----:B------:R-:W-:-:S02]  /*717d0*/  IMAD.MOV.U32 R51, RZ, RZ, R146 ;  /* 0x000000ffff337224 */ /* 0x000fc400078e0092 */
[----:B------:R-:W-:Y:S01]  /*717e0*/  IMAD.MOV.U32 R50, RZ, RZ, R147 ;  /* 0x000000ffff327224 */ /* 0x000fe200078e0093 */
[----:B------:R-:W-:Y:S01]  /*717f0*/  MOV R49, R150 ;  /* 0x0000009600317202 */ /* 0x000fe20000000f00 */
[----:B------:R-:W-:Y:S02]  /*71800*/  IMAD.MOV.U32 R48, RZ, RZ, R151 ;  /* 0x000000ffff307224 */ /* 0x000fe400078e0097 */
[----:B------:R-:W4:Y:S04]  /*71810*/  LDL.LU R151, [R1+0x603c] ;  /* 0x00603c0001977983 */ /* 0x000f280000300800 */
[----:B------:R-:W4:Y:S04]  /*71820*/  LDL.LU R150, [R1+0x6038] ;  /* 0x0060380001967983 */ /* 0x000f280000300800 */
[----:B------:R-:W4:Y:S01]  /*71830*/  LDL.LU R147, [R1+0x6034] ;  /* 0x0060340001937983 */ /* 0x000f220000300800 */
[----:B------:R-:W-:Y:S01]  /*71840*/  IMAD.MOV.U32 R46, RZ, RZ, R139 ;  /* 0x000000ffff2e7224 */ /* 0x000fe200078e008b */
[----:B------:R-:W-:-:S02]  /*71850*/  MOV R45, R142 ;  /* 0x0000008e002d7202 */ /* 0x000fc40000000f00 */
[----:B------:R-:W4:Y:S01]  /*71860*/  LDL.LU R146, [R1+0x6030] ;  /* 0x0060300001927983 */ /* 0x000f220000300800 */
[----:B------:R-:W-:-:S03]  /*71870*/  IMAD.MOV.U32 R44, RZ, RZ, R143 ;  /* 0x000000ffff2c7224 */ /* 0x000fc600078e008f */
[----:B------:R-:W4:Y:S01]  /*71880*/  LDL.LU R143, [R1+0x602c] ;  /* 0x00602c00018f7983 */ /* 0x000f220000300800 */
[----:B------:R-:W-:-:S03]  /*71890*/  IMAD.MOV.U32 R47, RZ, RZ, R138 ;  /* 0x000000ffff2f7224 */ /* 0x000fc600078e008a */
[----:B------:R-:W4:Y:S04]  /*718a0*/  LDL.LU R142, [R1+0x6028] ;  /* 0x00602800018e7983 */ /* 0x000f280000300800 */
[----:B------:R-:W4:Y:S04]  /*718b0*/  LDL.LU R139, [R1+0x6024] ;  /* 0x00602400018b7983 */ /* 0x000f280000300800 */
[----:B------:R-:W4:Y:S01]  /*718c0*/  LDL.LU R138, [R1+0x6020] ;  /* 0x00602000018a7983 */ /* 0x000f220000300800 */
[----:B--2---:R-:W-:Y:S01]  /*718d0*/  MOV R85, R115 ;  /* 0x0000007300557202 */ /* 0x004fe20000000f00 */
[----:B------:R-:W-:-:S02]  /*718e0*/  IMAD.MOV.U32 R84, RZ, RZ, R114 ;  /* 0x000000ffff547224 */ /* 0x000fc400078e0072 */
[----:B------:R-:W2:Y:S01]  /*718f0*/  LDL.LU R114, [R1+0x601c] ;  /* 0x00601c0001727983 */ /* 0x000ea20000300800 */
[----:B------:R-:W-:Y:S02]  /*71900*/  IMAD.MOV.U32 R86, RZ, RZ, R118 ;  /* 0x000000ffff567224 */ /* 0x000fe400078e0076 */
[----:B------:R-:W-:Y:S01]  /*71910*/  IMAD.MOV.U32 R87, RZ, RZ, R119 ;  /* 0x000000ffff577224 */ /* 0x000fe200078e0077 */
[----:B------:R-:W2:Y:S04]  /*71920*/  LDL.LU R115, [R1+0x6018] ;  /* 0x0060180001737983 */ /* 0x000ea80000300800 */
[----:B------:R-:W2:Y:S04]  /*71930*/  LDL.LU R118, [R1+0x6014] ;  /* 0x0060140001767983 */ /* 0x000ea80000300800 */
[----:B------:R-:W2:Y:S01]  /*71940*/  LDL.LU R119, [R1+0x6010] ;  /* 0x0060100001777983 */ /* 0x000ea20000300800 */
[----:B------:R-:W-:-:S02]  /*71950*/  IMAD.MOV.U32 R79, RZ, RZ, R127 ;  /* 0x000000ffff4f7224 */ /* 0x000fc400078e007f */
[----:B------:R-:W-:Y:S01]  /*71960*/  IMAD.MOV.U32 R78, RZ, RZ, R126 ;  /* 0x000000ffff4e7224 */ /* 0x000fe200078e007e */
[----:B------:R-:W-:Y:S01]  /*71970*/  MOV R77, R123 ;  /* 0x0000007b004d7202 */ /* 0x000fe20000000f00 */
[----:B------:R-:W-:Y:S02]  /*71980*/  IMAD.MOV.U32 R76, RZ, RZ, R122 ;  /* 0x000000ffff4c7224 */ /* 0x000fe400078e007a */
[----:B------:R-:W2:Y:S04]  /*71990*/  LDL.LU R122, [R1+0x600c] ;  /* 0x00600c00017a7983 */ /* 0x000ea80000300800 */
[----:B------:R-:W2:Y:S04]  /*719a0*/  LDL.LU R123, [R1+0x6008] ;  /* 0x00600800017b7983 */ /* 0x000ea80000300800 */
[----:B------:R-:W2:Y:S01]  /*719b0*/  LDL.LU R126, [R1+0x6004] ;  /* 0x00600400017e7983 */ /* 0x000ea20000300800 */
[----:B------:R-:W-:Y:S01]  /*719c0*/  IMAD.MOV.U32 R74, RZ, RZ, R134 ;  /* 0x000000ffff4a7224 */ /* 0x000fe200078e0086 */
[----:B------:R-:W-:-:S02]  /*719d0*/  MOV R73, R131 ;  /* 0x0000008300497202 */ /* 0x000fc40000000f00 */
[----:B------:R-:W2:Y:S01]  /*719e0*/  LDL.LU R127, [R1+0x6000] ;  /* 0x00600000017f7983 */ /* 0x000ea20000300800 */
[----:B------:R-:W-:-:S03]  /*719f0*/  IMAD.MOV.U32 R72, RZ, RZ, R130 ;  /* 0x000000ffff487224 */ /* 0x000fc600078e0082 */
[----:B------:R-:W2:Y:S01]  /*71a00*/  LDL.LU R130, [R1+0x5ffc] ;  /* 0x005ffc0001827983 */ /* 0x000ea20000300800 */
[----:B------:R-:W-:-:S03]  /*71a10*/  IMAD.MOV.U32 R75, RZ, RZ, R135 ;  /* 0x000000ffff4b7224 */ /* 0x000fc600078e0087 */
[----:B------:R-:W2:Y:S04]  /*71a20*/  LDL.LU R131, [R1+0x5ff8] ;  /* 0x005ff80001837983 */ /* 0x000ea80000300800 */
[----:B------:R-:W2:Y:S04]  /*71a30*/  LDL.LU R134, [R1+0x5ff4] ;  /* 0x005ff40001867983 */ /* 0x000ea80000300800 */
[----:B------:R-:W2:Y:S01]  /*71a40*/  LDL.LU R135, [R1+0x5ff0] ;  /* 0x005ff00001877983 */ /* 0x000ea20000300800 */
        /* <DEDUP_REMOVED lines=13> */
[----:B------:R-:W-:Y:S01]  /*71b20*/  IMAD.MOV.U32 R36, RZ, RZ, R194 ;  /* 0x000000ffff247224 */ /* 0x000fe200078e00c2 */
[----:B------:R-:W-:Y:S01]  /*71b30*/  HMMA.1688.F32.TF32 R20, R236, R14, R20 ;  /* 0x0000000eec14723c */ /* 0x000fe20000081014 */
[----:B------:R-:W-:Y:S02]  /*71b40*/  IMAD.MOV.U32 R38, RZ, RZ, R207 ;  /* 0x000000ffff267224 */ /* 0x000fe400078e00cf */
[----:B------:R-:W-:Y:S11]  /*71b50*/  IMAD.MOV.U32 R39, RZ, RZ, R202 ;  /* 0x000000ffff277224 */ /* 0x000ff600078e00ca */
[----:B------:R-:W-:Y:S10]  /*71b60*/  @!UPT UIADD3 URZ, URZ, URZ, URZ ;  /* 0x0000003f3f3ff290 */ /* 0x000ff4000fffe03f */
[----:B------:R-:W-:Y:S02]  /*71b70*/  IMAD.MOV.U32 R129, RZ, RZ, R20 ;  /* 0x000000ffff817224 */ /* 0x000fe400078e0014 */
[----:B------:R-:W-:Y:S01]  /*71b80*/  IMAD.MOV.U32 R20, RZ, RZ, R203 ;  /* 0x000000ffff147224 */ /* 0x000fe200078e00cb */
[----:B------:R-:W-:Y:S01]  /*71b90*/  MOV R128, R21 ;  /* 0x0000001500807202 */ /* 0x000fe20000000f00 */
[----:B------:R-:W-:Y:S01]  /*71ba0*/  IMAD.MOV.U32 R125, RZ, RZ, R22 ;  /* 0x000000ffff7d7224 */ /* 0x000fe200078e0016 */
[----:B------:R-:W-:Y:S01]  /*71bb0*/  MOV R21, R195 ;  /* 0x000000c300157202 */ /* 0x000fe20000000f00 */
[----:B------:R-:W-:Y:S02]  /*71bc0*/  IMAD.MOV.U32 R124, RZ, RZ, R23 ;  /* 0x000000ffff7c7224 */ /* 0x000fe400078e0017 */
[----:B------:R-:W-:Y:S02]  /*71bd0*/  IMAD.MOV.U32 R22, RZ, RZ, R198 ;  /* 0x000000ffff167224 */ /* 0x000fe400078e00c6 */
[----:B------:R-:W-:-:S02]  /*71be0*/  IMAD.MOV.U32 R23, RZ, RZ, R199 ;  /* 0x000000ffff177224 */ /* 0x000fc400078e00c7 */
[----:B---3--:R-:W-:Y:S02]  /*71bf0*/  IMAD.MOV.U32 R103, RZ, RZ, R167 ;  /* 0x000000ffff677224 */ /* 0x008fe400078e00a7 */
[----:B----4-:R-:W-:Y:S01]  /*71c00*/  IMAD.MOV.U32 R102, RZ, RZ, R166 ;  /* 0x000000ffff667224 */ /* 0x010fe200078e00a6 */
        /* <DEDUP_REMOVED lines=53> */
[C---:B---3--:R-:W-:Y:S08]  /*71f60*/  HMMA.1688.F32.TF32 R104, R236.reuse, R202, R108 ;  /* 0x000000caec68723c */ /* 0x048ff0000008106c */
        /* <DEDUP_REMOVED lines=25> */
[----:B------:R1:W-:Y:S01]  /*72100*/  STL.64 [R1+0x32f8], R46 ;  /* 0x0032f82e01007387 */ /* 0x0003e20000100a00 */
[C---:B------:R-:W-:Y:S08]  /*72110*/  HMMA.1688.F32.TF32 R48, R236.reuse, R166, R68 ;  /* 0x000000a6ec30723c */ /* 0x040ff00000081044 */
[C---:B-1----:R-:W-:Y:S07]  /*72120*/  HMMA.1688.F32.TF32 R44, R236.reuse, R162, R64 ;  /* 0x000000a2ec2c723c */ /* 0x042fee0000081040 */
[----:B------:R-:W-:Y:S01]  /*72130*/  STL.64 [R1+0x32e0], R72 ;  /* 0x0032e04801007387 */ /* 0x000fe20000100a00 */
[C---:B------:R-:W-:Y:S03]  /*72140*/  HMMA.1688.F32.TF32 R60, R236.reuse, R158, R60 ;  /* 0x0000009eec3c723c */ /* 0x040fe6000008103c */
[----:B------:R-:W-:Y:S04]  /*72150*/  STL.64 [R1+0x32e8], R74 ;  /* 0x0032e84a01007387 */ /* 0x000fe80000100a00 */
[----:B------:R-:W-:Y:S04]  /*72160*/  STL.64 [R1+0x32d0], R48 ;  /* 0x0032d03001007387 */ /* 0x000fe80000100a00 */
[----:B------:R1:W-:Y:S04]  /*72170*/  STL.64 [R1+0x32d8], R50 ;  /* 0x0032d83201007387 */ /* 0x0003e80000100a00 */
[----:B------:R-:W-:Y:S04]  /*72180*/  STL.64 [R1+0x32c0], R44 ;  /* 0x0032c02c01007387 */ /* 0x000fe80000100a00 */
[----:B------:R2:W-:Y:S01]  /*72190*/  STL.64 [R1+0x32c8], R46 ;  /* 0x0032c82e01007387 */ /* 0x0005e20000100a00 */
[C---:B-1----:R-:W-:Y:S08]  /*721a0*/  HMMA.1688.F32.TF32 R48, R236.reuse, R154, R56 ;  /* 0x0000009aec30723c */ /* 0x042ff00000081038 */
[C---:B--2---:R-:W-:Y:S01]  /*721b0*/  HMMA.1688.F32.TF32 R44, R236.reuse, R150, R52 ;  /* 0x00000096ec2c723c */ /* 0x044fe20000081034 */
[----:B------:R-:W-:Y:S04]  /*721c0*/  STL.64 [R1+0x32b0], R60 ;  /* 0x0032b03c01007387 */ /* 0x000fe80000100a00 */
[----:B------:R-:W-:Y:S03]  /*721d0*/  STL.64 [R1+0x32b8], R62 ;  /* 0x0032b83e01007387 */ /* 0x000fe60000100a00 */
[C---:B------:R-:W-:Y:S07]  /*721e0*/  HMMA.1688.F32.TF32 R52, R236.reuse, R146, R88 ;  /* 0x00000092ec34723c */ /* 0x040fee0000081058 */
[----:B------:R-:W-:Y:S04]  /*721f0*/  STL.64 [R1+0x32a0], R48 ;  /* 0x0032a03001007387 */ /* 0x000fe80000100a00 */
[----:B------:R4:W-:Y:S04]  /*72200*/  STL.64 [R1+0x32a8], R50 ;  /* 0x0032a83201007387 */ /* 0x0009e80000100a00 */
[----:B------:R-:W-:Y:S04]  /*72210*/  STL.64 [R1+0x3290], R44 ;  /* 0x0032902c01007387 */ /* 0x000fe80000100a00 */
[----:B------:R1:W-:Y:S01]  /*72220*/  STL.64 [R1+0x3298], R46 ;  /* 0x0032982e01007387 */ /* 0x0003e20000100a00 */
[C---:B----4-:R-:W-:Y:S08]  /*72230*/  HMMA.1688.F32.TF32 R48, R236.reuse, R142, R92 ;  /* 0x0000008eec30723c */ /* 0x050ff0000008105c */
[C---:B-1----:R-:W-:Y:S08]  /*72240*/  HMMA.1688.F32.TF32 R44, R236.reuse, R138, R40 ;  /* 0x0000008aec2c723c */ /* 0x042ff00000081028 */
        /* <DEDUP_REMOVED lines=21> */
[----:B------:R-:W-:Y:S04]  /*723a0*/  STL.64 [R1+0x10], R24 ;  /* 0x0000101801007387 */ /* 0x000fe80000100a00 */
[----:B------:R-:W-:Y:S04]  /*723b0*/  STL.64 [R1+0x18], R26 ;  /* 0x0000181a01007387 */ /* 0x000fe80000100a00 */
[----:B------:R1:W-:Y:S04]  /*723c0*/  STL.64 [R1], R20 ;  /* 0x0000001401007387 */ /* 0x0003e80000100a00 */
[----:B------:R3:W-:Y:S04]  /*723d0*/  STL.64 [R1+0x8], R22 ;  /* 0x0000081601007387 */ /* 0x0007e80000100a00 */
[----:B------:R-:W2:Y:S04]  /*723e0*/  LDL.LU R17, [R1+0xb4] ;  /* 0x0000b40001117983 */ /* 0x000ea80000300800 */
[----:B------:R-:W2:Y:S01]  /*723f0*/  LDL.LU R18, [R1+0xb8] ;  /* 0x0000b80001127983 */ /* 0x000ea20000300800 */
[----:B-1----:R-:W-:Y:S01]  /*72400*/  IMAD.MOV.U32 R20, RZ, RZ, R249 ;  /* 0x000000ffff147224 */ /* 0x002fe200078e00f9 */
[----:B------:R-:W-:-:S02]  /*72410*/  MOV R21, R248 ;  /* 0x000000f800157202 */ /* 0x000fc40000000f00 */
[----:B------:R-:W2:Y:S01]  /*72420*/  LDL.LU R19, [R1+0xbc] ;  /* 0x0000bc0001137983 */ /* 0x000ea20000300800 */
[----:B---3--:R-:W-:-:S03]  /*72430*/  IMAD.MOV.U32 R22, RZ, RZ, R251 ;  /* 0x000000ffff167224 */ /* 0x008fc600078e00fb */
[----:B------:R-:W3:Y:S01]  /*72440*/  LDL.LU R249, [R1+0x5f5c] ;  /* 0x005f5c0001f97983 */ /* 0x000ee20000300800 */
[----:B------:R-:W-:-:S03]  /*72450*/  IMAD.MOV.U32 R23, RZ, RZ, R250 ;  /* 0x000000ffff177224 */ /* 0x000fc600078e00fa */
[----:B------:R-:W4:Y:S04]  /*72460*/  LDL.LU R248, [R1+0x5f58] ;  /* 0x005f580001f87983 */ /* 0x000f280000300800 */
[----:B------:R-:W2:Y:S04]  /*72470*/  LDL.LU R251, [R1+0x5f54] ;  /* 0x005f540001fb7983 */ /* 0x000ea80000300800 */
        /* <DEDUP_REMOVED lines=9> */
[----:B----4-:R-:W-:-:S02]  /*72510*/  IMAD.MOV.U32 R30, RZ, RZ, R248 ;  /* 0x000000ffff1e7224 */ /* 0x010fc400078e00f8 */
[----:B--2---:R-:W-:Y:S02]  /*72520*/  IMAD.MOV.U32 R28, RZ, RZ, R251 ;  /* 0x000000ffff1c7224 */ /* 0x004fe400078e00fb */
[----:B------:R-:W2:Y:S01]  /*72530*/  LDL.LU R251, [R1+0x5f4c] ;  /* 0x005f4c0001fb7983 */ /* 0x000ea20000300800 */
[----:B---3--:R-:W-:-:S03]  /*72540*/  MOV R29, R250 ;  /* 0x000000fa001d7202 */ /* 0x008fc60000000f00 */
[----:B------:R-:W3:Y:S04]  /*72550*/  LDL.LU R250, [R1+0x5f48] ;  /* 0x005f480001fa7983 */ /* 0x000ee80000300800 */
[----:B------:R-:W4:Y:S01]  /*72560*/  LDL.LU R248, [R1+0x5f44] ;  /* 0x005f440001f87983 */ /* 0x000f220000300800 */
[----:B------:R-:W-:-:S03]  /*72570*/  IMAD.MOV.U32 R31, RZ, RZ, R249 ;  /* 0x000000ffff1f7224 */ /* 0x000fc600078e00f9 */
[----:B------:R-:W2:Y:S04]  /*72580*/  LDL.LU R249, [R1+0x5f40] ;  /* 0x005f400001f97983 */ /* 0x000ea80000300800 */
[----:B------:R-:W2:Y:S04]  /*72590*/  LDL.LU R32, [R1+0xf0] ;  /* 0x0000f00001207983 */ /* 0x000ea80000300800 */
[----:B------:R-:W2:Y:S04]  /*725a0*/  LDL.LU R33, [R1+0xf4] ;  /* 0x0000f40001217983 */ /* 0x000ea80000300800 */
[----:B------:R-:W2:Y:S04]  /*725b0*/  LDL.LU R34, [R1+0xf8] ;  /* 0x0000f80001227983 */ /* 0x000ea80000300800 */
[----:B------:R-:W2:Y:S01]  /*725c0*/  LDL.LU R35, [R1+0xfc] ;  /* 0x0000fc0001237983 */ /* 0x000ea20000300800 */
[----:B----4-:R-:W-:-:S03]  /*725d0*/  IMAD.MOV.U32 R36, RZ, RZ, R248 ;  /* 0x000000ffff247224 */ /* 0x010fc600078e00f8 */
[----:B------:R-:W4:Y:S01]  /*725e0*/  LDL.LU R248, [R1+0x5f3c] ;  /* 0x005f3c0001f87983 */ /* 0x000f220000300800 */
[----:B---3--:R-:W-:Y:S01]  /*725f0*/  IMAD.MOV.U32 R38, RZ, RZ, R250 ;  /* 0x000000ffff267224 */ /* 0x008fe200078e00fa */
[----:B--2---:R-:W-:Y:S01]  /*72600*/  MOV R37, R249 ;  /* 0x000000f900257202 */ /* 0x004fe20000000f00 */
[----:B------:R-:W-:Y:S01]  /*72610*/  IMAD.MOV.U32 R39, RZ, RZ, R251 ;  /* 0x000000ffff277224 */ /* 0x000fe200078e00fb */
[----:B------:R-:W2:Y:S04]  /*72620*/  LDL.LU R249, [R1+0x5f38] ;  /* 0x005f380001f97983 */ /* 0x000ea80000300800 */
[----:B------:R-:W3:Y:S04]  /*72630*/  LDL.LU R250, [R1+0x5f34] ;  /* 0x005f340001fa7983 */ /* 0x000ee80000300800 */
[----:B------:R-:W3:Y:S04]  /*72640*/  LDL.LU R251, [R1+0x5f30] ;  /* 0x005f300001fb7983 */ /* 0x000ee80000300800 */
[----:B------:R-:W3:Y:S04]  /*72650*/  LDL.LU R92, [R1+0x120] ;  /* 0x00012000015c7983 */ /* 0x000ee80000300800 */
[----:B------:R-:W3:Y:S04]  /*72660*/  LDL.LU R93, [R1+0x124] ;  /* 0x00012400015d7983 */ /* 0x000ee80000300800 */
[----:B------:R-:W3:Y:S01]  /*72670*/  LDL.LU R94, [R1+0x128] ;  /* 0x00012800015e7983 */ /* 0x000ee20000300800 */
[----:B----4-:R-:W-:-:S03]  /*72680*/  IMAD.MOV.U32 R95, RZ, RZ, R248 ;  /* 0x000000ffff5f7224 */ /* 0x010fc600078e00f8 */
[----:B------:R-:W4:Y:S01]  /*72690*/  LDL.LU R248, [R1+0x5f2c] ;  /* 0x005f2c0001f87983 */ /* 0x000f220000300800 */
[----:B--2---:R-:W-:-:S03]  /*726a0*/  IMAD.MOV.U32 R91, RZ, RZ, R249 ;  /* 0x000000ffff5b7224 */ /* 0x004fc600078e00f9 */
[----:B------:R-:W2:Y:S01]  /*726b0*/  LDL.LU R88, [R1+0x130] ;  /* 0x0001300001587983 */ /* 0x000ea20000300800 */
[----:B---3--:R-:W-:Y:S01]  /*726c0*/  IMAD.MOV.U32 R90, RZ, RZ, R250 ;  /* 0x000000ffff5a7224 */ /* 0x008fe200078e00fa */
[----:B------:R-:W-:Y:S02]  /*726d0*/  MOV R89, R251 ;  /* 0x000000fb00597202 */ /* 0x000fe40000000f00 */
[----:B------:R-:W3:Y:S04]  /*726e0*/  LDL.LU R251, [R1+0x5f28] ;  /* 0x005f280001fb7983 */ /* 0x000ee80000300800 */
[----:B------:R-:W2:Y:S04]  /*726f0*/  LDL.LU R250, [R1+0x5f24] ;  /* 0x005f240001fa7983 */ /* 0x000ea80000300800 */
[----:B------:R-:W2:Y:S04]  /*72700*/  LDL.LU R249, [R1+0x5f20] ;  /* 0x005f200001f97983 */ /* 0x000ea80000300800 */
[----:B------:R-:W2:Y:S04]  /*72710*/  LDL.LU R52, [R1+0x140] ;  /* 0x0001400001347983 */ /* 0x000ea80000300800 */
[----:B------:R-:W2:Y:S04]  /*72720*/  LDL.LU R53, [R1+0x144] ;  /* 0x0001440001357983 */ /* 0x000ea80000300800 */
[----:B------:R-:W2:Y:S01]  /*72730*/  LDL.LU R54, [R1+0x148] ;  /* 0x0001480001367983 */ /* 0x000ea20000300800 */
[----:B----4-:R-:W-:-:S03]  /*72740*/  IMAD.MOV.U32 R55, RZ, RZ, R248 ;  /* 0x000000ffff377224 */ /* 0x010fc600078e00f8 */
[----:B------:R-:W4:Y:S04]  /*72750*/  LDL.LU R248, [R1+0x5f1c] ;  /* 0x005f1c0001f87983 */ /* 0x000f280000300800 */
[----:B------:R-:W2:Y:S04]  /*72760*/  LDL.LU R60, [R1+0x1e0] ;  /* 0x0001e000013c7983 */ /* 0x000ea80000300800 */
[----:B------:R-:W2:Y:S04]  /*72770*/  LDL.LU R61, [R1+0x1e4] ;  /* 0x0001e400013d7983 */ /* 0x000ea80000300800 */
[----:B------:R-:W2:Y:S04]  /*72780*/  LDL.LU R62, [R1+0x1e8] ;  /* 0x0001e800013e7983 */ /* 0x000ea80000300800 */
[----:B------:R-:W2:Y:S04]  /*72790*/  LDL.LU R63, [R1+0x1ec] ;  /* 0x0001ec00013f7983 */ /* 0x000ea80000300800 */
[----:B------:R-:W2:Y:S04]  /*727a0*/  LDL.LU R64, [R1+0xb10] ;  /* 0x000b100001407983 */ /* 0x000ea80000300800 */
[----:B------:R-:W2:Y:S04]  /*727b0*/  LDL.LU R65, [R1+0xb14] ;  /* 0x000b140001417983 */ /* 0x000ea80000300800 */
[----:B------:R-:W2:Y:S01]  /*727c0*/  LDL.LU R66, [R1+0xb18] ;  /* 0x000b180001427983 */ /* 0x000ea20000300800 */
[----:B----4-:R-:W-:-:S03]  /*727d0*/  MOV R67, R248 ;  /* 0x000000f800437202 */ /* 0x010fc60000000f00 */
        /* <DEDUP_REMOVED lines=53> */
[----:B--2---:R-:W-:-:S03]  /*72b30*/  IMAD.MOV.U32 R56, RZ, RZ, R249 ;  /* 0x000000ffff387224 */ /* 0x004fc600078e00f9 */
[----:B------:R-:W2:Y:S01]  /*72b40*/  LDL.LU R48, [R1+0xb30] ;  /* 0x000b300001307983 */ /* 0x000ea20000300800 */
[----:B------:R-:W-:-:S03]  /*72b50*/  IMAD.MOV.U32 R57, RZ, RZ, R250 ;  /* 0x000000ffff397224 */ /* 0x000fc600078e00fa */
[----:B------:R-:W2:Y:S01]  /*72b60*/  LDL.LU R49, [R1+0xb34] ;  /* 0x000b340001317983 */ /* 0x000ea20000300800 */
[----:B---3--:R-:W-:-:S03]  /*72b70*/  MOV R58, R251 ;  /* 0x000000fb003a7202 */ /* 0x008fc60000000f00 */
[----:B------:R-:W2:Y:S01]  /*72b80*/  LDL.LU R50, [R1+0xb38] ;  /* 0x000b380001327983 */ /* 0x000ea20000300800 */
[----:B----4-:R-:W-:-:S03]  /*72b90*/  IMAD.MOV.U32 R51, RZ, RZ, R248 ;  /* 0x000000ffff337224 */ /* 0x010fc600078e00f8 */
[----:B------:R-:W3:Y:S04]  /*72ba0*/  LDL.LU R248, [R1+0x5f14] ;  /* 0x005f140001f87983 */ /* 0x000ee80000300800 */
[----:B------:R-:W3:Y:S04]  /*72bb0*/  LDL.LU R249, [R1+0x5f10] ;  /* 0x005f100001f97983 */ /* 0x000ee80000300800 */
[----:B------:R-:W3:Y:S04]  /*72bc0*/  LDL.LU R250, [R1+0x5f0c] ;  /* 0x005f0c0001fa7983 */ /* 0x000ee80000300800 */
[----:B------:R-:W3:Y:S04]  /*72bd0*/  LDL.LU R251, [R1+0x5f08] ;  /* 0x005f080001fb7983 */ /* 0x000ee80000300800 */
[----:B------:R-:W4:Y:S04]  /*72be0*/  LDL.LU R59, [R1+0x1dc] ;  /* 0x0001dc00013b7983 */ /* 0x000f280000300800 */
[----:B------:R-:W2:Y:S04]  /*72bf0*/  LDL.LU R40, [R1+0x110] ;  /* 0x0001100001287983 */ /* 0x000ea80000300800 */
[----:B------:R-:W2:Y:S04]  /*72c00*/  LDL.LU R41, [R1+0x114] ;  /* 0x0001140001297983 */ /* 0x000ea80000300800 */
[----:B------:R-:W2:Y:S04]  /*72c10*/  LDL.LU R42, [R1+0x118] ;  /* 0x00011800012a7983 */ /* 0x000ea80000300800 */
[----:B------:R-:W2:Y:S01]  /*72c20*/  LDL.LU R43, [R1+0x11c] ;  /* 0x00011c00012b7983 */ /* 0x000ea20000300800 */
[C---:B------:R-:W-:Y:S11]  /*72c30*/  HMMA.1688.F32.TF32 R220, R232.reuse, R226, R220 ;  /* 0x000000e2e8dc723c */ /* 0x040ff600000810dc */
[----:B------:R-:W-:Y:S11]  /*72c40*/  @!UPT UIADD3 URZ, URZ, URZ, URZ ;  /* 0x0000003f3f3ff290 */ /* 0x000ff6000fffe03f */
[----:B------:R-:W-:Y:S02]  /*72c50*/  @!UPT UIADD3 URZ, URZ, URZ, URZ ;  /* 0x0000003f3f3ff290 */ /* 0x000fe4000fffe03f */
[----:B------:R-:W-:Y:S02]  /*72c60*/  IMAD.MOV.U32 R177, RZ, RZ, R222 ;  /* 0x000000ffffb17224 */ /* 0x000fe400078e00de */
[----:B------:R-:W-:Y:S01]  /*72c70*/  IMAD.MOV.U32 R176, RZ, RZ, R223 ;  /* 0x000000ffffb07224 */ /* 0x000fe200078e00df */
[C---:B---3--:R-:W-:Y:S11]  /*72c80*/  HMMA.1688.F32.TF32 R248, R232.reuse, R230, R248 ;  /* 0x000000e6e8f8723c */ /* 0x048ff600000810f8 */
[----:B------:R-:W-:Y:S11]  /*72c90*/  @!UPT UIADD3 URZ, URZ, URZ, URZ ;  /* 0x0000003f3f3ff290 */ /* 0x000ff6000fffe03f */
[----:B------:R-:W-:Y:S01]  /*72ca0*/  @!UPT UIADD3 URZ, URZ, URZ, URZ ;  /* 0x0000003f3f3ff290 */ /* 0x000fe2000fffe03f */
[----:B------:R-:W-:Y:S04]  /*72cb0*/  STL.64 [R1+0x5a58], R250 ;  /* 0x005a58fa01007387 */ /* 0x000fe80000100a00 */
[----:B------:R3:W-:Y:S04]  /*72cc0*/  STL.64 [R1+0x5a50], R248 ;  /* 0x005a50f801007387 */ /* 0x0007e80000100a00 */
[----:B---3--:R-:W3:Y:S04]  /*72cd0*/  LDL.LU R248, [R1+0xbf0] ;  /* 0x000bf00001f87983 */ /* 0x008ee80000300800 */
[----:B------:R-:W3:Y:S04]  /*72ce0*/  LDL.LU R249, [R1+0xbf4] ;  /* 0x000bf40001f97983 */ /* 0x000ee80000300800 */
[----:B------:R-:W3:Y:S04]  /*72cf0*/  LDL.LU R250, [R1+0xbf8] ;  /* 0x000bf80001fa7983 */ /* 0x000ee80000300800 */
[----:B------:R-:W3:Y:S04]  /*72d00*/  LDL.LU R251, [R1+0xbfc] ;  /* 0x000bfc0001fb7983 */ /* 0x000ee80000300800 */
[----:B------:R-:W-:Y:S04]  /*72d10*/  STL.64 [R1+0x3250], R220 ;  /* 0x003250dc01007387 */ /* 0x000fe80000100a00 */
[----:B------:R-:W3:Y:S01]  /*72d20*/  LDL.LU.64 R222, [R1+0x5f00] ;  /* 0x005f000001de7983 */ /* 0x000ee20000300a00 */
[C---:B------:R-:W-:Y:S08]  /*72d30*/  HMMA.1688.F32.TF32 R240, R232.reuse, R218, R240 ;  /* 0x000000dae8f0723c */ /* 0x040ff000000810f0 */
[C---:B------:R-:W-:Y:S08]  /*72d40*/  HMMA.1688.F32.TF32 R244, R232.reuse, R214, R244 ;  /* 0x000000d6e8f4723c */ /* 0x040ff000000810f4 */
[C---:B------:R-:W-:Y:S08]  /*72d50*/  HMMA.1688.F32.TF32 R104, R232.reuse, R210, R104 ;  /* 0x000000d2e868723c */ /* 0x040ff00000081068 */
[C---:B------:R-:W-:Y:S08]  /*72d60*/  HMMA.1688.F32.TF32 R44, R232.reuse, R186, R44 ;  /* 0x000000bae82c723c */ /* 0x040ff0000008102c */
[C---:B------:R-:W-:Y:S08]  /*72d70*/  HMMA.1688.F32.TF32 R60, R232.reuse, R170, R60 ;  /* 0x000000aae83c723c */ /* 0x040ff0000008103c */
[C---:B------:R-:W-:Y:S08]  /*72d80*/  HMMA.1688.F32.TF32 R16, R232.reuse, R126, R16 ;  /* 0x0000007ee810723c */ /* 0x040ff00000081010 */
[C---:B---3--:R-:W-:Y:S11]  /*72d90*/  HMMA.1688.F32.TF32 R248, R232.reuse, R222, R248 ;  /* 0x000000dee8f8723c */ /* 0x048ff600000810f8 */
[----:B------:R-:W-:Y:S11]  /*72da0*/  @!UPT UIADD3 URZ, URZ, URZ, URZ ;  /* 0x0000003f3f3ff290 */ /* 0x000ff6000fffe03f */
[----:B------:R-:W-:Y:S01]  /*72db0*/  @!UPT UIADD3 URZ, URZ, URZ, URZ ;  /* 0x0000003f3f3ff290 */ /* 0x000fe2000fffe03f */
[----:B------:R-:W-:Y:S04]  /*72dc0*/  STL.64 [R1+0x3240], R248 ;  /* 0x003240f801007387 */ /* 0x000fe80000100a00 */
[----:B------:R-:W-:Y:S04]  /*72dd0*/  STL.64 [R1+0x3248], R250 ;  /* 0x003248fa01007387 */ /* 0x000fe80000100a00 */
[----:B------:R-:W-:Y:S04]  /*72de0*/  STL.64 [R1+0x3230], R240 ;  /* 0x003230f001007387 */ /* 0x000fe80000100a00 */
[----:B------:R3:W-:Y:S04]  /*72df0*/  STL.64 [R1+0x3238], R242 ;  /* 0x003238f201007387 */ /* 0x0007e80000100a00 */
[----:B------:R-:W-:Y:S04]  /*72e00*/  STL.64 [R1+0x3220], R244 ;  /* 0x003220f401007387 */ /* 0x000fe80000100a00 */
[----:B------:R-:W-:Y:S01]  /*72e10*/  STL.64 [R1+0x3228], R246 ;  /* 0x003228f601007387 */ /* 0x000fe20000100a00 */
[C---:B---3--:R-:W-:Y:S03]  /*72e20*/  HMMA.1688.F32.TF32 R240, R232.reuse, R14, R108 ;  /* 0x0000000ee8f0723c */ /* 0x048fe6000008106c */
[----:B------:R-:W-:Y:S04]  /*72e30*/  STL.64 [R1+0x3210], R104 ;  /* 0x0032106801007387 */ /* 0x000fe80000100a00 */
[----:B------:R3:W-:Y:S01]  /*72e40*/  STL.64 [R1+0x3218], R106 ;  /* 0x0032186a01007387 */ /* 0x0007e20000100a00 */
[C---:B------:R-:W-:Y:S08]  /*72e50*/  HMMA.1688.F32.TF32 R108, R232.reuse, R10, R100 ;  /* 0x0000000ae86c723c */ /* 0x040ff00000081064 */
[C---:B---3--:R-:W-:Y:S08]  /*72e60*/  HMMA.1688.F32.TF32 R104, R232.reuse, R206, R96 ;  /* 0x000000cee868723c */ /* 0x048ff00000081060 */
        /* <DEDUP_REMOVED lines=18> */
[C---:B--2---:R-:W-:Y:S03]  /*72f90*/  HMMA.1688.F32.TF32 R72, R232.reuse, R182, R48 ;  /* 0x000000b6e848723c */ /* 0x044fe60000081030 */
[----:B------:R-:W-:Y:S04]  /*72fa0*/  STL.64 [R1+0x3190], R44 ;  /* 0x0031902c01007387 */ /* 0x000fe80000100a00 */
[----:B------:R2:W-:Y:S01]  /*72fb0*/  STL.64 [R1+0x3198], R46 ;  /* 0x0031982e01007387 */ /* 0x0005e20000100a00 */
[C---:B------:R-:W-:Y:S08]  /*72fc0*/  HMMA.1688.F32.TF32 R48, R232.reuse, R178, R68 ;  /* 0x000000b2e830723c */ /* 0x040ff00000081044 */
[C---:B--2---:R-:W-:Y:S07]  /*72fd0*/  HMMA.1688.F32.TF32 R44, R232.reuse, R174, R64 ;  /* 0x000000aee82c723c */ /* 0x044fee0000081040 */
[----:B------:R-:W-:Y:S04]  /*72fe0*/  STL.64 [R1+0x3180], R72 ;  /* 0x0031804801007387 */ /* 0x000fe80000100a00 */
[----:B------:R-:W-:Y:S04]  /*72ff0*/  STL.64 [R1+0x3188], R74 ;  /* 0x0031884a01007387 */ /* 0x000fe80000100a00 */
[----:B------:R-:W-:Y:S04]  /*73000*/  STL.64 [R1+0x3170], R48 ;  /* 0x0031703001007387 */ /* 0x000fe80000100a00 */
[----:B------:R4:W-:Y:S04]  /*73010*/  STL.64 [R1+0x3178], R50 ;  /* 0x0031783201007387 */ /* 0x0009e80000100a00 */
[----:B------:R-:W-:Y:S04]  /*73020*/  STL.64 [R1+0x3160], R44 ;  /* 0x0031602c01007387 */ /* 0x000fe80000100a00 */
[----:B------:R2:W-:Y:S01]  /*73030*/  STL.64 [R1+0x3168], R46 ;  /* 0x0031682e01007387 */ /* 0x0005e20000100a00 */
[C---:B----4-:R-:W-:Y:S08]  /*73040*/  HMMA.1688.F32.TF32 R48, R232.reuse, R166, R56 ;  /* 0x000000a6e830723c */ /* 0x050ff00000081038 */
        /* <DEDUP_REMOVED lines=143> */
[----:B----4-:R-:W-:Y:S08]  /*73940*/  HMMA.1688.F32.TF32 R104, R236, R230, R104 ;  /* 0x000000e6ec68723c */ /* 0x010ff00000081068 */
[C---:B------:R-:W-:Y:S11]  /*73950*/  HMMA.1688.F32.TF32 R248, R232.reuse, R122, R248 ;  /* 0x0000007ae8f8723c */ /* 0x040ff600000810f8 */
[----:B------:R-:W-:Y:S11]  /*73960*/  @!UPT UIADD3 URZ, URZ, URZ, URZ ;  /* 0x0000003f3f3ff290 */ /* 0x000ff6000fffe03f */
[----:B------:R-:W-:Y:S01]  /*73970*/  @!UPT UIADD3 URZ, URZ, URZ, URZ ;  /* 0x0000003f3f3ff290 */ /* 0x000fe2000fffe03f */
[----:B------:R-:W-:Y:S04]  /*73980*/  STL.64 [R1+0x3090], R248 ;  /* 0x003090f801007387 */ /* 0x000fe80000100a00 */
[----:B------:R1:W-:Y:S02]  /*73990*/  STL.64 [R1+0x3098], R250 ;  /* 0x003098fa01007387 */ /* 0x0003e40000100a00 */
[C---:B-1----:R-:W-:Y:S08]  /*739a0*/  HMMA.1688.F32.TF32 R248, R232.reuse, R118, R240 ;  /* 0x00000076e8f8723c */ /* 0x042ff000000810f0 */
[----:B------:R-:W-:Y:S01]  /*739b0*/  HMMA.1688.F32.TF32 R240, R232, R114, R244 ;  /* 0x00000072e8f0723c */ /* 0x000fe200000810f4 */
[----:B------:R-:W-:Y:S04]  /*739c0*/  LDS R232, [R3+0xc180] ;  /* 0x00c1800003e87984 */ /* 0x000fe80000000800 */
[----:B------:R-:W-:Y:S03]  /*739d0*/  LDS R234, [R3+0xe180] ;  /* 0x00e1800003ea7984 */ /* 0x000fe60000000800 */
[C---:B------:R-:W-:Y:S01]  /*739e0*/  HMMA.1688.F32.TF32 R108, R236.reuse, R226, R108 ;  /* 0x000000e2ec6c723c */ /* 0x040fe2000008106c */
        /* <DEDUP_REMOVED lines=43> */
[----:B------:R-:W-:Y:S01]  /*73ca0*/  STL.64 [R1+0x1e0], R44 ;  /* 0x0001e02c01007387 */ /* 0x000fe20000100a00 */
[C---:B------:R-:W-:Y:S03]  /*73cb0*/  HMMA.1688.F32.TF32 R40, R236.reuse, R170, R40 ;  /* 0x000000aaec28723c */ /* 0x040fe60000081028 */
[----:B------:R3:W-:Y:S05]  /*73cc0*/  STL.64 [R1+0x1e8], R46 ;  /* 0x0001e82e01007387 */ /* 0x0007ea0000100a00 */
[C---:B--2---:R-:W-:Y:S08]  /*73cd0*/  HMMA.1688.F32.TF32 R48, R236.reuse, R178, R88 ;  /* 0x000000b2ec30723c */ /* 0x044ff00000081058 */
[C---:B---3--:R-:W-:Y:S08]  /*73ce0*/  HMMA.1688.F32.TF32 R44, R236.reuse, R174, R92 ;  /* 0x000000aeec2c723c */ /* 0x048ff0000008105c */
[C---:B------:R-:W-:Y:S08]  /*73cf0*/  HMMA.1688.F32.TF32 R36, R236.reuse, R166, R36 ;  /* 0x000000a6ec24723c */ /* 0x040ff00000081024 */
        /* <DEDUP_REMOVED lines=15> */
[----:B------:R4:W-:Y:S04]  /*73df0*/  STL.64 [R1+0x2f60], R32 ;  /* 0x002f602001007387 */ /* 0x0009e80000100a00 */
[----:B------:R1:W-:Y:S04]  /*73e00*/  STL.64 [R1+0x2f68], R34 ;  /* 0x002f682201007387 */ /* 0x0003e80000100a00 */
[----:B------:R1:W-:Y:S04]  /*73e10*/  STL.64 [R1+0x2f50], R28 ;  /* 0x002f501c01007387 */ /* 0x0003e80000100a00 */
[----:B------:R1:W-:Y:S04]  /*73e20*/  STL.64 [R1+0x2f58], R30 ;  /* 0x002f581e01007387 */ /* 0x0003e80000100a00 */
[----:B------:R1:W-:Y:S04]  /*73e30*/  STL.64 [R1+0x2f40], R24 ;  /* 0x002f401801007387 */ /* 0x0003e80000100a00 */
[----:B------:R1:W-:Y:S04]  /*73e40*/  STL.64 [R1+0x2f48], R26 ;  /* 0x002f481a01007387 */ /* 0x0003e80000100a00 */
[----:B--2---:R-:W2:Y:S04]  /*73e50*/  LDL.LU R36, [R1+0x1c0] ;  /* 0x0001c00001247983 */ /* 0x004ea80000300800 */
[----:B------:R1:W-:Y:S04]  /*73e60*/  STL.64 [R1+0x2f30], R20 ;  /* 0x002f301401007387 */ /* 0x0003e80000100a00 */
[----:B------:R1:W-:Y:S04]  /*73e70*/  STL.64 [R1+0x2f38], R22 ;  /* 0x002f381601007387 */ /* 0x0003e80000100a00 */
[----:B------:R1:W-:Y:S04]  /*73e80*/  STL.64 [R1+0x2f20], R16 ;  /* 0x002f201001007387 */ /* 0x0003e80000100a00 */
[----:B------:R1:W-:Y:S04]  /*73e90*/  STL.64 [R1+0x2f28], R18 ;  /* 0x002f281201007387 */ /* 0x0003e80000100a00 */
        /* <DEDUP_REMOVED lines=31> */
[----:B----4-:R-:W4:Y:S04]  /*74090*/  LDL.LU R32, [R1+0x1b0] ;  /* 0x0001b00001207983 */ /* 0x010f280000300800 */
[----:B------:R-:W4:Y:S04]  /*740a0*/  LDL.LU R33, [R1+0x1b4] ;  /* 0x0001b40001217983 */ /* 0x000f280000300800 */
[----:B-1----:R-:W4:Y:S04]  /*740b0*/  LDL.LU R34, [R1+0x1b8] ;  /* 0x0001b80001227983 */ /* 0x002f280000300800 */
        /* <DEDUP_REMOVED lines=22> */
[----:B-1----:R-:W-:Y:S02]  /*74220*/  HMMA.1688.F32.TF32 R44, R236, R130, R52 ;  /* 0x00000082ec2c723c */ /* 0x002fe40000081034 */
[----:B------:R-:W-:Y:S04]  /*74230*/  STL.64 [R1+0x2f00], R60 ;  /* 0x002f003c01007387 */ /* 0x000fe80000100a00 */
[----:B------:R-:W-:Y:S04]  /*74240*/  STL.64 [R1+0x2f08], R62 ;  /* 0x002f083e01007387 */ /* 0x000fe80000100a00 */
[----:B------:R-:W-:Y:S04]  /*74250*/  STL.64 [R1+0x2ef0], R48 ;  /* 0x002ef03001007387 */ /* 0x000fe80000100a00 */
[----:B------:R-:W-:Y:S09]  /*74260*/  STL.64 [R1+0x2ef8], R50 ;  /* 0x002ef83201007387 */ /* 0x000ff20000100a00 */
[----:B------:R1:W-:Y:S01]  /*74270*/  STL.64 [R1+0x2ee8], R46 ;  /* 0x002ee82e01007387 */ /* 0x0003e20000100a00 */
[----:B------:R-:W-:Y:S01]  /*74280*/  IMAD.MOV.U32 R164, RZ, RZ, R44 ;  /* 0x000000ffffa47224 */ /* 0x000fe200078e002c */
[----:B------:R-:W-:-:S02]  /*74290*/  MOV R165, R45 ;  /* 0x0000002d00a57202 */ /* 0x000fc40000000f00 */
[C---:B-1----:R-:W-:Y:S08]  /*742a0*/  HMMA.1688.F32.TF32 R44, R236.reuse, R126, R88 ;  /* 0x0000007eec2c723c */ /* 0x042ff00000081058 */
[C---:B------:R-:W-:Y:S08]  /*742b0*/  HMMA.1688.F32.TF32 R40, R236.reuse, R118, R40 ;  /* 0x00000076ec28723c */ /* 0x040ff00000081028 */
[----:B------:R-:W-:Y:S07]  /*742c0*/  HMMA.1688.F32.TF32 R36, R236, R114, R36 ;  /* 0x00000072ec24723c */ /* 0x000fee0000081024 */
[----:B------:R1:W-:Y:S01]  /*742d0*/  STL.64 [R1+0x2ed8], R46 ;  /* 0x002ed82e01007387 */ /* 0x0003e20000100a00 */
[----:B------:R-:W-:-:S02]  /*742e0*/  IMAD.MOV.U32 R168, RZ, RZ, R44 ;  /* 0x000000ffffa87224 */ /* 0x000fc400078e002c */
[----:B------:R-:W-:Y:S01]  /*742f0*/  IMAD.MOV.U32 R169, RZ, RZ, R45 ;  /* 0x000000ffffa97224 */ /* 0x000fe200078e002d */
[----:B----4-:R-:W-:Y:S08]  /*74300*/  HMMA.1688.F32.TF32 R32, R232, R230, R32 ;  /* 0x000000e6e820723c */ /* 0x010ff00000081020 */
[----:B-1----:R-:W-:Y:S08]  /*74310*/  HMMA.1688.F32.TF32 R44, R236, R122, R92 ;  /* 0x0000007aec2c723c */ /* 0x002ff0000008105c */
[C---:B------:R-:W-:Y:S08]  /*74320*/  HMMA.1688.F32.TF32 R28, R232.reuse, R226, R28 ;  /* 0x000000e2e81c723c */ /* 0x040ff0000008101c */
[C---:B------:R-:W-:Y:S08]  /*74330*/  HMMA.1688.F32.TF32 R24, R232.reuse, R222, R24 ;  /* 0x000000dee818723c */ /* 0x040ff00000081018 */
[C---:B------:R-:W-:Y:S08]  /*74340*/  HMMA.1688.F32.TF32 R20, R232.reuse, R218, R20 ;  /* 0x000000dae814723c */ /* 0x040ff00000081014 */
[----:B------:R-:W-:Y:S01]  /*74350*/  HMMA.1688.F32.TF32 R16, R232, R214, R16 ;  /* 0x000000d6e810723c */ /* 0x000fe20000081010 */
        /* <DEDUP_REMOVED lines=10> */
[----:B------:R-:W4:Y:S04]  /*74400*/  LDL.LU R88, [R1+0x8e0] ;  /* 0x0008e00001587983 */ /* 0x000f280000300800 */
[----:B------:R-:W4:Y:S04]  /*74410*/  LDL.LU R89, [R1+0x8e4] ;  /* 0x0008e40001597983 */ /* 0x000f280000300800 */
[----:B------:R-:W4:Y:S04]  /*74420*/  LDL.LU R90, [R1+0x8e8] ;  /* 0x0008e800015a7983 */ /* 0x000f280000300800 */
        /* <DEDUP_REMOVED lines=8> */
[----:B------:R-:W4:Y:S01]  /*744b0*/  LDL.LU R41, [R1+0x8c4] ;  /* 0x0008c40001297983 */ /* 0x000f220000300800 */
[----:B------:R-:W-:-:S03]  /*744c0*/  IMAD.MOV.U32 R161, RZ, RZ, R38 ;  /* 0x000000ffffa17224 */ /* 0x000fc600078e0026 */
[----:B-1----:R-:W4:Y:S01]  /*744d0*/  LDL.LU R42, [R1+0x8c8] ;  /* 0x0008c800012a7983 */ /* 0x002f220000300800 */
[----:B------:R-:W-:-:S03]  /*744e0*/  IMAD.MOV.U32 R160, RZ, RZ, R39 ;  /* 0x000000ffffa07224 */ /* 0x000fc600078e0027 */
[----:B------:R-:W4:Y:S04]  /*744f0*/  LDL.LU R43, [R1+0x8cc] ;  /* 0x0008cc00012b7983 */ /* 0x000f280000300800 */
[----:B--2---:R-:W2:Y:S04]  /*74500*/  LDL.LU R36, [R1+0x8b0] ;  /* 0x0008b00001247983 */ /* 0x004ea80000300800 */
[----:B------:R-:W2:Y:S04]  /*74510*/  LDL.LU R37, [R1+0x8b4] ;  /* 0x0008b40001257983 */ /* 0x000ea80000300800 */
[----:B------:R-:W2:Y:S04]  /*74520*/  LDL.LU R38, [R1+0x8b8] ;  /* 0x0008b80001267983 */ /* 0x000ea80000300800 */
[----:B------:R-:W2:Y:S01]  /*74530*/  LDL.LU R39, [R1+0x8bc] ;  /* 0x0008bc0001277983 */ /* 0x000ea20000300800 */
[----:B------:R-:W-:-:S03]  /*74540*/  IMAD.MOV.U32 R224, RZ, RZ, R28 ;  /* 0x000000ffffe07224 */ /* 0x000fc600078e001c */
[----:B---3--:R-:W3:Y:S01]  /*74550*/  LDL.LU R32, [R1+0x8a0] ;  /* 0x0008a00001207983 */ /* 0x008ee20000300800 */
[----:B------:R-:W-:-:S03]  /*74560*/  MOV R225, R29 ;  /* 0x0000001d00e17202 */ /* 0x000fc60000000f00 */
[----:B------:R-:W3:Y:S04]  /*74570*/  LDL.LU R33, [R1+0x8a4] ;  /* 0x0008a40001217983 */ /* 0x000ee80000300800 */
[----:B------:R-:W3:Y:S04]  /*74580*/  LDL.LU R34, [R1+0x8a8] ;  /* 0x0008a80001227983 */ /* 0x000ee80000300800 */
[----:B------:R-:W3:Y:S01]  /*74590*/  LDL.LU R35, [R1+0x8ac] ;  /* 0x0008ac0001237983 */ /* 0x000ee20000300800 */
[----:B------:R-:W-:-:S03]  /*745a0*/  IMAD.MOV.U32 R228, RZ, RZ, R24 ;  /* 0x000000ffffe47224 */ /* 0x000fc600078e0018 */
[----:B------:R-:W3:Y:S01]  /*745b0*/  LDL.LU R28, [R1+0x890] ;  /* 0x00089000011c7983 */ /* 0x000ee20000300800 */
[----:B------:R-:W-:-:S03]  /*745c0*/  IMAD.MOV.U32 R229, RZ, RZ, R25 ;  /* 0x000000ffffe57224 */ /* 0x000fc600078e0019 */
[----:B------:R-:W3:Y:S04]  /*745d0*/  LDL.LU R29, [R1+0x894] ;  /* 0x00089400011d7983 */ /* 0x000ee80000300800 */
[----:B------:R-:W3:Y:S04]  /*745e0*/  LDL.LU R30, [R1+0x898] ;  /* 0x00089800011e7983 */ /* 0x000ee80000300800 */
[----:B------:R-:W3:Y:S01]  /*745f0*/  LDL.LU R31, [R1+0x89c] ;  /* 0x00089c00011f7983 */ /* 0x000ee20000300800 */
[----:B------:R-:W-:-:S03]  /*74600*/  IMAD.MOV.U32 R184, RZ, RZ, R20 ;  /* 0x000000ffffb87224 */ /* 0x000fc600078e0014 */
[----:B------:R-:W3:Y:S01]  /*74610*/  LDL.LU R24, [R1+0x880] ;  /* 0x0008800001187983 */ /* 0x000ee20000300800 */
[----:B------:R-:W-:-:S03]  /*74620*/  MOV R185, R21 ;  /* 0x0000001500b97202 */ /* 0x000fc60000000f00 */
[----:B------:R-:W3:Y:S04]  /*74630*/  LDL.LU R25, [R1+0x884] ;  /* 0x0008840001197983 */ /* 0x000ee80000300800 */
[----:B------:R-:W3:Y:S04]  /*74640*/  LDL.LU R26, [R1+0x888] ;  /* 0x00088800011a7983 */ /* 0x000ee80000300800 */
[----:B------:R-:W3:Y:S04]  /*74650*/  LDL.LU R27, [R1+0x88c] ;  /* 0x00088c00011b7983 */ /* 0x000ee80000300800 */
[----:B------:R-:W3:Y:S04]  /*74660*/  LDL.LU R20, [R1+0x870] ;  /* 0x0008700001147983 */ /* 0x000ee80000300800 */
[----:B------:R-:W3:Y:S04]  /*74670*/  LDL.LU R21, [R1+0x874] ;  /* 0x0008740001157983 */ /* 0x000ee80000300800 */
[----:B------:R-:W3:Y:S04]  /*74680*/  LDL.LU R22, [R1+0x878] ;  /* 0x0008780001167983 */ /* 0x000ee80000300800 */
[----:B------:R-:W3:Y:S01]  /*74690*/  LDL.LU R23, [R1+0x87c] ;  /* 0x00087c0001177983 */ /* 0x000ee20000300800 */
[----:B------:R-:W-:-:S02]  /*746a0*/  IMAD.MOV.U32 R188, RZ, RZ, R16 ;  /* 0x000000ffffbc7224 */ /* 0x000fc400078e0010 */
[----:B------:R-:W-:Y:S01]  /*746b0*/  IMAD.MOV.U32 R189, RZ, RZ, R17 ;  /* 0x000000ffffbd7224 */ /* 0x000fe200078e0011 */
        /* <DEDUP_REMOVED lines=8> */
[C---:B----4-:R-:W-:Y:S11]  /*74740*/  HMMA.1688.F32.TF32 R44, R232.reuse, R210, R88 ;  /* 0x000000d2e82c723c */ /* 0x050ff60000081058 */
        /* <DEDUP_REMOVED lines=8> */
[C---:B--2---:R-:W-:Y:S08]  /*747d0*/  HMMA.1688.F32.TF32 R36, R232.reuse, R206, R36 ;  /* 0x000000cee824723c */ /* 0x044ff00000081024 */
[C---:B---3--:R-:W-:Y:S08]  /*747e0*/  HMMA.1688.F32.TF32 R32, R232.reuse, R202, R32 ;  /* 0x000000cae820723c */ /* 0x048ff00000081020 */
[C---:B------:R-:W-:Y:S01]  /*747f0*/  HMMA.1688.F32.TF32 R28, R232.reuse, R198, R28 ;  /* 0x000000c6e81c723c */ /* 0x040fe2000008101c */
[----:B------:R-:W-:Y:S07]  /*74800*/  STL.64 [R1+0x2e58], R46 ;  /* 0x002e582e01007387 */ /* 0x000fee0000100a00 */
[C---:B------:R-:W-:Y:S08]  /*74810*/  HMMA.1688.F32.TF32 R24, R232.reuse, R194, R24 ;  /* 0x000000c2e818723c */ /* 0x040ff00000081018 */
[----:B------:R-:W-:Y:S01]  /*74820*/  IMAD.MOV.U32 R209, RZ, RZ, R33 ;  /* 0x000000ffffd17224 */ /* 0x000fe200078e0021 */
[----:B------:R-:W-:Y:S01]  /*74830*/  HMMA.1688.F32.TF32 R20, R232, R190, R20 ;  /* 0x000000bee814723c */ /* 0x000fe20000081014 */
[----:B------:R-:W-:Y:S01]  /*74840*/  IMAD.MOV.U32 R208, RZ, RZ, R32 ;  /* 0x000000ffffd07224 */ /* 0x000fe200078e0020 */
[----:B------:R-:W-:Y:S05]  /*74850*/  STL.64 [R1+0x2e48], R42 ;  /* 0x002e482a01007387 */ /* 0x000fea0000100a00 */
[----:B------:R-:W-:Y:S01]  /*74860*/  MOV R213, R29 ;  /* 0x0000001d00d57202 */ /* 0x000fe20000000f00 */
[----:B------:R-:W-:Y:S01]  /*74870*/  IMAD.MOV.U32 R212, RZ, RZ, R28 ;  /* 0x000000ffffd47224 */ /* 0x000fe200078e001c */
[----:B------:R-:W-:Y:S04]  /*74880*/  STL.64 [R1+0x2e38], R38 ;  /* 0x002e382601007387 */ /* 0x000fe80000100a00 */
[----:B------:R-:W-:Y:S04]  /*74890*/  STL.64 [R1+0x2e28], R34 ;  /* 0x002e282201007387 */ /* 0x000fe80000100a00 */
[----:B------:R-:W-:Y:S04]  /*748a0*/  STL [R1+0x595c], R209 ;  /* 0x00595cd101007387 */ /* 0x000fe80000100800 */
[----:B------:R-:W-:Y:S04]  /*748b0*/  STL [R1+0x5958], R208 ;  /* 0x005958d001007387 */ /* 0x000fe80000100800 */
[----:B------:R-:W-:Y:S04]  /*748c0*/  STL.64 [R1+0x2e18], R30 ;  /* 0x002e181e01007387 */ /* 0x000fe80000100a00 */
[----:B------:R-:W-:Y:S01]  /*748d0*/  STL [R1+0x5954], R213 ;  /* 0x005954d501007387 */ /* 0x000fe20000100800 */
[----:B------:R-:W-:Y:S01]  /*748e0*/  IMAD.MOV.U32 R220, RZ, RZ, R20 ;  /* 0x000000ffffdc7224 */ /* 0x000fe200078e0014 */
[----:B------:R-:W-:-:S02]  /*748f0*/  MOV R221, R21 ;  /* 0x0000001500dd7202 */ /* 0x000fc40000000f00 */
[----:B------:R-:W-:Y:S04]  /*74900*/  STL [R1+0x5950], R212 ;  /* 0x005950d401007387 */ /* 0x000fe80000100800 */
[----:B------:R-:W-:Y:S04]  /*74910*/  STL.64 [R1+0x2e08], R26 ;  /* 0x002e081a01007387 */ /* 0x000fe80000100a00 */
[----:B------:R2:W-:Y:S02]  /*74920*/  STL.64 [R1+0x2df8], R22 ;  /* 0x002df81601007387 */ /* 0x0005e40000100a00 */
[----:B--2---:R-:W-:Y:S02]  /*74930*/  HMMA.1688.F32.TF32 R20, R232, R186, R16 ;  /* 0x000000bae814723c */ /* 0x004fe40000081010 */
[----:B------:R-:W2:Y:S01]  /*74940*/  LDL.LU R16, [R1+0x710] ;  /* 0x0007100001107983 */ /* 0x000ea20000300800 */
[----:B------:R-:W-:-:S02]  /*74950*/  IMAD.MOV.U32 R216, RZ, RZ, R24 ;  /* 0x000000ffffd87224 */ /* 0x000fc400078e0018 */
[----:B------:R-:W-:Y:S01]  /*74960*/  IMAD.MOV.U32 R217, RZ, RZ, R25 ;  /* 0x000000ffffd97224 */ /* 0x000fe200078e0019 */
[----:B------:R-:W-:Y:S01]  /*74970*/  MOV R205, R37 ;  /* 0x0000002500cd7202 */ /* 0x000fe20000000f00 */
[----:B------:R-:W-:Y:S02]  /*74980*/  IMAD.MOV.U32 R204, RZ, RZ, R36 ;  /* 0x000000ffffcc7224 */ /* 0x000fe400078e0024 */
[----:B------:R-:W-:Y:S02]  /*74990*/  IMAD.MOV.U32 R200, RZ, RZ, R40 ;  /* 0x000000ffffc87224 */ /* 0x000fe400078e0028 */
[----:B------:R-:W-:Y:S11]  /*749a0*/  IMAD.MOV.U32 R201, RZ, RZ, R41 ;  /* 0x000000ffffc97224 */ /* 0x000ff600078e0029 */
[----:B------:R-:W-:Y:S01]  /*749b0*/  @!UPT UIADD3 URZ, URZ, URZ, URZ ;  /* 0x0000003f3f3ff290 */ /* 0x000fe2000fffe03f */
        /* <DEDUP_REMOVED lines=37> */
[----:B------:R-:W-:-:S03]  /*74c10*/  IMAD.MOV.U32 R196, RZ, RZ, R44 ;  /* 0x000000ffffc47224 */ /* 0x000fc600078e002c */
[----:B------:R-:W2:Y:S01]  /*74c20*/  LDL.LU R48, [R1+0x7d0] ;  /* 0x0007d00001307983 */ /* 0x000ea20000300800 */
[----:B------:R-:W-:-:S03]  /*74c30*/  MOV R197, R45 ;  /* 0x0000002d00c57202 */ /* 0x000fc60000000f00 */
        /* <DEDUP_REMOVED lines=56> */
[C---:B------:R-:W-:Y:S08]  /*74fc0*/  HMMA.1688.F32.TF32 R36, R232.reuse, R114, R36 ;  /* 0x00000072e824723c */ /* 0x040ff00000081024 */
[C---:B------:R-:W-:Y:S08]  /*74fd0*/  HMMA.1688.F32.TF32 R52, R232.reuse, R130, R52 ;  /* 0x00000082e834723c */ /* 0x040ff00000081034 */
[C---:B------:R-:W-:Y:S08]  /*74fe0*/  HMMA.1688.F32.TF32 R48, R232.reuse, R150, R48 ;  /* 0x00000096e830723c */ /* 0x040ff00000081030 */
        /* <DEDUP_REMOVED lines=35> */
[C---:B----4-:R-:W-:Y:S01]  /*75220*/  HMMA.1688.F32.TF32 R44, R232.reuse, R134, R56 ;  /* 0x00000086e82c723c */ /* 0x050fe20000081038 */
[----:B------:R-:W-:Y:S04]  /*75230*/  STL.64 [R1+0x2d30], R64 ;  /* 0x002d304001007387 */ /* 0x000fe80000100a00 */
[----:B------:R-:W-:Y:S10]  /*75240*/  STL.64 [R1+0x2d38], R66 ;  /* 0x002d384201007387 */ /* 0x000ff40000100a00 */
[----:B------:R-:W-:Y:S04]  /*75250*/  STL.64 [R1+0x2d20], R48 ;  /* 0x002d203001007387 */ /* 0x000fe80000100a00 */
[----:B------:R2:W-:Y:S04]  /*75260*/  STL.64 [R1+0x2d28], R50 ;  /* 0x002d283201007387 */ /* 0x0005e80000100a00 */
[----:B------:R-:W-:Y:S04]  /*75270*/  STL.64 [R1+0x2d10], R44 ;  /* 0x002d102c01007387 */ /* 0x000fe80000100a00 */
[----:B------:R4:W-:Y:S01]  /*75280*/  STL.64 [R1+0x2d18], R46 ;  /* 0x002d182e01007387 */ /* 0x0009e20000100a00 */
[C---:B--2---:R-:W-:Y:S08]  /*75290*/  HMMA.1688.F32.TF32 R48, R232.reuse, R126, R88 ;  /* 0x0000007ee830723c */ /* 0x044ff00000081058 */
[----:B----4-:R-:W-:Y:S08]  /*752a0*/  HMMA.1688.F32.TF32 R44, R232, R122, R92 ;  /* 0x0000007ae82c723c */ /* 0x010ff0000008105c */
[C---:B-1----:R-:W-:Y:S08]  /*752b0*/  HMMA.1688.F32.TF32 R32, R236.reuse, R230, R32 ;  /* 0x000000e6ec20723c */ /* 0x042ff00000081020 */
[C---:B------:R-:W-:Y:S01]  /*752c0*/  HMMA.1688.F32.TF32 R28, R236.reuse, R226, R28 ;  /* 0x000000e2ec1c723c */ /* 0x040fe2000008101c */
[----:B------:R-:W-:Y:S07]  /*752d0*/  STL.64 [R1+0x2d00], R52 ;  /* 0x002d003401007387 */ /* 0x000fee0000100a00 */
[C---:B------:R-:W-:Y:S01]  /*752e0*/  HMMA.1688.F32.TF32 R24, R236.reuse, R222, R24 ;  /* 0x000000deec18723c */ /* 0x040fe20000081018 */
[----:B------:R-:W-:Y:S07]  /*752f0*/  STL.64 [R1+0x2d08], R54 ;  /* 0x002d083601007387 */ /* 0x000fee0000100a00 */
[C---:B---3--:R-:W-:Y:S01]  /*75300*/  HMMA.1688.F32.TF32 R20, R236.reuse, R218, R20 ;  /* 0x000000daec14723c */ /* 0x048fe20000081014 */
        /* <DEDUP_REMOVED lines=23> */
[----:B------:R-:W2:Y:S04]  /*75480*/  LDL.LU R16, [R1+0x170] ;  /* 0x0001700001107983 */ /* 0x000ea80000300800 */
[----:B------:R-:W-:Y:S04]  /*75490*/  LDS R233, [R4+0xc280] ;  /* 0x00c2800004e97984 */ /* 0x000fe80000000800 */
[----:B------:R-:W2:Y:S11]  /*754a0*/  LDS R235, [R4+0xe280] ;  /* 0x00e2800004eb7984 */ /* 0x000eb60000000800 */
[----:B------:R-:W-:Y:S01]  /*754b0*/  @!UPT UIADD3 URZ, URZ, URZ, URZ ;  /* 0x0000003f3f3ff290 */ /* 0x000fe2000fffe03f */
        /* <DEDUP_REMOVED lines=115> */
[----:B------:R-:W-:Y:S04]  /*75bf0*/  STL.64 [R1+0x5ec8], R210 ;  /* 0x005ec8d201007387 */ /* 0x000fe80000100a00 */
[----:B------:R1:W-:Y:S01]  /*75c00*/  STL.64 [R1+0x5ec0], R208 ;  /* 0x005ec0d001007387 */ /* 0x0003e20000100a00 */
[C---:B--2---:R-:W-:Y:S08]  /*75c10*/  HMMA.1688.F32.TF32 R44, R236.reuse, R170, R44 ;  /* 0x000000aaec2c723c */ /* 0x044ff0000008102c */
[C---:B------:R-:W-:Y:S08]  /*75c20*/  HMMA.1688.F32.TF32 R60, R236.reuse, R154, R60 ;  /* 0x0000009aec3c723c */ /* 0x040ff0000008103c */
[C---:B----4-:R-:W-:Y:S08]  /*75c30*/  HMMA.1688.F32.TF32 R104, R236.reuse, R202, R104 ;  /* 0x000000caec68723c */ /* 0x050ff00000081068 */
        /* <DEDUP_REMOVED lines=40> */
[----:B------:R-:W-:Y:S04]  /*75ec0*/  STL.64 [R1+0x2b70], R72 ;  /* 0x002b704801007387 */ /* 0x000fe80000100a00 */
        /* <DEDUP_REMOVED lines=14> */
[C---:B-1----:R-:W-:Y:S08]  /*75fb0*/  HMMA.1688.F32.TF32 R48, R236.reuse, R138, R92 ;  /* 0x0000008aec30723c */ /* 0x042ff0000008105c */
[C---:B--2---:R-:W-:Y:S08]  /*75fc0*/  HMMA.1688.F32.TF32 R44, R236.reuse, R134, R40 ;  /* 0x00000086ec2c723c */ /* 0x044ff00000081028 */
[C---:B------:R-:W-:Y:S08]  /*75fd0*/  HMMA.1688.F32.TF32 R40, R236.reuse, R130, R36 ;  /* 0x00000082ec28723c */ /* 0x040ff00000081024 */
[C---:B------:R-:W-:Y:S08]  /*75fe0*/  HMMA.1688.F32.TF32 R36, R236.reuse, R126, R32 ;  /* 0x0000007eec24723c */ /* 0x040ff00000081020 */
[C---:B------:R-:W-:Y:S08]  /*75ff0*/  HMMA.1688.F32.TF32 R32, R236.reuse, R122, R28 ;  /* 0x0000007aec20723c */ /* 0x040ff0000008101c */
[C---:B------:R-:W-:Y:S08]  /*76000*/  HMMA.1688.F32.TF32 R28, R236.reuse, R118, R24 ;  /* 0x00000076ec1c723c */ /* 0x040ff00000081018 */
[----:B---3--:R-:W-:Y:S01]  /*76010*/  HMMA.1688.F32.TF32 R24, R236, R114, R20 ;  /* 0x00000072ec18723c */ /* 0x008fe20000081014 */
[----:B------:R-:W-:Y:S04]  /*76020*/  STL.64 [R1+0x2b10], R52 ;  /* 0x002b103401007387 */ /* 0x000fe80000100a00 */
[----:B------:R-:W-:Y:S03]  /*76030*/  LDS R236, [R3+0xc300] ;  /* 0x00c3000003ec7984 */ /* 0x000fe60000000800 */
        /* <DEDUP_REMOVED lines=151> */
[----:B------:R-:W3:Y:S01]  /*769b0*/  LDL.LU.64 R220, [R1+0x5ef0] ;  /* 0x005ef00001dc7983 */ /* 0x000ee20000300a00 */
[C---:B--2---:R-:W-:Y:S11]  /*769c0*/  HMMA.1688.F32.TF32 R216, R232.reuse, R222, R216 ;  /* 0x000000dee8d8723c */ /* 0x044ff600000810d8 */
[----:B------:R-:W-:Y:S11]  /*769d0*/  @!UPT UIADD3 URZ, URZ, URZ, URZ ;  /* 0x0000003f3f3ff290 */ /* 0x000ff6000fffe03f */
[----:B------:R-:W-:Y:S01]  /*769e0*/  @!UPT UIADD3 URZ, URZ, URZ, URZ ;  /* 0x0000003f3f3ff290 */ /* 0x000fe2000fffe03f */
[----:B------:R-:W-:Y:S04]  /*769f0*/  STL.64 [R1+0x2a70], R216 ;  /* 0x002a70d801007387 */ /* 0x000fe80000100a00 */
[----:B------:R2:W-:Y:S04]  /*76a00*/  STL.64 [R1+0x2a78], R218 ;  /* 0x002a78da01007387 */ /* 0x0005e80000100a00 */
[----:B--2---:R-:W3:Y:S04]  /*76a10*/  LDL.LU.64 R218, [R1+0x5ee8] ;  /* 0x005ee80001da7983 */ /* 0x004ee80000300a00 */
[----:B------:R-:W2:Y:S01]  /*76a20*/  LDL.LU.64 R216, [R1+0x5ee0] ;  /* 0x005ee00001d87983 */ /* 0x000ea20000300a00 */
[C---:B---3--:R-:W-:Y:S11]  /*76a30*/  HMMA.1688.F32.TF32 R212, R232.reuse, R218, R212 ;  /* 0x000000dae8d4723c */ /* 0x048ff600000810d4 */
[----:B------:R-:W-:Y:S11]  /*76a40*/  @!UPT UIADD3 URZ, URZ, URZ, URZ ;  /* 0x0000003f3f3ff290 */ /* 0x000ff6000fffe03f */
[----:B------:R-:W-:Y:S01]  /*76a50*/  @!UPT UIADD3 URZ, URZ, URZ, URZ ;  /* 0x0000003f3f3ff290 */ /* 0x000fe2000fffe03f */
[----:B------:R-:W-:Y:S04]  /*76a60*/  STL.64 [R1+0x2a60], R212 ;  /* 0x002a60d401007387 */ /* 0x000fe80000100a00 */
[----:B------:R3:W-:Y:S04]  /*76a70*/  STL.64 [R1+0x2a68], R214 ;  /* 0x002a68d601007387 */ /* 0x0007e80000100a00 */
[----:B---3--:R-:W3:Y:S04]  /*76a80*/  LDL.LU.64 R214, [R1+0x5ed8] ;  /* 0x005ed80001d67983 */ /* 0x008ee80000300a00 */
[----:B------:R-:W2:Y:S01]  /*76a90*/  LDL.LU.64 R212, [R1+0x5ed0] ;  /* 0x005ed00001d47983 */ /* 0x000ea20000300a00 */
[C---:B---3--:R-:W-:Y:S11]  /*76aa0*/  HMMA.1688.F32.TF32 R208, R232.reuse, R214, R208 ;  /* 0x000000d6e8d0723c */ /* 0x048ff600000810d0 */
[----:B------:R-:W-:Y:S11]  /*76ab0*/  @!UPT UIADD3 URZ, URZ, URZ, URZ ;  /* 0x0000003f3f3ff290 */ /* 0x000ff6000fffe03f */
[----:B------:R-:W-:Y:S01]  /*76ac0*/  @!UPT UIADD3 URZ, URZ, URZ, URZ ;  /* 0x0000003f3f3ff290 */ /* 0x000fe2000fffe03f */
[----:B------:R-:W-:Y:S04]  /*76ad0*/  STL.64 [R1+0x2950], R208 ;  /* 0x002950d001007387 */ /* 0x000fe80000100a00 */
[----:B------:R3:W-:Y:S04]  /*76ae0*/  STL.64 [R1+0x2958], R210 ;  /* 0x002958d201007387 */ /* 0x0007e80000100a00 */
[----:B---3--:R-:W3:Y:S01]  /*76af0*/  LDL.LU.64 R210, [R1+0x5ec8] ;  /* 0x005ec80001d27983 */ /* 0x008ee20000300a00 */
[C---:B------:R-:W-:Y:S03]  /*76b00*/  HMMA.1688.F32.TF32 R248, R232.reuse, R14, R248 ;  /* 0x0000000ee8f8723c */ /* 0x040fe600000810f8 */
[----:B------:R-:W2:Y:S05]  /*76b10*/  LDL.LU.64 R208, [R1+0x5ec0] ;  /* 0x005ec00001d07983 */ /* 0x000eaa0000300a00 */
        /* <DEDUP_REMOVED lines=10> */
[C---:B----4-:R-:W-:Y:S08]  /*76bc0*/  HMMA.1688.F32.TF32 R20, R232.reuse, R118, R20 ;  /* 0x00000076e814723c */ /* 0x050ff00000081014 */
[C---:B------:R-:W-:Y:S08]  /*76bd0*/  HMMA.1688.F32.TF32 R16, R232.reuse, R114, R16 ;  /* 0x00000072e810723c */ /* 0x040ff00000081010 */
[C---:B---3--:R-:W-:Y:S11]  /*76be0*/  HMMA.1688.F32.TF32 R104, R232.reuse, R210, R104 ;  /* 0x000000d2e868723c */ /* 0x048ff60000081068 */
[----:B------:R-:W-:Y:S11]  /*76bf0*/  @!UPT UIADD3 URZ, URZ, URZ, URZ ;  /* 0x0000003f3f3ff290 */ /* 0x000ff6000fffe03f */
[----:B------:R-:W-:Y:S01]  /*76c00*/  @!UPT UIADD3 URZ, URZ, URZ, URZ ;  /* 0x0000003f3f3ff290 */ /* 0x000fe2000fffe03f */
[----:B------:R-:W-:Y:S04]  /*76c10*/  STL.64 [R1+0x2900], R104 ;  /* 0x0029006801007387 */ /* 0x000fe80000100a00 */
[----:B------:R3:W-:Y:S04]  /*76c20*/  STL.64 [R1+0x2908], R106 ;  /* 0x0029086a01007387 */ /* 0x0007e80000100a00 */
[----:B---3--:R-:W3:Y:S04]  /*76c30*/  LDL.LU.64 R106, [R1+0x5eb8] ;  /* 0x005eb800016a7983 */ /* 0x008ee80000300a00 */
[----:B------:R-:W4:Y:S04]  /*76c40*/  LDL.LU.64 R104, [R1+0x5eb0] ;  /* 0x005eb00001687983 */ /* 0x000f280000300a00 */
        /* <DEDUP_REMOVED lines=38> */
[----:B------:R-:W-:Y:S10]  /*76eb0*/  STL.64 [R1+0x1b28], R66 ;  /* 0x001b284201007387 */ /* 0x000ff40000100a00 */
[----:B------:R-:W-:Y:S04]  /*76ec0*/  STL.64 [R1+0x1b10], R48 ;  /* 0x001b103001007387 */ /* 0x000fe80000100a00 */
[----:B------:R1:W-:Y:S04]  /*76ed0*/  STL.64 [R1+0x1b18], R50 ;  /* 0x001b183201007387 */ /* 0x0003e80000100a00 */
[----:B------:R-:W-:Y:S04]  /*76ee0*/  STL.64 [R1+0x1b00], R44 ;  /* 0x001b002c01007387 */ /* 0x000fe80000100a00 */
[----:B------:R2:W-:Y:S01]  /*76ef0*/  STL.64 [R1+0x1b08], R46 ;  /* 0x001b082e01007387 */ /* 0x0005e20000100a00 */
[C---:B-1----:R-:W-:Y:S08]  /*76f00*/  HMMA.1688.F32.TF32 R48, R232.reuse, R146, R88 ;  /* 0x00000092e830723c */ /* 0x042ff00000081058 */
[----:B--2---:R-:W-:Y:S01]  /*76f10*/  HMMA.1688.F32.TF32 R44, R232, R142, R92 ;  /* 0x0000008ee82c723c */ /* 0x004fe2000008105c */
        /* <DEDUP_REMOVED lines=141> */
[C---:B------:R-:W-:Y:S07]  /*777f0*/  HMMA.1688.F32.TF32 R96, R236.reuse, R222, R96 ;  /* 0x000000deec60723c */ /* 0x040fee0000081060 */
[----:B------:R-:W-:Y:S04]  /*77800*/  STL.64 [R1+0x1a50], R232 ;  /* 0x001a50e801007387 */ /* 0x000fe80000100a00 */
[----:B------:R-:W-:Y:S04]  /*77810*/  STL.64 [R1+0x1a58], R234 ;  /* 0x001a58ea01007387 */ /* 0x000fe80000100a00 */
[----:B------:R-:W-:Y:S01]  /*77820*/  STL.64 [R1+0x1a40], R108 ;  /* 0x001a406c01007387 */ /* 0x000fe20000100a00 */
[C---:B------:R-:W-:Y:S03]  /*77830*/  HMMA.1688.F32.TF32 R84, R236.reuse, R14, R84 ;  /* 0x0000000eec54723c */ /* 0x040fe60000081054 */
[----:B------:R1:W-:Y:S04]  /*77840*/  STL.64 [R1+0x1a48], R110 ;  /* 0x001a486e01007387 */ /* 0x0003e80000100a00 */
[----:B------:R-:W-:Y:S01]  /*77850*/  LDS R232, [R3+0xc380] ;  /* 0x00c3800003e87984 */ /* 0x000fe20000000800 */
[C---:B------:R-:W-:Y:S03]  /*77860*/  HMMA.1688.F32.TF32 R40, R236.reuse, R170, R40 ;  /* 0x000000aaec28723c */ /* 0x040fe60000081028 */
[----:B------:R-:W-:Y:S04]  /*77870*/  LDS R234, [R3+0xe380] ;  /* 0x00e3800003ea7984 */ /* 0x000fe80000000800 */
[----:B-1----:R-:W2:Y:S04]  /*77880*/  LDL.LU.64 R110, [R1+0x5ea8] ;  /* 0x005ea800016e7983 */ /* 0x002ea80000300a00 */
[----:B------:R-:W3:Y:S04]  /*77890*/  LDL.LU.64 R108, [R1+0x5ea0] ;  /* 0x005ea000016c7983 */ /* 0x000ee80000300a00 */
[----:B------:R-:W-:Y:S04]  /*778a0*/  STL.64 [R1+0x1a30], R96 ;  /* 0x001a306001007387 */ /* 0x000fe80000100a00 */
[----:B------:R1:W-:Y:S01]  /*778b0*/  STL.64 [R1+0x1a38], R98 ;  /* 0x001a386201007387 */ /* 0x0003e20000100a00 */
[C---:B------:R-:W-:Y:S03]  /*778c0*/  HMMA.1688.F32.TF32 R68, R236.reuse, R198, R68 ;  /* 0x000000c6ec44723c */ /* 0x040fe60000081044 */
[----:B------:R-:W-:Y:S04]  /*778d0*/  LDS R233, [R4+0xc380] ;  /* 0x00c3800004e97984 */ /* 0x000fe80000000800 */
[----:B------:R-:W4:Y:S04]  /*778e0*/  LDS R235, [R4+0xe380] ;  /* 0x00e3800004eb7984 */ /* 0x000f280000000800 */
[----:B-1----:R-:W2:Y:S04]  /*778f0*/  LDL.LU.64 R98, [R1+0x5e98] ;  /* 0x005e980001627983 */ /* 0x002ea80000300a00 */
[----:B------:R-:W2:Y:S04]  /*77900*/  LDL.LU.64 R96, [R1+0x5e90] ;  /* 0x005e900001607983 */ /* 0x000ea80000300a00 */
        /* <DEDUP_REMOVED lines=69> */
[----:B-1----:R-:W4:Y:S04]  /*77d60*/  LDL.LU.64 R38, [R1+0x5d98] ;  /* 0x005d980001267983 */ /* 0x002f280000300a00 */
[----:B------:R-:W4:Y:S04]  /*77d70*/  LDL.LU.64 R36, [R1+0x5d90] ;  /* 0x005d900001247983 */ /* 0x000f280000300a00 */
        /* <DEDUP_REMOVED lines=19> */
[----:B------:R-:W4:Y:S01]  /*77eb0*/  LDL.LU.64 R16, [R1+0x5d40] ;  /* 0x005d400001107983 */ /* 0x000f220000300a00 */
[C---:B------:R-:W-:Y:S08]  /*77ec0*/  HMMA.1688.F32.TF32 R248, R236.reuse, R142, R248 ;  /* 0x0000008eecf8723c */ /* 0x040ff000000810f8 */
[C---:B------:R-:W-:Y:S11]  /*77ed0*/  HMMA.1688.F32.TF32 R244, R236.reuse, R134, R244 ;  /* 0x00000086ecf4723c */ /* 0x040ff600000810f4 */
[----:B------:R-:W-:Y:S04]  /*77ee0*/  @!UPT UIADD3 URZ, URZ, URZ, URZ ;  /* 0x0000003f3f3ff290 */ /* 0x000fe8000fffe03f */
[----:B------:R-:W-:Y:S04]  /*77ef0*/  STL.64 [R1+0x18d0], R248 ;  /* 0x0018d0f801007387 */ /* 0x000fe80000100a00 */
[----:B------:R1:W-:Y:S02]  /*77f00*/  STL.64 [R1+0x18d8], R250 ;  /* 0x0018d8fa01007387 */ /* 0x0003e40000100a00 */
[----:B-1----:R-:W-:Y:S11]  /*77f10*/  HMMA.1688.F32.TF32 R248, R236, R138, R240 ;  /* 0x0000008aecf8723c */ /* 0x002ff600000810f0 */
[----:B------:R-:W-:Y:S11]  /*77f20*/  @!UPT UIADD3 URZ, URZ, URZ, URZ ;  /* 0x0000003f3f3ff290 */ /* 0x000ff6000fffe03f */
[----:B------:R-:W-:Y:S01]  /*77f30*/  @!UPT UIADD3 URZ, URZ, URZ, URZ ;  /* 0x0000003f3f3ff290 */ /* 0x000fe2000fffe03f */
[----:B------:R2:W-:Y:S04]  /*77f40*/  STL.64 [R1+0x18c0], R248 ;  /* 0x0018c0f801007387 */ /* 0x0005e80000100a00 */
[----:B------:R1:W-:Y:S04]  /*77f50*/  STL.64 [R1+0x18c8], R250 ;  /* 0x0018c8fa01007387 */ /* 0x0003e80000100a00 */
[----:B------:R1:W-:Y:S04]  /*77f60*/  STL.64 [R1+0x18b0], R244 ;  /* 0x0018b0f401007387 */ /* 0x0003e80000100a00 */
[----:B------:R1:W-:Y:S01]  /*77f70*/  STL.64 [R1+0x18b8], R246 ;  /* 0x0018b8f601007387 */ /* 0x0003e20000100a00 */
[----:B--2---:R-:W-:-:S02]  /*77f80*/  IMAD.MOV.U32 R248, RZ, RZ, R51 ;  /* 0x000000fffff87224 */ /* 0x004fc400078e0033 */
[----:B------:R-:W-:Y:S01]  /*77f90*/  IMAD.MOV.U32 R249, RZ, RZ, R50 ;  /* 0x000000fffff97224 */ /* 0x000fe200078e0032 */
[----:B-1----:R-:W-:Y:S01]  /*77fa0*/  MOV R251, R48 ;  /* 0x0000003000fb7202 */ /* 0x002fe20000000f00 */
[----:B------:R-:W-:Y:S02]  /*77fb0*/  IMAD.MOV.U32 R250, RZ, RZ, R49 ;  /* 0x000000fffffa7224 */ /* 0x000fe400078e0031 */
[----:B------:R-:W-:Y:S02]  /*77fc0*/  IMAD.MOV.U32 R244, RZ, RZ, R83 ;  /* 0x000000fffff47224 */ /* 0x000fe400078e0053 */
[----:B------:R-:W-:Y:S02]  /*77fd0*/  IMAD.MOV.U32 R245, RZ, RZ, R85 ;  /* 0x000000fffff57224 */ /* 0x000fe400078e0055 */
[----:B------:R-:W-:Y:S01]  /*77fe0*/  IMAD.MOV.U32 R246, RZ, RZ, R86 ;  /* 0x000000fffff67224 */ /* 0x000fe200078e0056 */
[----:B------:R-:W-:Y:S01]  /*77ff0*/  MOV R247, R87 ;  /* 0x0000005700f77202 */ /* 0x000fe20000000f00 */
[C---:B---3--:R-:W-:Y:S08]  /*78000*/  HMMA.1688.F32.TF32 R20, R236.reuse, R126, R20 ;  /* 0x0000007eec14723c */ /* 0x048ff00000081014 */
[C---:B----4-:R-:W-:Y:S08]  /*78010*/  HMMA.1688.F32.TF32 R240, R236.reuse, R130, R16 ;  /* 0x00000082ecf0723c */ /* 0x050ff00000081010 */
[C---:B------:R-:W-:Y:S08]  /*78020*/  HMMA.1688.F32.TF32 R16, R236.reuse, R122, R24 ;  /* 0x0000007aec10723c */ /* 0x040ff00000081018 */
[C---:B------:R-:W-:Y:S07]  /*78030*/  HMMA.1688.F32.TF32 R24, R236.reuse, R118, R28 ;  /* 0x00000076ec18723c */ /* 0x040fee000008101c */
[----:B------:R-:W-:Y:S04]  /*78040*/  STL.64 [R1+0x18a0], R240 ;  /* 0x0018a0f001007387 */ /* 0x000fe80000100a00 */
[----:B------:R-:W-:Y:S04]  /*78050*/  STL.64 [R1+0x18a8], R242 ;  /* 0x0018a8f201007387 */ /* 0x000fe80000100a00 */
[----:B------:R-:W-:Y:S04]  /*78060*/  STL.64 [R1+0x1890], R20 ;  /* 0x0018901401007387 */ /* 0x000fe80000100a00 */
[----:B------:R1:W-:Y:S04]  /*78070*/  STL.64 [R1+0x1898], R22 ;  /* 0x0018981601007387 */ /* 0x0003e80000100a00 */
[----:B------:R-:W-:Y:S04]  /*78080*/  STL.64 [R1+0x1870], R16 ;  /* 0x0018701001007387 */ /* 0x000fe80000100a00 */
[----:B------:R2:W-:Y:S01]  /*78090*/  STL.64 [R1+0x1878], R18 ;  /* 0x0018781201007387 */ /* 0x0005e20000100a00 */
[----:B-1----:R-:W-:Y:S08]  /*780a0*/  HMMA.1688.F32.TF32 R20, R236, R114, R32 ;  /* 0x00000072ec14723c */ /* 0x002ff00000081020 */
[----:B--2---:R-:W-:Y:S01]  /*780b0*/  HMMA.1688.F32.TF32 R16, R232, R230, R36 ;  /* 0x000000e6e810723c */ /* 0x004fe20000081024 */
[----:B------:R-:W-:Y:S01]  /*780c0*/  STL.64 [R1+0x1840], R24 ;  /* 0x0018401801007387 */ /* 0x000fe20000100a00 */
[----:B------:R-:W-:-:S03]  /*780d0*/  IMAD.MOV.U32 R240, RZ, RZ, R47 ;  /* 0x000000fffff07224 */ /* 0x000fc600078e002f */
[----:B------:R-:W-:Y:S01]  /*780e0*/  STL.64 [R1+0x1848], R26 ;  /* 0x0018481a01007387 */ /* 0x000fe20000100a00 */
[----:B------:R-:W-:Y:S01]  /*780f0*/  IMAD.MOV.U32 R241, RZ, RZ, R46 ;  /* 0x000000fffff17224 */ /* 0x000fe200078e002e */
[----:B------:R-:W-:Y:S01]  /*78100*/  MOV R243, R44 ;  /* 0x0000002c00f37202 */ /* 0x000fe20000000f00 */
[----:B------:R-:W-:-:S07]  /*78110*/  IMAD.MOV.U32 R242, RZ, RZ, R45 ;  /* 0x000000fffff27224 */ /* 0x000fce00078e002d */
[----:B------:R1:W-:Y:S04]  /*78120*/  STL.64 [R1+0x1810], R20 ;  /* 0x0018101401007387 */ /* 0x0003e80000100a00 */
[----:B------:R2:W-:Y:S04]  /*78130*/  STL.64 [R1+0x1818], R22 ;  /* 0x0018181601007387 */ /* 0x0005e80000100a00 */
[----:B------:R-:W3:Y:S04]  /*78140*/  LDL.LU R47, [R1+0x5d3c] ;  /* 0x005d3c00012f7983 */ /* 0x000ee80000300800 */
[----:B------:R-:W-:Y:S04]  /*78150*/  STL.64 [R1+0x17f0], R16 ;  /* 0x0017f01001007387 */ /* 0x000fe80000100a00 */
[----:B------:R-:W-:Y:S04]  /*78160*/  STL.64 [R1+0x17f8], R18 ;  /* 0x0017f81201007387 */ /* 0x000fe80000100a00 */
[----:B------:R-:W4:Y:S04]  /*78170*/  LDL.LU R46, [R1+0x5d38] ;  /* 0x005d3800012e7983 */ /* 0x000f280000300800 */
[----:B------:R-:W3:Y:S04]  /*78180*/  LDL.LU R45, [R1+0x5d34] ;  /* 0x005d3400012d7983 */ /* 0x000ee80000300800 */
[----:B------:R-:W3:Y:S01]  /*78190*/  LDL.LU R44, [R1+0x5d30] ;  /* 0x005d3000012c7983 */ /* 0x000ee20000300800 */
[----:B-1----:R-:W-:-:S03]  /*781a0*/  IMAD.MOV.U32 R20, RZ, RZ, R68 ;  /* 0x000000ffff147224 */ /* 0x002fc600078e0044 */
[----:B------:R-:W3:Y:S01]  /*781b0*/  LDL.LU R51, [R1+0x5d2c] ;  /* 0x005d2c0001337983 */ /* 0x000ee20000300800 */
[----:B------:R-:W-:-:S03]  /*781c0*/  IMAD.MOV.U32 R21, RZ, RZ, R69 ;  /* 0x000000ffff157224 */ /* 0x000fc600078e0045 */
[----:B------:R-:W3:Y:S01]  /*781d0*/  LDL.LU R50, [R1+0x5d28] ;  /* 0x005d280001327983 */ /* 0x000ee20000300800 */
[----:B--2---:R-:W-:-:S03]  /*781e0*/  IMAD.MOV.U32 R22, RZ, RZ, R70 ;  /* 0x000000ffff167224 */ /* 0x004fc600078e0046 */
        /* <DEDUP_REMOVED lines=51> */
[----:B------:R-:W-:Y:S04]  /*78520*/  LDS R16, [R3+0xc400] ;  /* 0x00c4000003107984 */ /* 0x000fe80000000800 */
[----:B------:R-:W-:Y:S04]  /*78530*/  LDS R18, [R3+0xe400] ;  /* 0x00e4000003127984 */ /* 0x000fe80000000800 */
[----:B------:R-:W-:Y:S04]  /*78540*/  LDS R17, [R4+0xc400] ;  /* 0x00c4000004117984 */ /* 0x000fe80000000800 */
[----:B------:R-:W1:Y:S01]  /*78550*/  LDS R19, [R4+0xe400] ;  /* 0x00e4000004137984 */ /* 0x000e620000000800 */
[----:B--2---:R-:W-:Y:S11]  /*78560*/  HMMA.1688.F32.TF32 R80, R232, R226, R80 ;  /* 0x000000e2e850723c */ /* 0x004ff60000081050 */
[----:B------:R-:W-:Y:S11]  /*78570*/  @!UPT UIADD3 URZ, URZ, URZ, URZ ;  /* 0x0000003f3f3ff290 */ /* 0x000ff6000fffe03f */
[----:B------:R-:W-:Y:S01]  /*78580*/  @!UPT UIADD3 URZ, URZ, URZ, URZ ;  /* 0x0000003f3f3ff290 */ /* 0x000fe2000fffe03f */
[----:B------:R2:W-:Y:S04]  /*78590*/  STL.64 [R1+0x17e0], R80 ;  /* 0x0017e05001007387 */ /* 0x0005e80000100a00 */
[----:B------:R1:W-:Y:S01]  /*785a0*/  STL.64 [R1+0x17e8], R82 ;  /* 0x0017e85201007387 */ /* 0x0003e20000100a00 */
[----:B--2---:R-:W-:-:S03]  /*785b0*/  IMAD.MOV.U32 R80, RZ, RZ, R88 ;  /* 0x000000ffff507224 */ /* 0x004fc600078e0058 */
[----:B------:R-:W2:Y:S01]  /*785c0*/  LDL.LU R88, [R1+0x5cac] ;  /* 0x005cac0001587983 */ /* 0x000ea20000300800 */
[----:B------:R-:W-:Y:S01]  /*785d0*/  IMAD.MOV.U32 R81, RZ, RZ, R89 ;  /* 0x000000ffff517224 */ /* 0x000fe200078e0059 */
[----:B-1----:R-:W-:Y:S01]  /*785e0*/  MOV R83, R91 ;  /* 0x0000005b00537202 */ /* 0x002fe20000000f00 */
[----:B------:R-:W-:Y:S01]  /*785f0*/  IMAD.MOV.U32 R82, RZ, RZ, R90 ;  /* 0x000000ffff527224 */ /* 0x000fe200078e005a */
[----:B------:R-:W2:Y:S04]  /*78600*/  LDL.LU R89, [R1+0x5ca8] ;  /* 0x005ca80001597983 */ /* 0x000ea80000300800 */
[----:B------:R-:W2:Y:S04]  /*78610*/  LDL.LU R90, [R1+0x5ca4] ;  /* 0x005ca400015a7983 */ /* 0x000ea80000300800 */
[----:B------:R-:W2:Y:S01]  /*78620*/  LDL.LU R91, [R1+0x5ca0] ;  /* 0x005ca000015b7983 */ /* 0x000ea20000300800 */
[----:B---3--:R-:W-:Y:S11]  /*78630*/  HMMA.1688.F32.TF32 R84, R232, R222, R84 ;  /* 0x000000dee854723c */ /* 0x008ff60000081054 */
[----:B------:R-:W-:Y:S11]  /*78640*/  @!UPT UIADD3 URZ, URZ, URZ, URZ ;  /* 0x0000003f3f3ff290 */ /* 0x000ff6000fffe03f */
[----:B------:R-:W-:Y:S01]  /*78650*/  @!UPT UIADD3 URZ, URZ, URZ, URZ ;  /* 0x0000003f3f3ff290 */ /* 0x000fe2000fffe03f */
[----:B------:R1:W-:Y:S04]  /*78660*/  STL.64 [R1+0x17c0], R84 ;  /* 0x0017c05401007387 */ /* 0x0003e80000100a00 */
[----:B------:R3:W-:Y:S01]  /*78670*/  STL.64 [R1+0x17c8], R86 ;  /* 0x0017c85601007387 */ /* 0x0007e20000100a00 */
[----:B-1----:R-:W-:-:S03]  /*78680*/  IMAD.MOV.U32 R84, RZ, RZ, R92 ;  /* 0x000000ffff547224 */ /* 0x002fc600078e005c */
[----:B------:R-:W4:Y:S01]  /*78690*/  LDL.LU R92, [R1+0x5c9c] ;  /* 0x005c9c00015c7983 */ /* 0x000f220000300800 */
[----:B------:R-:W-:Y:S01]  /*786a0*/  IMAD.MOV.U32 R85, RZ, RZ, R93 ;  /* 0x000000ffff557224 */ /* 0x000fe200078e005d */
[----:B---3--:R-:W-:Y:S01]  /*786b0*/  MOV R87, R95 ;  /* 0x0000005f00577202 */ /* 0x008fe20000000f00 */
[----:B------:R-:W-:Y:S01]  /*786c0*/  IMAD.MOV.U32 R86, RZ, RZ, R94 ;  /* 0x000000ffff567224 */ /* 0x000fe200078e005e */
[----:B------:R-:W4:Y:S04]  /*786d0*/  LDL.LU R93, [R1+0x5c98] ;  /* 0x005c9800015d7983 */ /* 0x000f280000300800 */
[----:B------:R-:W4:Y:S04]  /*786e0*/  LDL.LU R94, [R1+0x5c94] ;  /* 0x005c9400015e7983 */ /* 0x000f280000300800 */
[----:B------:R-:W4:Y:S01]  /*786f0*/  LDL.LU R95, [R1+0x5c90] ;  /* 0x005c9000015f7983 */ /* 0x000f220000300800 */
[----:B--2---:R-:W-:Y:S11]  /*78700*/  HMMA.1688.F32.TF32 R88, R232, R218, R88 ;  /* 0x000000dae858723c */ /* 0x004ff60000081058 */
[----:B------:R-:W-:Y:S11]  /*78710*/  @!UPT UIADD3 URZ, URZ, URZ, URZ ;  /* 0x0000003f3f3ff290 */ /* 0x000ff6000fffe03f */
[----:B------:R-:W-:Y:S01]  /*78720*/  @!UPT UIADD3 URZ, URZ, URZ, URZ ;  /* 0x0000003f3f3ff290 */ /* 0x000fe2000fffe03f */
[----:B------:R1:W-:Y:S04]  /*78730*/  STL.64 [R1+0x17a0], R88 ;  /* 0x0017a05801007387 */ /* 0x0003e80000100a00 */
[----:B------:R2:W-:Y:S01]  /*78740*/  STL.64 [R1+0x17a8], R90 ;  /* 0x0017a85a01007387 */ /* 0x0005e20000100a00 */
[----:B-1----:R-:W-:-:S03]  /*78750*/  IMAD.MOV.U32 R88, RZ, RZ, R40 ;  /* 0x000000ffff587224 */ /* 0x002fc600078e0028 */
[----:B------:R-:W3:Y:S01]  /*78760*/  LDL.LU R40, [R1+0x5c8c] ;  /* 0x005c8c0001287983 */ /* 0x000ee20000300800 */
[----:B------:R-:W-:Y:S01]  /*78770*/  IMAD.MOV.U32 R89, RZ, RZ, R41 ;  /* 0x000000ffff597224 */ /* 0x000fe200078e0029 */
[----:B--2---:R-:W-:Y:S01]  /*78780*/  MOV R91, R43 ;  /* 0x0000002b005b7202 */ /* 0x004fe20000000f00 */
[----:B------:R-:W-:Y:S01]  /*78790*/  IMAD.MOV.U32 R90, RZ, RZ, R42 ;  /* 0x000000ffff5a7224 */ /* 0x000fe200078e002a */
[----:B------:R-:W3:Y:S04]  /*787a0*/  LDL.LU R41, [R1+0x5c88] ;  /* 0x005c880001297983 */ /* 0x000ee80000300800 */
[----:B------:R-:W3:Y:S04]  /*787b0*/  LDL.LU R42, [R1+0x5c84] ;  /* 0x005c8400012a7983 */ /* 0x000ee80000300800 */
[----:B------:R-:W3:Y:S01]  /*787c0*/  LDL.LU R43, [R1+0x5c80] ;  /* 0x005c8000012b7983 */ /* 0x000ee20000300800 */
[----:B----4-:R-:W-:Y:S11]  /*787d0*/  HMMA.1688.F32.TF32 R92, R232, R214, R92 ;  /* 0x000000d6e85c723c */ /* 0x010ff6000008105c */
[----:B------:R-:W-:Y:S11]  /*787e0*/  @!UPT UIADD3 URZ, URZ, URZ, URZ ;  /* 0x0000003f3f3ff290 */ /* 0x000ff6000fffe03f */
[----:B------:R-:W-:Y:S01]  /*787f0*/  @!UPT UIADD3 URZ, URZ, URZ, URZ ;  /* 0x0000003f3f3ff290 */ /* 0x000fe2000fffe03f */
[----:B------:R1:W-:Y:S04]  /*78800*/  STL.64 [R1+0x1780], R92 ;  /* 0x0017805c01007387 */ /* 0x0003e80000100a00 */
[----:B------:R2:W-:Y:S01]  /*78810*/  STL.64 [R1+0x1788], R94 ;  /* 0x0017885e01007387 */ /* 0x0005e20000100a00 */
[----:B-1----:R-:W-:-:S03]  /*78820*/  IMAD.MOV.U32 R92, RZ, RZ, R44 ;  /* 0x000000ffff5c7224 */ /* 0x002fc600078e002c */
[----:B------:R-:W4:Y:S01]  /*78830*/  LDL.LU R44, [R1+0x5c7c] ;  /* 0x005c7c00012c7983 */ /* 0x000f220000300800 */
[----:B------:R-:W-:Y:S01]  /*78840*/  IMAD.MOV.U32 R93, RZ, RZ, R45 ;  /* 0x000000ffff5d7224 */ /* 0x000fe200078e002d */
[----:B--2---:R-:W-:Y:S01]  /*78850*/  MOV R95, R47 ;  /* 0x0000002f005f7202 */ /* 0x004fe20000000f00 */
[----:B------:R-:W-:Y:S01]  /*78860*/  IMAD.MOV.U32 R94, RZ, RZ, R46 ;  /* 0x000000ffff5e7224 */ /* 0x000fe200078e002e */
[----:B------:R-:W4:Y:S04]  /*78870*/  LDL.LU R45, [R1+0x5c78] ;  /* 0x005c7800012d7983 */ /* 0x000f280000300800 */
[----:B------:R-:W4:Y:S04]  /*78880*/  LDL.LU R46, [R1+0x5c74] ;  /* 0x005c7400012e7983 */ /* 0x000f280000300800 */
[----:B------:R-:W4:Y:S01]  /*78890*/  LDL.LU R47, [R1+0x5c70] ;  /* 0x005c7000012f7983 */ /* 0x000f220000300800 */
[----:B---3--:R-:W-:Y:S11]  /*788a0*/  HMMA.1688.F32.TF32 R40, R232, R210, R40 ;  /* 0x000000d2e828723c */ /* 0x008ff60000081028 */
        /* <DEDUP_REMOVED lines=12> */
[C---:B----4-:R-:W-:Y:S11]  /*78970*/  HMMA.1688.F32.TF32 R44, R232.reuse, R14, R44 ;  /* 0x0000000ee82c723c */ /* 0x050ff6000008102c */
[----:B------:R-:W-:Y:S11]  /*78980*/  @!UPT UIADD3 URZ, URZ, URZ, URZ ;  /* 0x0000003f3f3ff290 */ /* 0x000ff6000fffe03f */
[----:B------:R-:W-:Y:S01]  /*78990*/  @!UPT UIADD3 URZ, URZ, URZ, URZ ;  /* 0x0000003f3f3ff290 */ /* 0x000fe2000fffe03f */
[----:B------:R1:W-:Y:S04]  /*789a0*/  STL.64 [R1+0x1740], R44 ;  /* 0x0017402c01007387 */ /* 0x0003e80000100a00 */
[----:B------:R2:W-:Y:S04]  /*789b0*/  STL.64 [R1+0x1748], R46 ;  /* 0x0017482e01007387 */ /* 0x0005e80000100a00 */
[----:B-1----:R-:W4:Y:S04]  /*789c0*/  LDL.LU R44, [R1+0x28d0] ;  /* 0x0028d000012c7983 */ /* 0x002f280000300800 */
[----:B------:R-:W4:Y:S04]  /*789d0*/  LDL.LU R45, [R1+0x28d4] ;  /* 0x0028d400012d7983 */ /* 0x000f280000300800 */
[----:B--2---:R-:W4:Y:S04]  /*789e0*/  LDL.LU R46, [R1+0x28d8] ;  /* 0x0028d800012e7983 */ /* 0x004f280000300800 */
[----:B------:R-:W4:Y:S01]  /*789f0*/  LDL.LU R47, [R1+0x28dc] ;  /* 0x0028dc00012f7983 */ /* 0x000f220000300800 */
        /* <DEDUP_REMOVED lines=9> */
[----:B------:R1:W-:Y:S02]  /*78a90*/  STL.64 [R1+0x1728], R50 ;  /* 0x0017283201007387 */ /* 0x0003e40000100a00 */
[C---:B-1----:R-:W-:Y:S08]  /*78aa0*/  HMMA.1688.F32.TF32 R48, R232.reuse, R206, R52 ;  /* 0x000000cee830723c */ /* 0x042ff00000081034 */
[C---:B------:R-:W-:Y:S11]  /*78ab0*/  HMMA.1688.F32.TF32 R52, R232.reuse, R198, R60 ;  /* 0x000000c6e834723c */ /* 0x040ff6000008103c */
[----:B------:R-:W-:Y:S04]  /*78ac0*/  @!UPT UIADD3 URZ, URZ, URZ, URZ ;  /* 0x0000003f3f3ff290 */ /* 0x000fe8000fffe03f */
[----:B------:R-:W-:Y:S04]  /*78ad0*/  STL.64 [R1+0x1700], R48 ;  /* 0x0017003001007387 */ /* 0x000fe80000100a00 */
[----:B------:R1:W-:Y:S02]  /*78ae0*/  STL.64 [R1+0x1708], R50 ;  /* 0x0017083201007387 */ /* 0x0003e40000100a00 */
[C---:B-1----:R-:W-:Y:S02]  /*78af0*/  HMMA.1688.F32.TF32 R48, R232.reuse, R194, R64 ;  /* 0x000000c2e830723c */ /* 0x042fe40000081040 */
[----:B------:R-:W-:Y:S04]  /*78b00*/  STL.64 [R1+0x16e0], R56 ;  /* 0x0016e03801007387 */ /* 0x000fe80000100a00 */
[----:B------:R1:W-:Y:S04]  /*78b10*/  STL.64 [R1+0x16e8], R58 ;  /* 0x0016e83a01007387 */ /* 0x0003e80000100a00 */
[----:B------:R-:W-:Y:S04]  /*78b20*/  STL.64 [R1+0x16c0], R52 ;  /* 0x0016c03401007387 */ /* 0x000fe80000100a00 */
[----:B------:R4:W-:Y:S01]  /*78b30*/  STL.64 [R1+0x16c8], R54 ;  /* 0x0016c83601007387 */ /* 0x0009e20000100a00 */
[C---:B-1----:R-:W-:Y:S08]  /*78b40*/  HMMA.1688.F32.TF32 R56, R232.reuse, R190, R68 ;  /* 0x000000bee838723c */ /* 0x042ff00000081044 */
[----:B------:R-:W-:Y:S01]  /*78b50*/  STL.64 [R1+0x16a0], R48 ;  /* 0x0016a03001007387 */ /* 0x000fe20000100a00 */
[C---:B----4-:R-:W-:Y:S03]  /*78b60*/  HMMA.1688.F32.TF32 R52, R232.reuse, R186, R44 ;  /* 0x000000bae834723c */ /* 0x050fe6000008102c */
[----:B------:R1:W-:Y:S05]  /*78b70*/  STL.64 [R1+0x16a8], R50 ;  /* 0x0016a83201007387 */ /* 0x0003ea0000100a00 */
[C---:B------:R-:W-:Y:S08]  /*78b80*/  HMMA.1688.F32.TF32 R44, R232.reuse, R178, R92 ;  /* 0x000000b2e82c723c */ /* 0x040ff0000008105c */
[C---:B-1----:R-:W-:Y:S08]  /*78b90*/  HMMA.1688.F32.TF32 R48, R232.reuse, R182, R40 ;  /* 0x000000b6e830723c */ /* 0x042ff00000081028 */
        /* <DEDUP_REMOVED lines=34> */
[----:B------:R-:W-:-:S06]  /*78dc0*/  IMAD.MOV.U32 R240, RZ, RZ, R73 ;  /* 0x000000fffff07224 */ /* 0x000fcc00078e0049 */
[----:B------:R-:W-:Y:S04]  /*78dd0*/  STL.64 [R1+0x15b0], R28 ;  /* 0x0015b01c01007387 */ /* 0x000fe80000100a00 */
[----:B------:R-:W-:Y:S04]  /*78de0*/  STL.64 [R1+0x15b8], R30 ;  /* 0x0015b81e01007387 */ /* 0x000fe80000100a00 */
[----:B------:R-:W-:Y:S01]  /*78df0*/  STL.64 [R1+0x15a0], R24 ;  /* 0x0015a01801007387 */ /* 0x000fe20000100a00 */
[----:B------:R-:W-:-:S03]  /*78e00*/  IMAD.MOV.U32 R241, RZ, RZ, R75 ;  /* 0x000000fffff17224 */ /* 0x000fc600078e004b */
[----:B------:R1:W-:Y:S01]  /*78e10*/  STL.64 [R1+0x15a8], R26 ;  /* 0x0015a81a01007387 */ /* 0x0003e20000100a00 */
[----:B------:R-:W-:-:S03]  /*78e20*/  IMAD.MOV.U32 R242, RZ, RZ, R76 ;  /* 0x000000fffff27224 */ /* 0x000fc600078e004c */
[----:B------:R-:W1:Y:S01]  /*78e30*/  LDL.LU R73, [R1+0x5c5c] ;  /* 0x005c5c0001497983 */ /* 0x000e620000300800 */
[----:B------:R-:W-:-:S03]  /*78e40*/  MOV R243, R77 ;  /* 0x0000004d00f37202 */ /* 0x000fc60000000f00 */
[----:B------:R2:W-:Y:S04]  /*78e50*/  STL.64 [R1+0x1590], R20 ;  /* 0x0015901401007387 */ /* 0x0005e80000100a00 */
[----:B------:R3:W-:Y:S04]  /*78e60*/  STL.64 [R1+0x1598], R22 ;  /* 0x0015981601007387 */ /* 0x0007e80000100a00 */
[----:B------:R-:W4:Y:S04]  /*78e70*/  LDL.LU R75, [R1+0x5c58] ;  /* 0x005c5800014b7983 */ /* 0x000f280000300800 */
[----:B------:R-:W2:Y:S04]  /*78e80*/  LDL.LU R76, [R1+0x5c54] ;  /* 0x005c5400014c7983 */ /* 0x000ea80000300800 */
[----:B------:R-:W3:Y:S01]  /*78e90*/  LDL.LU R77, [R1+0x5c50] ;  /* 0x005c5000014d7983 */ /* 0x000ee20000300800 */
[----:B------:R-:W-:-:S02]  /*78ea0*/  IMAD.MOV.U32 R248, RZ, RZ, R78 ;  /* 0x000000fffff87224 */ /* 0x000fc400078e004e */
[----:B------:R-:W-:Y:S01]  /*78eb0*/  IMAD.MOV.U32 R249, RZ, RZ, R79 ;  /* 0x000000fffff97224 */ /* 0x000fe200078e004f */
[----:B------:R-:W3:Y:S01]  /*78ec0*/  LDL.LU R78, [R1+0x5c4c] ;  /* 0x005c4c00014e7983 */ /* 0x000ee20000300800 */
[----:B------:R-:W-:Y:S01]  /*78ed0*/  IMAD.MOV.U32 R250, RZ, RZ, R72 ;  /* 0x000000fffffa7224 */ /* 0x000fe200078e0048 */
[----:B------:R-:W-:Y:S02]  /*78ee0*/  MOV R251, R74 ;  /* 0x0000004a00fb7202 */ /* 0x000fe40000000f00 */
[----:B------:R-:W3:Y:S04]  /*78ef0*/  LDL.LU R79, [R1+0x5c48] ;  /* 0x005c4800014f7983 */ /* 0x000ee80000300800 */
[----:B------:R-:W3:Y:S04]  /*78f00*/  LDL.LU R72, [R1+0x5c44] ;  /* 0x005c440001487983 */ /* 0x000ee80000300800 */
[----:B------:R-:W3:Y:S01]  /*78f10*/  LDL.LU R74, [R1+0x5c40] ;  /* 0x005c4000014a7983 */ /* 0x000ee20000300800 */
[----:B-1----:R-:W-:Y:S01]  /*78f20*/  MOV R27, R73 ;  /* 0x00000049001b7202 */ /* 0x002fe20000000f00 */
[----:B----4-:R-:W-:-:S02]  /*78f30*/  IMAD.MOV.U32 R26, RZ, RZ, R75 ;  /* 0x000000ffff1a7224 */ /* 0x010fc400078e004b */
[----:B--2---:R-:W-:Y:S02]  /*78f40*/  IMAD.MOV.U32 R24, RZ, RZ, R76 ;  /* 0x000000ffff187224 */ /* 0x004fe400078e004c */
[----:B------:R-:W2:Y:S01]  /*78f50*/  LDL.LU R76, [R1+0x5c3c] ;  /* 0x005c3c00014c7983 */ /* 0x000ea20000300800 */
[----:B---3--:R-:W-:-:S03]  /*78f60*/  IMAD.MOV.U32 R25, RZ, RZ, R77 ;  /* 0x000000ffff197224 */ /* 0x008fc600078e004d */
[----:B------:R-:W3:Y:S04]  /*78f70*/  LDL.LU R77, [R1+0x5c38] ;  /* 0x005c3800014d7983 */ /* 0x000ee80000300800 */
[----:B------:R-:W4:Y:S04]  /*78f80*/  LDL.LU R75, [R1+0x5c34] ;  /* 0x005c3400014b7983 */ /* 0x000f280000300800 */
[----:B------:R-:W4:Y:S01]  /*78f90*/  LDL.LU R73, [R1+0x5c30] ;  /* 0x005c300001497983 */ /* 0x000f220000300800 */
[----:B------:R-:W-:-:S03]  /*78fa0*/  IMAD.MOV.U32 R32, RZ, RZ, R72 ;  /* 0x000000ffff207224 */ /* 0x000fc600078e0048 */
[----:B------:R-:W4:Y:S01]  /*78fb0*/  LDL.LU R72, [R1+0x5c2c] ;  /* 0x005c2c0001487983 */ /* 0x000f220000300800 */
[----:B------:R-:W-:Y:S02]  /*78fc0*/  IMAD.MOV.U32 R34, RZ, RZ, R79 ;  /* 0x000000ffff227224 */ /* 0x000fe400078e004f */
[----:B------:R-:W-:Y:S01]  /*78fd0*/  IMAD.MOV.U32 R33, RZ, RZ, R74 ;  /* 0x000000ffff217224 */ /* 0x000fe200078e004a */
[----:B------:R-:W-:Y:S01]  /*78fe0*/  MOV R35, R78 ;  /* 0x0000004e00237202 */ /* 0x000fe20000000f00 */
[----:B------:R-:W4:Y:S04]  /*78ff0*/  LDL.LU R74, [R1+0x5c28] ;  /* 0x005c2800014a7983 */ /* 0x000f280000300800 */
[----:B------:R-:W4:Y:S04]  /*79000*/  LDL.LU R79, [R1+0x5c24] ;  /* 0x005c2400014f7983 */ /* 0x000f280000300800 */
[----:B------:R-:W4:Y:S01]  /*79010*/  LDL.LU R78, [R1+0x5c20] ;  /* 0x005c2000014e7983 */ /* 0x000f220000300800 */
[----:B--2---:R-:W-:Y:S01]  /*79020*/  MOV R239, R76 ;  /* 0x0000004c00ef7202 */ /* 0x004fe20000000f00 */
[----:B---3--:R-:W-:-:S02]  /*79030*/  IMAD.MOV.U32 R238, RZ, RZ, R77 ;  /* 0x000000ffffee7224 */ /* 0x008fc400078e004d */
[----:B----4-:R-:W-:Y:S02]  /*79040*/  IMAD.MOV.U32 R236, RZ, RZ, R75 ;  /* 0x000000ffffec7224 */ /* 0x010fe400078e004b */
[----:B------:R-:W2:Y:S01]  /*79050*/  LDL.LU R75, [R1+0x5c1c] ;  /* 0x005c1c00014b7983 */ /* 0x000ea20000300800 */
[----:B------:R-:W-:-:S03]  /*79060*/  IMAD.MOV.U32 R237, RZ, RZ, R73 ;  /* 0x000000ffffed7224 */ /* 0x000fc600078e0049 */
[----:B------:R-:W3:Y:S04]  /*79070*/  LDL.LU R73, [R1+0x5c18] ;  /* 0x005c180001497983 */ /* 0x000ee80000300800 */
[----:B------:R-:W4:Y:S04]  /*79080*/  LDL.LU R77, [R1+0x5c14] ;  /* 0x005c1400014d7983 */ /* 0x000f280000300800 */
[----:B------:R-:W4:Y:S01]  /*79090*/  LDL.LU R76, [R1+0x5c10] ;  /* 0x005c1000014c7983 */ /* 0x000f220000300800 */
[----:B------:R-:W-:Y:S02]  /*790a0*/  IMAD.MOV.U32 R38, RZ, RZ, R74 ;  /* 0x000000ffff267224 */ /* 0x000fe400078e004a */
[----:B------:R-:W-:-:S02]  /*790b0*/  IMAD.MOV.U32 R36, RZ, RZ, R79 ;  /* 0x000000ffff247224 */ /* 0x000fc400078e004f */
[----:B------:R-:W4:Y:S01]  /*790c0*/  LDL.LU R79, [R1+0x5c0c] ;  /* 0x005c0c00014f7983 */ /* 0x000f220000300800 */
[----:B------:R-:W-:Y:S01]  /*790d0*/  IMAD.MOV.U32 R37, RZ, RZ, R78 ;  /* 0x000000ffff257224 */ /* 0x000fe200078e004e */
[----:B------:R-:W-:Y:S02]  /*790e0*/  MOV R39, R72 ;  /* 0x0000004800277202 */ /* 0x000fe40000000f00 */
        /* <DEDUP_REMOVED lines=10> */
[----:B------:R-:W2:Y:S01]  /*79190*/  LDL.LU R75, [R1+0x5bf0] ;  /* 0x005bf000014b7983 */ /* 0x000ea20000300800 */
[----:B------:R-:W-:Y:S02]  /*791a0*/  IMAD.MOV.U32 R90, RZ, RZ, R78 ;  /* 0x000000ffff5a7224 */ /* 0x000fe400078e004e */
[----:B------:R-:W-:-:S02]  /*791b0*/  IMAD.MOV.U32 R88, RZ, RZ, R74 ;  /* 0x000000ffff587224 */ /* 0x000fc400078e004a */
[----:B------:R-:W3:Y:S01]  /*791c0*/  LDL.LU R74, [R1+0x5bec] ;  /* 0x005bec00014a7983 */ /* 0x000ee20000300800 */
[----:B------:R-:W-:Y:S01]  /*791d0*/  IMAD.MOV.U32 R89, RZ, RZ, R72 ;  /* 0x000000ffff597224 */ /* 0x000fe200078e0048 */
[----:B------:R-:W-:Y:S02]  /*791e0*/  MOV R91, R79 ;  /* 0x0000004f005b7202 */ /* 0x000fe40000000f00 */
        /* <DEDUP_REMOVED lines=9> */
[----:B------:R-:W3:Y:S01]  /*79280*/  LDL.LU R76, [R1+0x5bd4] ;  /* 0x005bd400014c7983 */ /* 0x000ee20000300800 */
[----:B------:R-:W-:-:S03]  /*79290*/  MOV R47, R74 ;  /* 0x0000004a002f7202 */ /* 0x000fc60000000f00 */
[----:B------:R-:W3:Y:S01]  /*792a0*/  LDL.LU R77, [R1+0x5bd0] ;  /* 0x005bd000014d7983 */ /* 0x000ee20000300800 */
[----:B------:R-:W-:Y:S02]  /*792b0*/  IMAD.MOV.U32 R46, RZ, RZ, R72 ;  /* 0x000000ffff2e7224 */ /* 0x000fe400078e0048 */
[----:B------:R-:W-:Y:S02]  /*792c0*/  IMAD.MOV.U32 R44, RZ, RZ, R78 ;  /* 0x000000ffff2c7224 */ /* 0x000fe400078e004e */
[----:B------:R-:W3:Y:S01]  /*792d0*/  LDL.LU R78, [R1+0x5bcc] ;  /* 0x005bcc00014e7983 */ /* 0x000ee20000300800 */
[----:B------:R-:W-:-:S03]  /*792e0*/  IMAD.MOV.U32 R45, RZ, RZ, R79 ;  /* 0x000000ffff2d7224 */ /* 0x000fc600078e004f */
[----:B------:R-:W3:Y:S04]  /*792f0*/  LDL.LU R79, [R1+0x5bc8] ;  /* 0x005bc800014f7983 */ /* 0x000ee80000300800 */
[----:B------:R-:W3:Y:S04]  /*79300*/  LDL.LU R72, [R1+0x5bc4] ;  /* 0x005bc40001487983 */ /* 0x000ee80000300800 */
[----:B------:R-:W3:Y:S01]  /*79310*/  LDL.LU R74, [R1+0x5bc0] ;  /* 0x005bc000014a7983 */ /* 0x000ee20000300800 */
[----:B----4-:R-:W-:Y:S02]  /*79320*/  IMAD.MOV.U32 R49, RZ, RZ, R73 ;  /* 0x000000ffff317224 */ /* 0x010fe400078e0049 */
[----:B--2---:R-:W-:-:S02]  /*79330*/  IMAD.MOV.U32 R48, RZ, RZ, R75 ;  /* 0x000000ffff307224 */ /* 0x004fc400078e004b */
[----:B------:R-:W2:Y:S04]  /*79340*/  LDL.LU R75, [R1+0x5bbc] ;  /* 0x005bbc00014b7983 */ /* 0x000ea80000300800 */
[----:B------:R-:W4:Y:S04]  /*79350*/  LDL.LU R73, [R1+0x5bb8] ;  /* 0x005bb80001497983 */ /* 0x000f280000300800 */
[----:B------:R-:W4:Y:S04]  /*79360*/  LDL.LU R50, [R1+0x2778] ;  /* 0x0027780001327983 */ /* 0x000f280000300800 */
[----:B------:R-:W4:Y:S01]  /*79370*/  LDL.LU R51, [R1+0x277c] ;  /* 0x00277c0001337983 */ /* 0x000f220000300800 */
[----:B---3--:R-:W-:-:S02]  /*79380*/  IMAD.MOV.U32 R55, RZ, RZ, R76 ;  /* 0x000000ffff377224 */ /* 0x008fc400078e004c */
[----:B------:R-:W-:Y:S02]  /*79390*/  IMAD.MOV.U32 R63, RZ, RZ, R72 ;  /* 0x000000ffff3f7224 */ /* 0x000fe400078e0048 */
[----:B------:R-:W3:Y:S01]  /*793a0*/  LDL.LU R72, [R1+0x27e0] ;  /* 0x0027e00001487983 */ /* 0x000ee20000300800 */
[----:B------:R-:W-:Y:S01]  /*793b0*/  MOV R61, R74 ;  /* 0x0000004a003d7202 */ /* 0x000fe20000000f00 */
[----:B------:R-:W-:Y:S01]  /*793c0*/  IMAD.MOV.U32 R54, RZ, RZ, R77 ;  /* 0x000000ffff367224 */ /* 0x000fe200078e004d */
[----:B------:R-:W-:Y:S01]  /*793d0*/  MOV R53, R78 ;  /* 0x0000004e00357202 */ /* 0x000fe20000000f00 */
[----:B------:R-:W-:Y:S02]  /*793e0*/  IMAD.MOV.U32 R52, RZ, RZ, R79 ;  /* 0x000000ffff347224 */ /* 0x000fe400078e004f */
[----:B--2---:R-:W-:Y:S02]  /*793f0*/  IMAD.MOV.U32 R60, RZ, RZ, R75 ;  /* 0x000000ffff3c7224 */ /* 0x004fe400078e004b */
[----:B----4-:R-:W-:-:S02]  /*79400*/  IMAD.MOV.U32 R62, RZ, RZ, R73 ;  /* 0x000000ffff3e7224 */ /* 0x010fc400078e0049 */
        /* <DEDUP_REMOVED lines=49> */
[----:B-1----:R-:W3:Y:S04]  /*79720*/  LDL.LU.64 R74, [R1+0x5ba0] ;  /* 0x005ba000014a7983 */ /* 0x002ee80000300a00 */
[----:B------:R-:W3:Y:S01]  /*79730*/  LDL.LU.64 R72, [R1+0x5b98] ;  /* 0x005b980001487983 */ /* 0x000ee20000300a00 */
[C---:B----4-:R-:W-:Y:S11]  /*79740*/  HMMA.1688.F32.TF32 R20, R232.reuse, R118, R20 ;  /* 0x00000076e814723c */ /* 0x050ff60000081014 */
[----:B------:R-:W-:Y:S11]  /*79750*/  @!UPT UIADD3 URZ, URZ, URZ, URZ ;  /* 0x0000003f3f3ff290 */ /* 0x000ff6000fffe03f */
[----:B------:R-:W-:Y:S01]  /*79760*/  @!UPT UIADD3 URZ, URZ, URZ, URZ ;  /* 0x0000003f3f3ff290 */ /* 0x000fe2000fffe03f */
[----:B------:R-:W-:Y:S04]  /*79770*/  STL.64 [R1+0x1560], R20 ;  /* 0x0015601401007387 */ /* 0x000fe80000100a00 */
[----:B------:R3:W-:Y:S02]  /*79780*/  STL.64 [R1+0x1568], R22 ;  /* 0x0015681601007387 */ /* 0x0007e40000100a00 */
[----:B---3--:R-:W-:Y:S02]  /*79790*/  HMMA.1688.F32.TF32 R20, R232, R114, R72 ;  /* 0x00000072e814723c */ /* 0x008fe40000081048 */
[----:B------:R-:W3:Y:S11]  /*797a0*/  LDL.LU R232, [R1+0x27c0] ;  /* 0x0027c00001e87983 */ /* 0x000ef60000300800 */
[----:B------:R-:W-:Y:S10]  /*797b0*/  @!UPT UIADD3 URZ, URZ, URZ, URZ ;  /* 0x0000003f3f3ff290 */ /* 0x000ff4000fffe03f */
[----:B------:R-:W-:Y:S04]  /*797c0*/  STL.64 [R1+0x1530], R20 ;  /* 0x0015301401007387 */ /* 0x000fe80000100a00 */
[----:B------:R-:W-:Y:S04]  /*797d0*/  STL.64 [R1+0x1538], R22 ;  /* 0x0015381601007387 */ /* 0x000fe80000100a00 */
[----:B------:R-:W3:Y:S04]  /*797e0*/  LDL.LU R233, [R1+0x27c4] ;  /* 0x0027c40001e97983 */ /* 0x000ee80000300800 */
[----:B------:R-:W3:Y:S04]  /*797f0*/  LDL.LU R234, [R1+0x27c8] ;  /* 0x0027c80001ea7983 */ /* 0x000ee80000300800 */
[----:B------:R-:W3:Y:S04]  /*79800*/  LDL.LU R235, [R1+0x27cc] ;  /* 0x0027cc0001eb7983 */ /* 0x000ee80000300800 */
[----:B------:R-:W4:Y:S04]  /*79810*/  LDL.LU R72, [R1+0x27b0] ;  /* 0x0027b00001487983 */ /* 0x000f280000300800 */
[----:B------:R-:W4:Y:S04]  /*79820*/  LDL.LU R73, [R1+0x27b4] ;  /* 0x0027b40001497983 */ /* 0x000f280000300800 */
[----:B------:R-:W4:Y:S04]  /*79830*/  LDL.LU R74, [R1+0x27b8] ;  /* 0x0027b800014a7983 */ /* 0x000f280000300800 */
[----:B------:R-:W4:Y:S01]  /*79840*/  LDL.LU R75, [R1+0x27bc] ;  /* 0x0027bc00014b7983 */ /* 0x000f220000300800 */
[C---:B--2---:R-:W-:Y:S03]  /*79850*/  HMMA.1688.F32.TF32 R76, R16.reuse, R230, R76 ;  /* 0x000000e6104c723c */ /* 0x044fe6000008104c */
[----:B------:R-:W-:Y:S04]  /*79860*/  LDS R20, [R3+0xc480] ;  /* 0x00c4800003147984 */ /* 0x000fe80000000800 */
[----:B------:R-:W-:Y:S01]  /*79870*/  LDS R22, [R3+0xe480] ;  /* 0x00e4800003167984 */ /* 0x000fe20000000800 */
[C---:B------:R-:W-:Y:S03]  /*79880*/  HMMA.1688.F32.TF32 R32, R16.reuse, R170, R32 ;  /* 0x000000aa1020723c */ /* 0x040fe60000081020 */
[----:B------:R-:W-:Y:S04]  /*79890*/  LDS R21, [R4+0xc480] ;  /* 0x00c4800004157984 */ /* 0x000fe80000000800 */
[----:B------:R-:W1:Y:S08]  /*798a0*/  LDS R23, [R4+0xe480] ;  /* 0x00e4800004177984 */ /* 0x000e700000000800 */
[----:B------:R-:W-:Y:S04]  /*798b0*/  STL.64 [R1+0x1330], R76 ;  /* 0x0013304c01007387 */ /* 0x000fe80000100a00 */
[----:B------:R3:W-:Y:S01]  /*798c0*/  STL.64 [R1+0x1338], R78 ;  /* 0x0013384e01007387 */ /* 0x0007e20000100a00 */
[C---:B------:R-:W-:Y:S08]  /*798d0*/  HMMA.1688.F32.TF32 R28, R16.reuse, R166, R28 ;  /* 0x000000a6101c723c */ /* 0x040ff0000008101c */
[C---:B------:R-:W-:Y:S08]  /*798e0*/  HMMA.1688.F32.TF32 R24, R16.reuse, R162, R24 ;  /* 0x000000a21018723c */ /* 0x040ff00000081018 */
[C---:B---3--:R-:W-:Y:S08]  /*798f0*/  HMMA.1688.F32.TF32 R76, R16.reuse, R226, R232 ;  /* 0x000000e2104c723c */ /* 0x048ff000000810e8 */
[C---:B----4-:R-:W-:Y:S11]  /*79900*/  HMMA.1688.F32.TF32 R232, R16.reuse, R222, R72 ;  /* 0x000000de10e8723c */ /* 0x050ff60000081048 */
[----:B------:R-:W-:Y:S04]  /*79910*/  @!UPT UIADD3 URZ, URZ, URZ, URZ ;  /* 0x0000003f3f3ff290 */ /* 0x000fe8000fffe03f */
[----:B------:R-:W-:Y:S01]  /*79920*/  STL.64 [R1+0x1520], R76 ;  /* 0x0015204c01007387 */ /* 0x000fe20000100a00 */
[C---:B------:R-:W-:Y:S03]  /*79930*/  HMMA.1688.F32.TF32 R72, R16.reuse, R214, R64 ;  /* 0x000000d61048723c */ /* 0x040fe60000081040 */
[----:B------:R2:W-:Y:S05]  /*79940*/  STL.64 [R1+0x1528], R78 ;  /* 0x0015284e01007387 */ /* 0x0005ea0000100a00 */
[C---:B------:R-:W-:Y:S08]  /*79950*/  HMMA.1688.F32.TF32 R64, R16.reuse, R14, R56 ;  /* 0x0000000e1040723c */ /* 0x040ff00000081038 */
[C---:B--2---:R-:W-:Y:S08]  /*79960*/  HMMA.1688.F32.TF32 R76, R16.reuse, R218, R68 ;  /* 0x000000da104c723c */ /* 0x044ff00000081044 */
        /* <DEDUP_REMOVED lines=54> */
[----:B------:R-:W-:-:S03]  /*79cd0*/  MOV R241, R101 ;  /* 0x0000006500f17202 */ /* 0x000fc60000000f00 */
[----:B------:R-:W-:Y:S01]  /*79ce0*/  STL.64 [R1+0x13e8], R30 ;  /* 0x0013e81e01007387 */ /* 0x000fe20000100a00 */
[----:B------:R-:W-:-:S03]  /*79cf0*/  IMAD.MOV.U32 R242, RZ, RZ, R99 ;  /* 0x000000fffff27224 */ /* 0x000fc600078e0063 */
[----:B------:R-:W2:Y:S01]  /*79d00*/  LDL.LU R100, [R1+0x5b94] ;  /* 0x005b940001647983 */ /* 0x000ea20000300800 */
[----:B------:R-:W-:-:S03]  /*79d10*/  IMAD.MOV.U32 R243, RZ, RZ, R97 ;  /* 0x000000fffff37224 */ /* 0x000fc600078e0061 */
[----:B------:R-:W-:Y:S04]  /*79d20*/  STL.64 [R1+0x13d0], R24 ;  /* 0x0013d01801007387 */ /* 0x000fe80000100a00 */
[----:B------:R2:W-:Y:S04]  /*79d30*/  STL.64 [R1+0x13d8], R26 ;  /* 0x0013d81a01007387 */ /* 0x0005e80000100a00 */
[----:B------:R-:W3:Y:S04]  /*79d40*/  LDL.LU R101, [R1+0x5b90] ;  /* 0x005b900001657983 */ /* 0x000ee80000300800 */
        /* <DEDUP_REMOVED lines=9> */
[----:B------:R-:W4:Y:S01]  /*79de0*/  LDL.LU R102, [R1+0x5b78] ;  /* 0x005b780001667983 */ /* 0x000f220000300800 */
[----:B--2---:R-:W-:Y:S02]  /*79df0*/  IMAD.MOV.U32 R27, RZ, RZ, R100 ;  /* 0x000000ffff1b7224 */ /* 0x004fe400078e0064 */
[----:B---3--:R-:W-:-:S02]  /*79e00*/  IMAD.MOV.U32 R26, RZ, RZ, R101 ;  /* 0x000000ffff1a7224 */ /* 0x008fc400078e0065 */
[----:B----4-:R-:W-:Y:S02]  /*79e10*/  IMAD.MOV.U32 R24, RZ, RZ, R99 ;  /* 0x000000ffff187224 */ /* 0x010fe400078e0063 */
[----:B------:R-:W2:Y:S01]  /*79e20*/  LDL.LU R99, [R1+0x5b74] ;  /* 0x005b740001637983 */ /* 0x000ea20000300800 */
[----:B------:R-:W-:-:S03]  /*79e30*/  MOV R25, R97 ;  /* 0x0000006100197202 */ /* 0x000fc60000000f00 */
[----:B------:R-:W3:Y:S04]  /*79e40*/  LDL.LU R97, [R1+0x5b70] ;  /* 0x005b700001617983 */ /* 0x000ee80000300800 */
[----:B------:R-:W4:Y:S04]  /*79e50*/  LDL.LU R101, [R1+0x5b6c] ;  /* 0x005b6c0001657983 */ /* 0x000f280000300800 */
[----:B------:R-:W4:Y:S01]  /*79e60*/  LDL.LU R100, [R1+0x5b68] ;  /* 0x005b680001647983 */ /* 0x000f220000300800 */
[----:B------:R-:W-:-:S03]  /*79e70*/  IMAD.MOV.U32 R32, RZ, RZ, R103 ;  /* 0x000000ffff207224 */ /* 0x000fc600078e0067 */
[----:B------:R-:W4:Y:S01]  /*79e80*/  LDL.LU R103, [R1+0x5b64] ;  /* 0x005b640001677983 */ /* 0x000f220000300800 */
[----:B------:R-:W-:Y:S01]  /*79e90*/  IMAD.MOV.U32 R34, RZ, RZ, R98 ;  /* 0x000000ffff227224 */ /* 0x000fe200078e0062 */
[----:B------:R-:W-:Y:S01]  /*79ea0*/  MOV R33, R102 ;  /* 0x0000006600217202 */ /* 0x000fe20000000f00 */
[----:B------:R-:W-:Y:S01]  /*79eb0*/  IMAD.MOV.U32 R35, RZ, RZ, R96 ;  /* 0x000000ffff237224 */ /* 0x000fe200078e0060 */
[----:B------:R-:W4:Y:S04]  /*79ec0*/  LDL.LU R102, [R1+0x5b60] ;  /* 0x005b600001667983 */ /* 0x000f280000300800 */
[----:B------:R-:W4:Y:S04]  /*79ed0*/  LDL.LU R98, [R1+0x5b5c] ;  /* 0x005b5c0001627983 */ /* 0x000f280000300800 */
[----:B------:R-:W4:Y:S01]  /*79ee0*/  LDL.LU R96, [R1+0x5b58] ;  /* 0x005b580001607983 */ /* 0x000f220000300800 */
[----:B--2---:R-:W-:-:S02]  /*79ef0*/  IMAD.MOV.U32 R239, RZ, RZ, R99 ;  /* 0x000000ffffef7224 */ /* 0x004fc400078e0063 */
[----:B---3--:R-:W-:Y:S02]  /*79f00*/  IMAD.MOV.U32 R238, RZ, RZ, R97 ;  /* 0x000000ffffee7224 */ /* 0x008fe400078e0061 */
[----:B----4-:R-:W-:Y:S02]  /*79f10*/  IMAD.MOV.U32 R236, RZ, RZ, R101 ;  /* 0x000000ffffec7224 */ /* 0x010fe400078e0065 */
[----:B------:R-:W2:Y:S01]  /*79f20*/  LDL.LU R101, [R1+0x5b54] ;  /* 0x005b540001657983 */ /* 0x000ea20000300800 */
[----:B------:R-:W-:-:S03]  /*79f30*/  MOV R237, R100 ;  /* 0x0000006400ed7202 */ /* 0x000fc60000000f00 */
[----:B------:R-:W3:Y:S04]  /*79f40*/  LDL.LU R100, [R1+0x5b50] ;  /* 0x005b500001647983 */ /* 0x000ee80000300800 */
[----:B------:R-:W4:Y:S04]  /*79f50*/  LDL.LU R97, [R1+0x5b4c] ;  /* 0x005b4c0001617983 */ /* 0x000f280000300800 */
[----:B------:R-:W2:Y:S01]  /*79f60*/  LDL.LU R99, [R1+0x5b48] ;  /* 0x005b480001637983 */ /* 0x000ea20000300800 */
[----:B------:R-:W-:-:S03]  /*79f70*/  IMAD.MOV.U32 R36, RZ, RZ, R98 ;  /* 0x000000ffff247224 */ /* 0x000fc600078e0062 */
[----:B------:R-:W3:Y:S01]  /*79f80*/  LDL.LU R98, [R1+0x5b44] ;  /* 0x005b440001627983 */ /* 0x000ee20000300800 */
[----:B------:R-:W-:Y:S01]  /*79f90*/  IMAD.MOV.U32 R38, RZ, RZ, R102 ;  /* 0x000000ffff267224 */ /* 0x000fe200078e0066 */
[----:B------:R-:W-:Y:S01]  /*79fa0*/  MOV R37, R96 ;  /* 0x0000006000257202 */ /* 0x000fe20000000f00 */
[----:B------:R-:W-:Y:S01]  /*79fb0*/  IMAD.MOV.U32 R39, RZ, RZ, R103 ;  /* 0x000000ffff277224 */ /* 0x000fe200078e0067 */
[----:B------:R-:W3:Y:S04]  /*79fc0*/  LDL.LU R96, [R1+0x5b40] ;  /* 0x005b400001607983 */ /* 0x000ee80000300800 */
[----:B------:R-:W3:Y:S04]  /*79fd0*/  LDL.LU R102, [R1+0x5b3c] ;  /* 0x005b3c0001667983 */ /* 0x000ee80000300800 */
[----:B------:R-:W3:Y:S01]  /*79fe0*/  LDL.LU R103, [R1+0x5b38] ;  /* 0x005b380001677983 */ /* 0x000ee20000300800 */
[----:B----4-:R-:W-:-:S03]  /*79ff0*/  IMAD.MOV.U32 R84, RZ, RZ, R97 ;  /* 0x000000ffff547224 */ /* 0x010fc600078e0061 */
[----:B------:R-:W4:Y:S01]  /*7a000*/  LDL.LU R97, [R1+0x5b34] ;  /* 0x005b340001617983 */ /* 0x000f220000300800 */
[----:B--2---:R-:W-:-:S03]  /*7a010*/  MOV R85, R99 ;  /* 0x0000006300557202 */ /* 0x004fc60000000f00 */
[----:B------:R-:W2:Y:S01]  /*7a020*/  LDL.LU R99, [R1+0x5b30] ;  /* 0x005b300001637983 */ /* 0x000ea20000300800 */
[----:B---3--:R-:W-:Y:S02]  /*7a030*/  IMAD.MOV.U32 R86, RZ, RZ, R100 ;  /* 0x000000ffff567224 */ /* 0x008fe400078e0064 */
[----:B------:R-:W-:Y:S01]  /*7a040*/  IMAD.MOV.U32 R87, RZ, RZ, R101 ;  /* 0x000000ffff577224 */ /* 0x000fe200078e0065 */
[----:B------:R-:W3:Y:S01]  /*7a050*/  LDL.LU R100, [R1+0x5b2c] ;  /* 0x005b2c0001647983 */ /* 0x000ee20000300800 */
[----:B------:R-:W-:-:S03]  /*7a060*/  IMAD.MOV.U32 R91, RZ, RZ, R98 ;  /* 0x000000ffff5b7224 */ /* 0x000fc600078e0062 */
[----:B------:R-:W3:Y:S01]  /*7a070*/  LDL.LU R101, [R1+0x5b28] ;  /* 0x005b280001657983 */ /* 0x000ee20000300800 */
[----:B------:R-:W-:-:S03]  /*7a080*/  IMAD.MOV.U32 R88, RZ, RZ, R102 ;  /* 0x000000ffff587224 */ /* 0x000fc600078e0066 */
[----:B------:R-:W3:Y:S01]  /*7a090*/  LDL.LU R102, [R1+0x5b24] ;  /* 0x005b240001667983 */ /* 0x000ee20000300800 */
[----:B------:R-:W-:Y:S01]  /*7a0a0*/  IMAD.MOV.U32 R90, RZ, RZ, R96 ;  /* 0x000000ffff5a7224 */ /* 0x000fe200078e0060 */
[----:B------:R-:W-:Y:S02]  /*7a0b0*/  MOV R89, R103 ;  /* 0x0000006700597202 */ /* 0x000fe40000000f00 */
[----:B------:R-:W3:Y:S04]  /*7a0c0*/  LDL.LU R103, [R1+0x5b20] ;  /* 0x005b200001677983 */ /* 0x000ee80000300800 */
[----:B------:R-:W3:Y:S04]  /*7a0d0*/  LDL.LU R96, [R1+0x5b1c] ;  /* 0x005b1c0001607983 */ /* 0x000ee80000300800 */
[----:B------:R-:W3:Y:S01]  /*7a0e0*/  LDL.LU R98, [R1+0x5b18] ;  /* 0x005b180001627983 */ /* 0x000ee20000300800 */
[----:B----4-:R-:W-:Y:S01]  /*7a0f0*/  MOV R93, R97 ;  /* 0x00000061005d7202 */ /* 0x010fe20000000f00 */
[----:B--2---:R-:W-:-:S02]  /*7a100*/  IMAD.MOV.U32 R92, RZ, RZ, R99 ;  /* 0x000000ffff5c7224 */ /* 0x004fc400078e0063 */
[----:B------:R-:W2:Y:S01]  /*7a110*/  LDL.LU R99, [R1+0x5b14] ;  /* 0x005b140001637983 */ /* 0x000ea20000300800 */
[----:B------:R-:W4:Y:S02]  /*7a120*/  LDL.LU R97, [R1+0x5b10] ;  /* 0x005b100001617983 */ /* 0x000f240000300800 */
[----:B------:R-:W2:Y:S02]  /*7a130*/  LDL.LU R94, [R1+0x12c8] ;  /* 0x0012c800015e7983 */ /* 0x000ea40000300800 */
[----:B------:R-:W2:Y:S01]  /*7a140*/  LDL.LU R95, [R1+0x12cc] ;  /* 0x0012cc00015f7983 */ /* 0x000ea20000300800 */
[----:B------:R-:W2:Y:S01]  /*7a150*/  LDL.LU R60, [R1+0x1320] ;  /* 0x00132000013c7983 */ /* 0x000ea20000300800 */
[----:B------:R-:W2:Y:S02]  /*7a160*/  LDL.LU R61, [R1+0x1324] ;  /* 0x00132400013d7983 */ /* 0x000ea40000300800 */
        /* <DEDUP_REMOVED lines=12> */
[----:B------:R-:W2:Y:S01]  /*7a230*/  LDL.LU R234, [R1+0x2738] ;  /* 0x0027380001ea7983 */ /* 0x000ea20000300800 */
[----:B---3--:R-:W-:Y:S01]  /*7a240*/  MOV R51, R96 ;  /* 0x0000006000337202 */ /* 0x008fe20000000f00 */
[----:B------:R-:W3:Y:S01]  /*7a250*/  LDL.LU R235, [R1+0x273c] ;  /* 0x00273c0001eb7983 */ /* 0x000ee20000300800 */
[----:B------:R-:W3:Y:S02]  /*7a260*/  LDL.LU R96, [R1+0x13b0] ;  /* 0x0013b00001607983 */ /* 0x000ee40000300800 */
[----:B------:R-:W-:Y:S01]  /*7a270*/  IMAD.MOV.U32 R49, RZ, RZ, R98 ;  /* 0x000000ffff317224 */ /* 0x000fe200078e0062 */
[----:B------:R-:W-:Y:S01]  /*7a280*/  MOV R47, R100 ;  /* 0x00000064002f7202 */ /* 0x000fe20000000f00 */
[----:B------:R-:W-:-:S02]  /*7a290*/  IMAD.MOV.U32 R46, RZ, RZ, R101 ;  /* 0x000000ffff2e7224 */ /* 0x000fc400078e0065 */
[----:B------:R-:W-:Y:S02]  /*7a2a0*/  IMAD.MOV.U32 R45, RZ, RZ, R102 ;  /* 0x000000ffff2d7224 */ /* 0x000fe400078e0066 */
[----:B------:R-:W-:Y:S02]  /*7a2b0*/  IMAD.MOV.U32 R44, RZ, RZ, R103 ;  /* 0x000000ffff2c7224 */ /* 0x000fe400078e0067 */
[----:B----4-:R-:W-:Y:S02]  /*7a2c0*/  IMAD.MOV.U32 R50, RZ, RZ, R97 ;  /* 0x000000ffff327224 */ /* 0x010fe400078e0061 */
[----:B--2---:R-:W-:Y:S01]  /*7a2d0*/  IMAD.MOV.U32 R48, RZ, RZ, R99 ;  /* 0x000000ffff307224 */ /* 0x004fe200078e0063 */
[----:B------:R-:W3:Y:S01]  /*7a2e0*/  LDL.LU R97, [R1+0x13b4] ;  /* 0x0013b40001617983 */ /* 0x000ee20000300800 */
[----:B------:R-:W3:Y:S02]  /*7a2f0*/  LDL.LU R98, [R1+0x13b8] ;  /* 0x0013b80001627983 */ /* 0x000ee40000300800 */
[----:B------:R-:W3:Y:S02]  /*7a300*/  LDL.LU R99, [R1+0x13bc] ;  /* 0x0013bc0001637983 */ /* 0x000ee40000300800 */
[----:B------:R-:W2:Y:S01]  /*7a310*/  LDL.LU R100, [R1+0x13c0] ;  /* 0x0013c00001647983 */ /* 0x000ea20000300800 */
[----:B------:R-:W2:Y:S01]  /*7a320*/  LDL.LU R101, [R1+0x13c4] ;  /* 0x0013c40001657983 */ /* 0x000ea20000300800 */
[----:B------:R-:W2:Y:S02]  /*7a330*/  LDL.LU R102, [R1+0x13c8] ;  /* 0x0013c80001667983 */ /* 0x000ea40000300800 */
[----:B------:R-:W2:Y:S02]  /*7a340*/  LDL.LU R103, [R1+0x13cc] ;  /* 0x0013cc0001677983 */ /* 0x000ea40000300800 */
[----:B------:R-:W4:Y:S01]  /*7a350*/  LDL.LU R76, [R1+0x13a0] ;  /* 0x0013a000014c7983 */ /* 0x000f220000300800 */
[----:B------:R-:W4:Y:S01]  /*7a360*/  LDL.LU R77, [R1+0x13a4] ;  /* 0x0013a400014d7983 */ /* 0x000f220000300800 */
[----:B------:R-:W4:Y:S02]  /*7a370*/  LDL.LU R78, [R1+0x13a8] ;  /* 0x0013a800014e7983 */ /* 0x000f240000300800 */
[----:B------:R-:W4:Y:S02]  /*7a380*/  LDL.LU R79, [R1+0x13ac] ;  /* 0x0013ac00014f7983 */ /* 0x000f240000300800 */
        /* <DEDUP_REMOVED lines=8> */
[----:B------:R-:W1:Y:S01]  /*7a410*/  LDL.LU R56, [R1+0x26f0] ;  /* 0x0026f00001387983 */ /* 0x000e620000300800 */
[----:B------:R-:W1:Y:S01]  /*7a420*/  LDL.LU R57, [R1+0x26f4] ;  /* 0x0026f40001397983 */ /* 0x000e620000300800 */
[----:B------:R-:W1:Y:S02]  /*7a430*/  LDL.LU R58, [R1+0x26f8] ;  /* 0x0026f800013a7983 */ /* 0x000e640000300800 */
[----:B------:R-:W1:Y:S02]  /*7a440*/  LDL.LU R59, [R1+0x26fc] ;  /* 0x0026fc00013b7983 */ /* 0x000e640000300800 */
        /* <DEDUP_REMOVED lines=15> */
[----:B------:R-:W4:Y:S01]  /*7a540*/  LDL.LU R247, [R1+0x265c] ;  /* 0x00265c0001f77983 */ /* 0x000f220000300800 */
[C---:B---3--:R-:W-:Y:S08]  /*7a550*/  HMMA.1688.F32.TF32 R96, R16.reuse, R142, R96 ;  /* 0x0000008e1060723c */ /* 0x048ff00000081060 */
[C---:B--2---:R-:W-:Y:S11]  /*7a560*/  HMMA.1688.F32.TF32 R100, R16.reuse, R146, R100 ;  /* 0x000000921064723c */ /* 0x044ff60000081064 */
[----:B------:R-:W-:Y:S11]  /*7a570*/  @!UPT UIADD3 URZ, URZ, URZ, URZ ;  /* 0x0000003f3f3ff290 */ /* 0x000ff6000fffe03f */
[----:B------:R-:W-:Y:S01]  /*7a580*/  @!UPT UIADD3 URZ, URZ, URZ, URZ ;  /* 0x0000003f3f3ff290 */ /* 0x000fe2000fffe03f */
[----:B------:R-:W-:Y:S01]  /*7a590*/  STL.64 [R1+0x13c0], R100 ;  /* 0x0013c06401007387 */ /* 0x000fe20000100a00 */
[----:B------:R2:W-:Y:S03]  /*7a5a0*/  STL.64 [R1+0x13c8], R102 ;  /* 0x0013c86601007387 */ /* 0x0005e60000100a00 */
[----:B--2---:R-:W2:Y:S01]  /*7a5b0*/  LDL.LU.64 R102, [R1+0x5b08] ;  /* 0x005b080001667983 */ /* 0x004ea20000300a00 */
[----:B------:R-:W2:Y:S02]  /*7a5c0*/  LDL.LU.64 R100, [R1+0x5b00] ;  /* 0x005b000001647983 */ /* 0x000ea40000300a00 */
[----:B------:R-:W-:Y:S02]  /*7a5d0*/  STL.64 [R1+0x13b0], R96 ;  /* 0x0013b06001007387 */ /* 0x000fe40000100a00 */
[----:B------:R3:W-:Y:S02]  /*7a5e0*/  STL.64 [R1+0x13b8], R98 ;  /* 0x0013b86201007387 */ /* 0x0007e40000100a00 */
[----:B---3--:R-:W3:Y:S01]  /*7a5f0*/  LDL.LU.64 R98, [R1+0x5af8] ;  /* 0x005af80001627983 */ /* 0x008ee20000300a00 */
[----:B------:R-:W3:Y:S01]  /*7a600*/  LDL.LU.64 R96, [R1+0x5af0] ;  /* 0x005af00001607983 */ /* 0x000ee20000300a00 */
[C---:B----4-:R-:W-:Y:S11]  /*7a610*/  HMMA.1688.F32.TF32 R76, R16.reuse, R138, R76 ;  /* 0x0000008a104c723c */ /* 0x050ff6000008104c */
[----:B------:R-:W-:Y:S11]  /*7a620*/  @!UPT UIADD3 URZ, URZ, URZ, URZ ;  /* 0x0000003f3f3ff290 */ /* 0x000ff6000fffe03f */
[----:B------:R-:W-:Y:S01]  /*7a630*/  @!UPT UIADD3 URZ, URZ, URZ, URZ ;  /* 0x0000003f3f3ff290 */ /* 0x000fe2000fffe03f */
[----:B------:R-:W-:Y:S01]  /*7a640*/  STL.64 [R1+0x13a0], R76 ;  /* 0x0013a04c01007387 */ /* 0x000fe20000100a00 */
[----:B------:R4:W-:Y:S02]  /*7a650*/  STL.64 [R1+0x13a8], R78 ;  /* 0x0013a84e01007387 */ /* 0x0009e40000100a00 */
[C---:B----4-:R-:W-:Y:S08]  /*7a660*/  HMMA.1688.F32.TF32 R76, R16.reuse, R134, R232 ;  /* 0x00000086104c723c */ /* 0x050ff000000810e8 */
[C---:B------:R-:W-:Y:S08]  /*7a670*/  HMMA.1688.F32.TF32 R232, R16.reuse, R130, R72 ;  /* 0x0000008210e8723c */ /* 0x040ff00000081048 */
[----:B------:R-:W-:Y:S08]  /*7a680*/  HMMA.1688.F32.TF32 R72, R16, R122, R64 ;  /* 0x0000007a1048723c */ /* 0x000ff00000081040 */
[C---:B-1----:R-:W-:Y:S08]  /*7a690*/  HMMA.1688.F32.TF32 R56, R20.reuse, R226, R56 ;  /* 0x000000e21438723c */ /* 0x042ff00000081038 */
[C---:B------:R-:W-:Y:S08]  /*7a6a0*/  HMMA.1688.F32.TF32 R52, R20.reuse, R222, R52 ;  /* 0x000000de1434723c */ /* 0x040ff00000081034 */
[----:B------:R-:W-:Y:S01]  /*7a6b0*/  HMMA.1688.F32.TF32 R48, R20, R218, R48 ;  /* 0x000000da1430723c */ /* 0x000fe20000081030 */
[----:B------:R-:W-:Y:S01]  /*7a6c0*/  STL.64 [R1+0x1390], R76 ;  /* 0x0013904c01007387 */ /* 0x000fe20000100a00 */
[----:B------:R1:W-:Y:S06]  /*7a6d0*/  STL.64 [R1+0x1398], R78 ;  /* 0x0013984e01007387 */ /* 0x0003ec0000100a00 */
[C---:B-1----:R-:W-:Y:S08]  /*7a6e0*/  HMMA.1688.F32.TF32 R76, R16.reuse, R126, R68 ;  /* 0x0000007e104c723c */ /* 0x042ff00000081044 */
[----:B------:R-:W-:Y:S08]  /*7a6f0*/  HMMA.1688.F32.TF32 R68, R16, R118, R60 ;  /* 0x000000761044723c */ /* 0x000ff0000008103c */
[C---:B------:R-:W-:Y:S08]  /*7a700*/  HMMA.1688.F32.TF32 R44, R20.reuse, R214, R44 ;  /* 0x000000d6142c723c */ /* 0x040ff0000008102c */
[C---:B------:R-:W-:Y:S01]  /*7a710*/  HMMA.1688.F32.TF32 R40, R20.reuse, R210, R40 ;  /* 0x000000d21428723c */ /* 0x040fe20000081028 */
[----:B------:R-:W-:Y:S01]  /*7a720*/  STL.64 [R1+0x1370], R232 ;  /* 0x001370e801007387 */ /* 0x000fe20000100a00 */
[----:B------:R-:W-:Y:S03]  /*7a730*/  STL.64 [R1+0x1378], R234 ;  /* 0x001378ea01007387 */ /* 0x000fe60000100a00 */
[----:B------:R-:W-:Y:S01]  /*7a740*/  STL.64 [R1+0x1360], R76 ;  /* 0x0013604c01007387 */ /* 0x000fe20000100a00 */
[----:B------:R-:W-:Y:S02]  /*7a750*/  STL.64 [R1+0x1368], R78 ;  /* 0x0013684e01007387 */ /* 0x000fe40000100a00 */
[----:B------:R-:W-:Y:S02]  /*7a760*/  STL.64 [R1+0x1350], R72 ;  /* 0x0013504801007387 */ /* 0x000fe40000100a00 */
[----:B------:R-:W-:Y:S01]  /*7a770*/  STL.64 [R1+0x1358], R74 ;  /* 0x0013584a01007387 */ /* 0x000fe20000100a00 */
[----:B------:R-:W-:Y:S01]  /*7a780*/  STL.64 [R1+0x1340], R68 ;  /* 0x0013404401007387 */ /* 0x000fe20000100a00 */
[----:B------:R-:W-:Y:S01]  /*7a790*/  STL.64 [R1+0x1348], R70 ;  /* 0x0013484601007387 */ /* 0x000fe20000100a00 */
[----:B--2---:R-:W-:Y:S08]  /*7a7a0*/  HMMA.1688.F32.TF32 R60, R20, R230, R100 ;  /* 0x000000e6143c723c */ /* 0x004ff00000081064 */
[----:B---3--:R-:W-:Y:S01]  /*7a7b0*/  HMMA.1688.F32.TF32 R64, R16, R114, R96 ;  /* 0x000000721040723c */ /* 0x008fe20000081060 */
[----:B------:R-:W-:Y:S04]  /*7a7c0*/  LDS R16, [R3+0xc500] ;  /* 0x00c5000003107984 */ /* 0x000fe80000000800 */
[----:B------:R-:W-:Y:S04]  /*7a7d0*/  LDS R18, [R3+0xe500] ;  /* 0x00e5000003127984 */ /* 0x000fe80000000800 */
[----:B------:R-:W-:Y:S04]  /*7a7e0*/  LDS R17, [R4+0xc500] ;  /* 0x00c5000004117984 */ /* 0x000fe80000000800 */
[----:B------:R-:W1:Y:S10]  /*7a7f0*/  LDS R19, [R4+0xe500] ;  /* 0x00e5000004137984 */ /* 0x000e740000000800 */
[----:B------:R-:W-:Y:S01]  /*7a800*/  STL.64 [R1+0x1320], R64 ;  /* 0x0013204001007387 */ /* 0x000fe20000100a00 */
[----:B------:R-:W-:Y:S02]  /*7a810*/  STL.64 [R1+0x1328], R66 ;  /* 0x0013284201007387 */ /* 0x000fe40000100a00 */
[----:B------:R-:W-:Y:S02]  /*7a820*/  STL.64 [R1+0x1130], R60 ;  /* 0x0011303c01007387 */ /* 0x000fe40000100a00 */
[----:B------:R-:W-:Y:S01]  /*7a830*/  STL.64 [R1+0x1138], R62 ;  /* 0x0011383e01007387 */ /* 0x000fe20000100a00 */
[----:B------:R-:W-:Y:S01]  /*7a840*/  STL.64 [R1+0x1310], R56 ;  /* 0x0013103801007387 */ /* 0x000fe20000100a00 */
[----:B------:R-:W-:Y:S02]  /*7a850*/  STL.64 [R1+0x1318], R58 ;  /* 0x0013183a01007387 */ /* 0x000fe40000100a00 */
[----:B------:R-:W-:Y:S02]  /*7a860*/  STL.64 [R1+0x1300], R52 ;  /* 0x0013003401007387 */ /* 0x000fe40000100a00 */
[----:B------:R-:W-:Y:S01]  /*7a870*/  STL.64 [R1+0x1308], R54 ;  /* 0x0013083601007387 */ /* 0x000fe20000100a00 */
[----:B------:R-:W-:Y:S01]  /*7a880*/  STL.64 [R1+0x12f0], R48 ;  /* 0x0012f03001007387 */ /* 0x000fe20000100a00 */
[----:B------:R2:W-:Y:S02]  /*7a890*/  STL.64 [R1+0x12f8], R50 ;  /* 0x0012f83201007387 */ /* 0x0005e40000100a00 */
[----:B------:R-:W-:Y:S02]  /*7a8a0*/  STL.64 [R1+0x12e0], R44 ;  /* 0x0012e02c01007387 */ /* 0x000fe40000100a00 */
[----:B------:R3:W-:Y:S01]  /*7a8b0*/  STL.64 [R1+0x12e8], R46 ;  /* 0x0012e82e01007387 */ /* 0x0007e20000100a00 */
[----:B------:R-:W-:Y:S01]  /*7a8c0*/  STL.64 [R1+0x12d0], R40 ;  /* 0x0012d02801007387 */ /* 0x000fe20000100a00 */
[----:B------:R4:W-:Y:S01]  /*7a8d0*/  STL.64 [R1+0x12d8], R42 ;  /* 0x0012d82a01007387 */ /* 0x0009e20000100a00 */
[C---:B--2---:R-:W-:Y:S08]  /*7a8e0*/  HMMA.1688.F32.TF32 R48, R20.reuse, R14, R92 ;  /* 0x0000000e1430723c */ /* 0x044ff0000008105c */
[C---:B---3--:R-:W-:Y:S08]  /*7a8f0*/  HMMA.1688.F32.TF32 R44, R20.reuse, R10, R88 ;  /* 0x0000000a142c723c */ /* 0x048ff00000081058 */
[C---:B----4-:R-:W-:Y:S07]  /*7a900*/  HMMA.1688.F32.TF32 R40, R20.reuse, R206, R84 ;  /* 0x000000ce1428723c */ /* 0x050fee0000081054 */
[----:B------:R-:W-:Y:S01]  /*7a910*/  STL.64 [R1+0x12c0], R48 ;  /* 0x0012c03001007387 */ /* 0x000fe20000100a00 */
[----:B------:R2:W-:Y:S07]  /*7a920*/  STL.64 [R1+0x12c8], R50 ;  /* 0x0012c83201007387 */ /* 0x0005ee0000100a00 */
[----:B------:R-:W-:Y:S02]  /*7a930*/  STL.64 [R1+0x12b0], R44 ;  /* 0x0012b02c01007387 */ /* 0x000fe40000100a00 */
[----:B------:R3:W-:Y:S06]  /*7a940*/  STL.64 [R1+0x12b8], R46 ;  /* 0x0012b82e01007387 */ /* 0x0007ec0000100a00 */
[----:B------:R-:W-:Y:S01]  /*7a950*/  STL.64 [R1+0x12a0], R40 ;  /* 0x0012a02801007387 */ /* 0x000fe20000100a00 */
[----:B------:R4:W-:Y:S01]  /*7a960*/  STL.64 [R1+0x12a8], R42 ;  /* 0x0012a82a01007387 */ /* 0x0009e20000100a00 */
[C---:B--2---:R-:W-:Y:S08]  /*7a970*/  HMMA.1688.F32.TF32 R48, R20.reuse, R202, R80 ;  /* 0x000000ca1430723c */ /* 0x044ff00000081050 */
[C---:B---3--:R-:W-:Y:S08]  /*7a980*/  HMMA.1688.F32.TF32 R44, R20.reuse, R198, R36 ;  /* 0x000000c6142c723c */ /* 0x048ff00000081024 */
[C---:B----4-:R-:W-:Y:S08]  /*7a990*/  HMMA.1688.F32.TF32 R40, R20.reuse, R194, R236 ;  /* 0x000000c21428723c */ /* 0x050ff000000810ec */
[C---:B------:R-:W-:Y:S08]  /*7a9a0*/  HMMA.1688.F32.TF32 R36, R20.reuse, R190, R32 ;  /* 0x000000be1424723c */ /* 0x040ff00000081020 */
[C---:B------:R-:W-:Y:S08]  /*7a9b0*/  HMMA.1688.F32.TF32 R32, R20.reuse, R186, R28 ;  /* 0x000000ba1420723c */ /* 0x040ff0000008101c */
[C---:B------:R-:W-:Y:S08]  /*7a9c0*/  HMMA.1688.F32.TF32 R28, R20.reuse, R182, R24 ;  /* 0x000000b6141c723c */ /* 0x040ff00000081018 */
[C---:B------:R-:W-:Y:S01]  /*7a9d0*/  HMMA.1688.F32.TF32 R24, R20.reuse, R178, R248 ;  /* 0x000000b21418723c */ /* 0x040fe200000810f8 */
        /* <DEDUP_REMOVED lines=12> */
[C---:B--2---:R-:W-:Y:S08]  /*7aaa0*/  HMMA.1688.F32.TF32 R32, R20.reuse, R174, R240 ;  /* 0x000000ae1420723c */ /* 0x044ff000000810f0 */
[----:B---3--:R-:W-:Y:S01]  /*7aab0*/  HMMA.1688.F32.TF32 R28, R20, R170, R244 ;  /* 0x000000aa141c723c */ /* 0x008fe200000810f4 */
[----:B------:R2:W-:Y:S01]  /*7aac0*/  STL.64 [R1+0x1230], R24 ;  /* 0x0012301801007387 */ /* 0x0005e20000100a00 */
[----:B------:R3:W-:Y:S03]  /*7aad0*/  STL.64 [R1+0x1238], R26 ;  /* 0x0012381a01007387 */ /* 0x0007e60000100a00 */
[----:B--2---:R-:W2:Y:S10]  /*7aae0*/  LDL.LU R24, [R1+0x2550] ;  /* 0x0025500001187983 */ /* 0x004eb40000300800 */
[----:B------:R-:W-:Y:S01]  /*7aaf0*/  STL.64 [R1+0x1220], R32 ;  /* 0x0012202001007387 */ /* 0x000fe20000100a00 */
[----:B------:R-:W-:Y:S07]  /*7ab00*/  STL.64 [R1+0x1228], R34 ;  /* 0x0012282201007387 */ /* 0x000fee0000100a00 */
[----:B------:R4:W-:Y:S02]  /*7ab10*/  STL.64 [R1+0x1210], R28 ;  /* 0x0012101c01007387 */ /* 0x0009e40000100a00 */
[----:B------:R1:W-:Y:S01]  /*7ab20*/  STL.64 [R1+0x1218], R30 ;  /* 0x0012181e01007387 */ /* 0x0003e20000100a00 */
[----:B------:R-:W2:Y:S01]  /*7ab30*/  LDL.LU R25, [R1+0x2554] ;  /* 0x0025540001197983 */ /* 0x000ea20000300800 */
[----:B---3--:R-:W2:Y:S02]  /*7ab40*/  LDL.LU R26, [R1+0x2558] ;  /* 0x00255800011a7983 */ /* 0x008ea40000300800 */
[----:B------:R-:W2:Y:S02]  /*7ab50*/  LDL.LU R27, [R1+0x255c] ;  /* 0x00255c00011b7983 */ /* 0x000ea40000300800 */
[----:B------:R-:W3:Y:S01]  /*7ab60*/  LDL.LU R236, [R1+0x2580] ;  /* 0x0025800001ec7983 */ /* 0x000ee20000300800 */
[----:B------:R-:W3:Y:S01]  /*7ab70*/  LDL.LU R237, [R1+0x2584] ;  /* 0x0025840001ed7983 */ /* 0x000ee20000300800 */
[----:B------:R-:W3:Y:S02]  /*7ab80*/  LDL.LU R238, [R1+0x2588] ;  /* 0x0025880001ee7983 */ /* 0x000ee40000300800 */
[----:B------:R-:W3:Y:S02]  /*7ab90*/  LDL.LU R239, [R1+0x258c] ;  /* 0x00258c0001ef7983 */ /* 0x000ee40000300800 */
        /* <DEDUP_REMOVED lines=36> */
[----:B------:R-:W3:Y:S01]  /*7ade0*/  LDL.LU R56, [R1+0x2620] ;  /* 0x0026200001387983 */ /* 0x000ee20000300800 */
[----:B------:R-:W3:Y:S01]  /*7adf0*/  LDL.LU R57, [R1+0x2624] ;  /* 0x0026240001397983 */ /* 0x000ee20000300800 */
[----:B------:R-:W3:Y:S02]  /*7ae00*/  LDL.LU R58, [R1+0x2628] ;  /* 0x00262800013a7983 */ /* 0x000ee40000300800 */
[----:B------:R-:W3:Y:S02]  /*7ae10*/  LDL.LU R59, [R1+0x262c] ;  /* 0x00262c00013b7983 */ /* 0x000ee40000300800 */
        /* <DEDUP_REMOVED lines=8> */
[----:B----4-:R-:W4:Y:S01]  /*7aea0*/  LDL.LU R28, [R1+0x2560] ;  /* 0x00256000011c7983 */ /* 0x010f220000300800 */
[----:B------:R-:W4:Y:S01]  /*7aeb0*/  LDL.LU R29, [R1+0x2564] ;  /* 0x00256400011d7983 */ /* 0x000f220000300800 */
[----:B-1----:R-:W4:Y:S02]  /*7aec0*/  LDL.LU R30, [R1+0x2568] ;  /* 0x00256800011e7983 */ /* 0x002f240000300800 */
        /* <DEDUP_REMOVED lines=9> */
[----:B------:R-:W-:-:S02]  /*7af60*/  IMAD.MOV.U32 R240, RZ, RZ, R108 ;  /* 0x000000fffff07224 */ /* 0x000fc400078e006c */
[----:B------:R-:W-:Y:S01]  /*7af70*/  IMAD.MOV.U32 R241, RZ, RZ, R109 ;  /* 0x000000fffff17224 */ /* 0x000fe200078e006d */
[----:B------:R-:W4:Y:S01]  /*7af80*/  LDL.LU R108, [R1+0x5aec] ;  /* 0x005aec00016c7983 */ /* 0x000f220000300800 */
[----:B------:R-:W4:Y:S02]  /*7af90*/  LDL.LU R109, [R1+0x5ae8] ;  /* 0x005ae800016d7983 */ /* 0x000f240000300800 */
[----:B------:R-:W-:Y:S01]  /*7afa0*/  IMAD.MOV.U32 R242, RZ, RZ, R110 ;  /* 0x000000fffff27224 */ /* 0x000fe200078e006e */
[----:B------:R-:W-:Y:S01]  /*7afb0*/  MOV R243, R111 ;  /* 0x0000006f00f37202 */ /* 0x000fe20000000f00 */
[----:B------:R-:W4:Y:S01]  /*7afc0*/  LDL.LU R110, [R1+0x5ae4] ;  /* 0x005ae400016e7983 */ /* 0x000f220000300800 */
[----:B------:R-:W4:Y:S02]  /*7afd0*/  LDL.LU R111, [R1+0x5ae0] ;  /* 0x005ae000016f7983 */ /* 0x000f240000300800 */
[----:B------:R-:W-:Y:S02]  /*7afe0*/  IMAD.MOV.U32 R244, RZ, RZ, R104 ;  /* 0x000000fffff47224 */ /* 0x000fe400078e0068 */
[----:B------:R-:W-:Y:S01]  /*7aff0*/  IMAD.MOV.U32 R245, RZ, RZ, R105 ;  /* 0x000000fffff57224 */ /* 0x000fe200078e0069 */
[----:B------:R-:W4:Y:S01]  /*7b000*/  LDL.LU R104, [R1+0x5adc] ;  /* 0x005adc0001687983 */ /* 0x000f220000300800 */
[----:B------:R-:W4:Y:S02]  /*7b010*/  LDL.LU R105, [R1+0x5ad8] ;  /* 0x005ad80001697983 */ /* 0x000f240000300800 */
[----:B------:R-:W-:Y:S01]  /*7b020*/  IMAD.MOV.U32 R246, RZ, RZ, R106 ;  /* 0x000000fffff67224 */ /* 0x000fe200078e006a */
[----:B------:R-:W-:Y:S01]  /*7b030*/  MOV R247, R107 ;  /* 0x0000006b00f77202 */ /* 0x000fe20000000f00 */
[----:B------:R-:W4:Y:S01]  /*7b040*/  LDL.LU R106, [R1+0x5ad4] ;  /* 0x005ad400016a7983 */ /* 0x000f220000300800 */
[----:B------:R-:W4:Y:S01]  /*7b050*/  LDL.LU R107, [R1+0x5ad0] ;  /* 0x005ad000016b7983 */ /* 0x000f220000300800 */
        /* <DEDUP_REMOVED lines=17> */
[----:B------:R-:W-:Y:S02]  /*7b170*/  STL.64 [R1+0x11c8], R54 ;  /* 0x0011c83601007387 */ /* 0x000fe40000100a00 */
[----:B------:R-:W-:Y:S02]  /*7b180*/  STL.64 [R1+0x11b0], R48 ;  /* 0x0011b03001007387 */ /* 0x000fe40000100a00 */
[----:B------:R1:W-:Y:S01]  /*7b190*/  STL.64 [R1+0x11b8], R50 ;  /* 0x0011b83201007387 */ /* 0x0003e20000100a00 */
[----:B------:R-:W-:Y:S01]  /*7b1a0*/  STL.64 [R1+0x11a0], R44 ;  /* 0x0011a02c01007387 */ /* 0x000fe20000100a00 */
[----:B------:R2:W-:Y:S03]  /*7b1b0*/  STL.64 [R1+0x11a8], R46 ;  /* 0x0011a82e01007387 */ /* 0x0005e60000100a00 */
[----:B------:R-:W-:Y:S02]  /*7b1c0*/  STL.64 [R1+0x1190], R40 ;  /* 0x0011902801007387 */ /* 0x000fe40000100a00 */
[----:B------:R3:W-:Y:S01]  /*7b1d0*/  STL.64 [R1+0x1198], R42 ;  /* 0x0011982a01007387 */ /* 0x0007e20000100a00 */
[C---:B------:R-:W-:Y:S08]  /*7b1e0*/  HMMA.1688.F32.TF32 R36, R20.reuse, R122, R36 ;  /* 0x0000007a1424723c */ /* 0x040ff00000081024 */
[C---:B-1----:R-:W-:Y:S08]  /*7b1f0*/  HMMA.1688.F32.TF32 R48, R20.reuse, R134, R88 ;  /* 0x000000861430723c */ /* 0x042ff00000081058 */
[C---:B--2---:R-:W-:Y:S08]  /*7b200*/  HMMA.1688.F32.TF32 R44, R20.reuse, R130, R84 ;  /* 0x00000082142c723c */ /* 0x044ff00000081054 */
[----:B---3--:R-:W-:Y:S08]  /*7b210*/  HMMA.1688.F32.TF32 R40, R20, R126, R80 ;  /* 0x0000007e1428723c */ /* 0x008ff00000081050 */
[----:B----4-:R-:W-:Y:S01]  /*7b220*/  HMMA.1688.F32.TF32 R32, R16, R226, R32 ;  /* 0x000000e21020723c */ /* 0x010fe20000081020 */
[----:B------:R-:W-:Y:S01]  /*7b230*/  STL.64 [R1+0x1180], R48 ;  /* 0x0011803001007387 */ /* 0x000fe20000100a00 */
[----:B------:R-:W-:Y:S05]  /*7b240*/  STL.64 [R1+0x1188], R50 ;  /* 0x0011883201007387 */ /* 0x000fea0000100a00 */
[----:B------:R-:W-:Y:S01]  /*7b250*/  STL.64 [R1+0x1170], R44 ;  /* 0x0011702c01007387 */ /* 0x000fe20000100a00 */
[----:B------:R1:W-:Y:S07]  /*7b260*/  STL.64 [R1+0x1178], R46 ;  /* 0x0011782e01007387 */ /* 0x0003ee0000100a00 */
[----:B------:R-:W-:Y:S02]  /*7b270*/  STL.64 [R1+0x1160], R40 ;  /* 0x0011602801007387 */ /* 0x000fe40000100a00 */
[----:B------:R2:W-:Y:S01]  /*7b280*/  STL.64 [R1+0x1168], R42 ;  /* 0x0011682a01007387 */ /* 0x0005e20000100a00 */
[----:B------:R-:W-:Y:S01]  /*7b290*/  STL.64 [R1+0x1150], R36 ;  /* 0x0011502401007387 */ /* 0x000fe20000100a00 */
[----:B------:R3:W-:Y:S01]  /*7b2a0*/  STL.64 [R1+0x1158], R38 ;  /* 0x0011582601007387 */ /* 0x0007e20000100a00 */
[C---:B-1----:R-:W-:Y:S08]  /*7b2b0*/  HMMA.1688.F32.TF32 R44, R20.reuse, R118, R236 ;  /* 0x00000076142c723c */ /* 0x042ff000000810ec */
[----:B--2---:R-:W-:Y:S08]  /*7b2c0*/  HMMA.1688.F32.TF32 R40, R20, R114, R104 ;  /* 0x000000721428723c */ /* 0x004ff00000081068 */
[C---:B---3--:R-:W-:Y:S08]  /*7b2d0*/  HMMA.1688.F32.TF32 R36, R16.reuse, R230, R108 ;  /* 0x000000e61024723c */ /* 0x048ff0000008106c */
[C---:B------:R-:W-:Y:S08]  /*7b2e0*/  HMMA.1688.F32.TF32 R28, R16.reuse, R222, R28 ;  /* 0x000000de101c723c */ /* 0x040ff0000008101c */
[C---:B------:R-:W-:Y:S01]  /*7b2f0*/  HMMA.1688.F32.TF32 R24, R16.reuse, R218, R24 ;  /* 0x000000da1018723c */ /* 0x040fe20000081018 */
[----:B------:R-:W-:Y:S04]  /*7b300*/  LDS R20, [R3+0xc580] ;  /* 0x00c5800003147984 */ /* 0x000fe80000000800 */
[----:B------:R-:W-:Y:S04]  /*7b310*/  LDS R22, [R3+0xe580] ;  /* 0x00e5800003167984 */ /* 0x000fe80000000800 */
[----:B------:R-:W-:Y:S04]  /*7b320*/  LDS R21, [R4+0xc580] ;  /* 0x00c5800004157984 */ /* 0x000fe80000000800 */
[----:B------:R-:W1:Y:S04]  /*7b330*/  LDS R23, [R4+0xe580] ;  /* 0x00e5800004177984 */ /* 0x000e680000000800 */
        /* <DEDUP_REMOVED lines=14> */
[C---:B--2---:R-:W-:Y:S01]  /*7b420*/  HMMA.1688.F32.TF32 R24, R16.reuse, R214, R248 ;  /* 0x000000d61018723c */ /* 0x044fe200000810f8 */
[----:B------:R-:W-:Y:S01]  /*7b430*/  STL.64 [R1+0x5ab8], R214 ;  /* 0x005ab8d601007387 */ /* 0x000fe20000100a00 */
[----:B------:R-:W-:Y:S11]  /*7b440*/  STL.64 [R1+0x5ab0], R212 ;  /* 0x005ab0d401007387 */ /* 0x000ff60000100a00 */
[----:B------:R-:W-:Y:S10]  /*7b450*/  @!UPT UIADD3 URZ, URZ, URZ, URZ ;  /* 0x0000003f3f3ff290 */ /* 0x000ff4000fffe03f */
        /* <DEDUP_REMOVED lines=8> */
[----:B------:R-:W1:Y:S01]  /*7b4e0*/  LDL.LU R240, [R1+0x1c00] ;  /* 0x001c000001f07983 */ /* 0x000e620000300800 */
[C---:B--2---:R-:W-:Y:S11]  /*7b4f0*/  HMMA.1688.F32.TF32 R24, R16.reuse, R14, R244 ;  /* 0x0000000e1018723c */ /* 0x044ff600000810f4 */
[----:B------:R-:W-:Y:S11]  /*7b500*/  @!UPT UIADD3 URZ, URZ, URZ, URZ ;  /* 0x0000003f3f3ff290 */ /* 0x000ff6000fffe03f */
[----:B------:R-:W-:Y:S01]  /*7b510*/  @!UPT UIADD3 URZ, URZ, URZ, URZ ;  /* 0x0000003f3f3ff290 */ /* 0x000fe2000fffe03f */
[----:B------:R2:W-:Y:S01]  /*7b520*/  STL.64 [R1+0x10c0], R24 ;  /* 0x0010c01801007387 */ /* 0x0005e20000100a00 */
[----:B------:R3:W-:Y:S02]  /*7b530*/  STL.64 [R1+0x10c8], R26 ;  /* 0x0010c81a01007387 */ /* 0x0007e40000100a00 */
[----:B------:R-:W1:Y:S02]  /*7b540*/  LDL.LU R241, [R1+0x1c04] ;  /* 0x001c040001f17983 */ /* 0x000e640000300800 */
[----:B------:R-:W1:Y:S01]  /*7b550*/  LDL.LU R242, [R1+0x1c08] ;  /* 0x001c080001f27983 */ /* 0x000e620000300800 */
[----:B------:R-:W1:Y:S04]  /*7b560*/  LDL.LU R243, [R1+0x1c0c] ;  /* 0x001c0c0001f37983 */ /* 0x000e680000300800 */
[----:B--2---:R-:W2:Y:S01]  /*7b570*/  LDL.LU R24, [R1+0x23a0] ;  /* 0x0023a00001187983 */ /* 0x004ea20000300800 */
[----:B------:R-:W2:Y:S02]  /*7b580*/  LDL.LU R25, [R1+0x23a4] ;  /* 0x0023a40001197983 */ /* 0x000ea40000300800 */
[----:B---3--:R-:W2:Y:S02]  /*7b590*/  LDL.LU R26, [R1+0x23a8] ;  /* 0x0023a800011a7983 */ /* 0x008ea40000300800 */
[----:B------:R-:W2:Y:S01]  /*7b5a0*/  LDL.LU R27, [R1+0x23ac] ;  /* 0x0023ac00011b7983 */ /* 0x000ea20000300800 */
[----:B------:R-:W3:Y:S01]  /*7b5b0*/  LDL.LU R28, [R1+0x23b0] ;  /* 0x0023b000011c7983 */ /* 0x000ee20000300800 */
[----:B------:R-:W3:Y:S02]  /*7b5c0*/  LDL.LU R29, [R1+0x23b4] ;  /* 0x0023b400011d7983 */ /* 0x000ee40000300800 */
[----:B------:R-:W3:Y:S02]  /*7b5d0*/  LDL.LU R30, [R1+0x23b8] ;  /* 0x0023b800011e7983 */ /* 0x000ee40000300800 */
[----:B------:R-:W3:Y:S01]  /*7b5e0*/  LDL.LU R31, [R1+0x23bc] ;  /* 0x0023bc00011f7983 */ /* 0x000ee20000300800 */
[----:B------:R-:W4:Y:S01]  /*7b5f0*/  LDL.LU R32, [R1+0x23c0] ;  /* 0x0023c00001207983 */ /* 0x000f220000300800 */
[----:B------:R-:W4:Y:S02]  /*7b600*/  LDL.LU R33, [R1+0x23c4] ;  /* 0x0023c40001217983 */ /* 0x000f240000300800 */
[----:B------:R-:W4:Y:S02]  /*7b610*/  LDL.LU R34, [R1+0x23c8] ;  /* 0x0023c80001227983 */ /* 0x000f240000300800 */
[----:B------:R-:W4:Y:S01]  /*7b620*/  LDL.LU R35, [R1+0x23cc] ;  /* 0x0023cc0001237983 */ /* 0x000f220000300800 */
        /* <DEDUP_REMOVED lines=92> */
[----:B------:R-:W-:Y:S01]  /*7bbf0*/  STL.64 [R1+0x5a98], R14 ;  /* 0x005a980e01007387 */ /* 0x000fe20000100a00 */
[----:B------:R2:W-:Y:S02]  /*7bc00*/  STL.64 [R1+0x5a90], R12 ;  /* 0x005a900c01007387 */ /* 0x0005e40000100a00 */
[C---:B--2---:R-:W-:Y:S08]  /*7bc10*/  HMMA.1688.F32.TF32 R12, R16.reuse, R206, R104 ;  /* 0x000000ce100c723c */ /* 0x044ff00000081068 */
[C---:B---3--:R-:W-:Y:S08]  /*7bc20*/  HMMA.1688.F32.TF32 R108, R16.reuse, R10, R108 ;  /* 0x0000000a106c723c */ /* 0x048ff0000008106c */
[C---:B------:R-:W-:Y:S08]  /*7bc30*/  HMMA.1688.F32.TF32 R100, R16.reuse, R202, R100 ;  /* 0x000000ca1064723c */ /* 0x040ff00000081064 */
[C---:B------:R-:W-:Y:S07]  /*7bc40*/  HMMA.1688.F32.TF32 R96, R16.reuse, R198, R96 ;  /* 0x000000c61060723c */ /* 0x040fee0000081060 */
[----:B------:R-:W-:Y:S01]  /*7bc50*/  STL.64 [R1+0x10b0], R108 ;  /* 0x0010b06c01007387 */ /* 0x000fe20000100a00 */
[----:B------:R-:W-:Y:S02]  /*7bc60*/  STL.64 [R1+0x10b8], R110 ;  /* 0x0010b86e01007387 */ /* 0x000fe40000100a00 */
[----:B------:R-:W-:Y:S02]  /*7bc70*/  STL.64 [R1+0x10a0], R12 ;  /* 0x0010a00c01007387 */ /* 0x000fe40000100a00 */
[----:B------:R4:W-:Y:S02]  /*7bc80*/  STL.64 [R1+0x10a8], R14 ;  /* 0x0010a80e01007387 */ /* 0x0009e40000100a00 */
[C---:B----4-:R-:W-:Y:S01]  /*7bc90*/  HMMA.1688.F32.TF32 R12, R16.reuse, R194, R76 ;  /* 0x000000c2100c723c */ /* 0x050fe2000008104c */
[----:B------:R-:W-:Y:S01]  /*7bca0*/  STL.64 [R1+0x1090], R100 ;  /* 0x0010906401007387 */ /* 0x000fe20000100a00 */
[----:B------:R-:W-:Y:S06]  /*7bcb0*/  STL.64 [R1+0x1098], R102 ;  /* 0x0010986601007387 */ /* 0x000fec0000100a00 */
[C---:B------:R-:W-:Y:S01]  /*7bcc0*/  HMMA.1688.F32.TF32 R76, R16.reuse, R190, R232 ;  /* 0x000000be104c723c */ /* 0x040fe200000810e8 */
[----:B------:R-:W-:Y:S01]  /*7bcd0*/  STL.64 [R1+0x860], R96 ;  /* 0x0008606001007387 */ /* 0x000fe20000100a00 */
[----:B------:R-:W-:Y:S06]  /*7bce0*/  STL.64 [R1+0x868], R98 ;  /* 0x0008686201007387 */ /* 0x000fec0000100a00 */
[C---:B------:R-:W-:Y:S07]  /*7bcf0*/  HMMA.1688.F32.TF32 R72, R16.reuse, R186, R72 ;  /* 0x000000ba1048723c */ /* 0x040fee0000081048 */
[----:B------:R-:W-:Y:S01]  /*7bd00*/  STL.64 [R1+0x850], R12 ;  /* 0x0008500c01007387 */ /* 0x000fe20000100a00 */
[----:B------:R2:W-:Y:S02]  /*7bd10*/  STL.64 [R1+0x858], R14 ;  /* 0x0008580e01007387 */ /* 0x0005e40000100a00 */
[C---:B--2---:R-:W-:Y:S05]  /*7bd20*/  HMMA.1688.F32.TF32 R12, R16.reuse, R182, R68 ;  /* 0x000000b6100c723c */ /* 0x044fea0000081044 */
[----:B------:R-:W-:Y:S01]  /*7bd30*/  STL.64 [R1+0x840], R76 ;  /* 0x0008404c01007387 */ /* 0x000fe20000100a00 */
[----:B------:R-:W-:Y:S02]  /*7bd40*/  STL.64 [R1+0x848], R78 ;  /* 0x0008484e01007387 */ /* 0x000fe40000100a00 */
[C---:B------:R-:W-:Y:S05]  /*7bd50*/  HMMA.1688.F32.TF32 R64, R16.reuse, R178, R64 ;  /* 0x000000b21040723c */ /* 0x040fea0000081040 */
[----:B------:R-:W-:Y:S01]  /*7bd60*/  STL.64 [R1+0x830], R72 ;  /* 0x0008304801007387 */ /* 0x000fe20000100a00 */
[----:B------:R-:W-:Y:S02]  /*7bd70*/  STL.64 [R1+0x838], R74 ;  /* 0x0008384a01007387 */ /* 0x000fe40000100a00 */
        /* <DEDUP_REMOVED lines=23> */
[----:B------:R2:W-:Y:S07]  /*7bef0*/  STL.64 [R1+0x7b8], R46 ;  /* 0x0007b82e01007387 */ /* 0x0005ee0000100a00 */
[----:B------:R-:W-:Y:S02]  /*7bf00*/  STL.64 [R1+0x7a0], R40 ;  /* 0x0007a02801007387 */ /* 0x000fe40000100a00 */
[----:B------:R3:W-:Y:S01]  /*7bf10*/  STL.64 [R1+0x7a8], R42 ;  /* 0x0007a82a01007387 */ /* 0x0007e20000100a00 */
[C---:B--2---:R-:W-:Y:S08]  /*7bf20*/  HMMA.1688.F32.TF32 R44, R16.reuse, R142, R84 ;  /* 0x0000008e102c723c */ /* 0x044ff00000081054 */
[C---:B---3--:R-:W-:Y:S01]  /*7bf30*/  HMMA.1688.F32.TF32 R40, R16.reuse, R138, R80 ;  /* 0x0000008a1028723c */ /* 0x048fe20000081050 */
[----:B------:R-:W-:Y:S01]  /*7bf40*/  STL.64 [R1+0x790], R12 ;  /* 0x0007900c01007387 */ /* 0x000fe20000100a00 */
[----:B------:R2:W-:Y:S06]  /*7bf50*/  STL.64 [R1+0x798], R14 ;  /* 0x0007980e01007387 */ /* 0x0005ec0000100a00 */
[C---:B--2---:R-:W-:Y:S07]  /*7bf60*/  HMMA.1688.F32.TF32 R12, R16.reuse, R134, R36 ;  /* 0x00000086100c723c */ /* 0x044fee0000081024 */
[----:B------:R-:W-:Y:S01]  /*7bf70*/  STL.64 [R1+0x780], R44 ;  /* 0x0007802c01007387 */ /* 0x000fe20000100a00 */
[----:B------:R-:W-:Y:S01]  /*7bf80*/  STL.64 [R1+0x788], R46 ;  /* 0x0007882e01007387 */ /* 0x000fe20000100a00 */
[C---:B------:R-:W-:Y:S06]  /*7bf90*/  HMMA.1688.F32.TF32 R36, R16.reuse, R130, R236 ;  /* 0x000000821024723c */ /* 0x040fec00000810ec */
[----:B------:R-:W-:Y:S01]  /*7bfa0*/  STL.64 [R1+0x770], R40 ;  /* 0x0007702801007387 */ /* 0x000fe20000100a00 */
[----:B------:R-:W-:Y:S01]  /*7bfb0*/  STL.64 [R1+0x778], R42 ;  /* 0x0007782a01007387 */ /* 0x000fe20000100a00 */
[C---:B------:R-:W-:Y:S06]  /*7bfc0*/  HMMA.1688.F32.TF32 R32, R16.reuse, R126, R32 ;  /* 0x0000007e1020723c */ /* 0x040fec0000081020 */
[----:B------:R-:W-:Y:S01]  /*7bfd0*/  STL.64 [R1+0x760], R12 ;  /* 0x0007600c01007387 */ /* 0x000fe20000100a00 */
[----:B------:R2:W-:Y:S02]  /*7bfe0*/  STL.64 [R1+0x768], R14 ;  /* 0x0007680e01007387 */ /* 0x0005e40000100a00 */
[C---:B--2---:R-:W-:Y:S06]  /*7bff0*/  HMMA.1688.F32.TF32 R12, R16.reuse, R122, R28 ;  /* 0x0000007a100c723c */ /* 0x044fec000008101c */
[----:B------:R-:W-:Y:S01]  /*7c000*/  STL.64 [R1+0x750], R36 ;  /* 0x0007502401007387 */ /* 0x000fe20000100a00 */
[----:B------:R-:W-:Y:S01]  /*7c010*/  STL.64 [R1+0x758], R38 ;  /* 0x0007582601007387 */ /* 0x000fe20000100a00 */
[C---:B------:R-:W-:Y:S06]  /*7c020*/  HMMA.1688.F32.TF32 R28, R16.reuse, R118, R24 ;  /* 0x00000076101c723c */ /* 0x040fec0000081018 */
[----:B------:R-:W-:Y:S01]  /*7c030*/  STL.64 [R1+0x740], R32 ;  /* 0x0007402001007387 */ /* 0x000fe20000100a00 */
[----:B------:R-:W-:Y:S01]  /*7c040*/  STL.64 [R1+0x748], R34 ;  /* 0x0007482201007387 */ /* 0x000fe20000100a00 */
[----:B------:R-:W-:Y:S01]  /*7c050*/  HMMA.1688.F32.TF32 R24, R16, R114, R248 ;  /* 0x000000721018723c */ /* 0x000fe200000810f8 */
[----:B------:R-:W-:Y:S04]  /*7c060*/  LDS R16, [R3+0xc600] ;  /* 0x00c6000003107984 */ /* 0x000fe80000000800 */
[----:B------:R-:W-:Y:S01]  /*7c070*/  LDS R18, [R3+0xe600] ;  /* 0x00e6000003127984 */ /* 0x000fe20000000800 */
[----:B------:R-:W-:Y:S04]  /*7c080*/  LDS R17, [R4+0xc600] ;  /* 0x00c6000004117984 */ /* 0x000fe80000000800 */
[----:B------:R-:W2:Y:S04]  /*7c090*/  LDS R19, [R4+0xe600] ;  /* 0x00e6000004137984 */ /* 0x000ea80000000800 */
[----:B------:R-:W-:Y:S01]  /*7c0a0*/  STL.64 [R1+0x730], R12 ;  /* 0x0007300c01007387 */ /* 0x000fe20000100a00 */
[----:B------:R1:W-:Y:S02]  /*7c0b0*/  STL.64 [R1+0x738], R14 ;  /* 0x0007380e01007387 */ /* 0x0003e40000100a00 */
[C---:B-1----:R-:W-:Y:S01]  /*7c0c0*/  HMMA.1688.F32.TF32 R12, R20.reuse, R230, R240 ;  /* 0x000000e6140c723c */ /* 0x042fe200000810f0 */
[----:B------:R-:W-:Y:S01]  /*7c0d0*/  STL.64 [R1+0x720], R28 ;  /* 0x0007201c01007387 */ /* 0x000fe20000100a00 */
[----:B------:R-:W-:Y:S04]  /*7c0e0*/  STL.64 [R1+0x728], R30 ;  /* 0x0007281e01007387 */ /* 0x000fe80000100a00 */
[----:B------:R-:W-:Y:S02]  /*7c0f0*/  STL.64 [R1+0x710], R24 ;  /* 0x0007101801007387 */ /* 0x000fe40000100a00 */
[----:B------:R-:W-:Y:S11]  /*7c100*/  STL.64 [R1+0x718], R26 ;  /* 0x0007181a01007387 */ /* 0x000ff60000100a00 */
[----:B------:R-:W-:Y:S04]  /*7c110*/  @!UPT UIADD3 URZ, URZ, URZ, URZ ;  /* 0x0000003f3f3ff290 */ /* 0x000fe8000fffe03f */
[----:B------:R-:W-:Y:S01]  /*7c120*/  STL.64 [R1+0x700], R12 ;  /* 0x0007000c01007387 */ /* 0x000fe20000100a00 */
[----:B------:R1:W-:Y:S02]  /*7c130*/  STL.64 [R1+0x708], R14 ;  /* 0x0007080e01007387 */ /* 0x0003e40000100a00 */
[----:B------:R-:W3:Y:S01]  /*7c140*/  LDL.LU R240, [R1+0x1bf0] ;  /* 0x001bf00001f07983 */ /* 0x000ee20000300800 */
[C---:B-1----:R-:W-:Y:S11]  /*7c150*/  HMMA.1688.F32.TF32 R12, R20.reuse, R226, R244 ;  /* 0x000000e2140c723c */ /* 0x042ff600000810f4 */
[----:B------:R-:W-:Y:S11]  /*7c160*/  @!UPT UIADD3 URZ, URZ, URZ, URZ ;  /* 0x0000003f3f3ff290 */ /* 0x000ff6000fffe03f */
[----:B------:R-:W-:Y:S01]  /*7c170*/  @!UPT UIADD3 URZ, URZ, URZ, URZ ;  /* 0x0000003f3f3ff290 */ /* 0x000fe2000fffe03f */
[----:B------:R1:W-:Y:S01]  /*7c180*/  STL.64 [R1+0x1080], R12 ;  /* 0x0010800c01007387 */ /* 0x0003e20000100a00 */
[----:B------:R4:W-:Y:S02]  /*7c190*/  STL.64 [R1+0x1088], R14 ;  /* 0x0010880e01007387 */ /* 0x0009e40000100a00 */
[----:B------:R-:W3:Y:S02]  /*7c1a0*/  LDL.LU R241, [R1+0x1bf4] ;  /* 0x001bf40001f17983 */ /* 0x000ee40000300800 */
[----:B------:R-:W3:Y:S01]  /*7c1b0*/  LDL.LU R242, [R1+0x1bf8] ;  /* 0x001bf80001f27983 */ /* 0x000ee20000300800 */
[----:B------:R-:W3:Y:S01]  /*7c1c0*/  LDL.LU R243, [R1+0x1bfc] ;  /* 0x001bfc0001f37983 */ /* 0x000ee20000300800 */
        /* <DEDUP_REMOVED lines=76> */
[----:B-1----:R-:W2:Y:S02]  /*7c690*/  LDL.LU R12, [R1+0x2350] ;  /* 0x00235000010c7983 */ /* 0x002ea40000300800 */
[----:B------:R-:W2:Y:S02]  /*7c6a0*/  LDL.LU R13, [R1+0x2354] ;  /* 0x00235400010d7983 */ /* 0x000ea40000300800 */
[----:B----4-:R-:W2:Y:S01]  /*7c6b0*/  LDL.LU R14, [R1+0x2358] ;  /* 0x00235800010e7983 */ /* 0x010ea20000300800 */
[----:B------:R-:W2:Y:S01]  /*7c6c0*/  LDL.LU R15, [R1+0x235c] ;  /* 0x00235c00010f7983 */ /* 0x000ea20000300800 */
[----:B------:R-:W4:Y:S02]  /*7c6d0*/  LDL.LU R212, [R1+0x2370] ;  /* 0x0023700001d47983 */ /* 0x000f240000300800 */
[----:B------:R-:W4:Y:S02]  /*7c6e0*/  LDL.LU R213, [R1+0x2374] ;  /* 0x0023740001d57983 */ /* 0x000f240000300800 */
[----:B------:R-:W4:Y:S01]  /*7c6f0*/  LDL.LU R214, [R1+0x2378] ;  /* 0x0023780001d67983 */ /* 0x000f220000300800 */
[----:B------:R-:W4:Y:S01]  /*7c700*/  LDL.LU R215, [R1+0x237c] ;  /* 0x00237c0001d77983 */ /* 0x000f220000300800 */
[----:B------:R-:W2:Y:S02]  /*7c710*/  LDL.LU R216, [R1+0x2380] ;  /* 0x0023800001d87983 */ /* 0x000ea40000300800 */
[----:B------:R-:W2:Y:S02]  /*7c720*/  LDL.LU R217, [R1+0x2384] ;  /* 0x0023840001d97983 */ /* 0x000ea40000300800 */
[----:B------:R-:W2:Y:S01]  /*7c730*/  LDL.LU R218, [R1+0x2388] ;  /* 0x0023880001da7983 */ /* 0x000ea20000300800 */
[----:B------:R-:W2:Y:S01]  /*7c740*/  LDL.LU R219, [R1+0x238c] ;  /* 0x00238c0001db7983 */ /* 0x000ea20000300800 */
        /* <DEDUP_REMOVED lines=32> */
[C---:B--2---:R-:W-:Y:S11]  /*7c950*/  HMMA.1688.F32.TF32 R216, R20.reuse, R222, R216 ;  /* 0x000000de14d8723c */ /* 0x044ff600000810d8 */
[----:B------:R-:W-:Y:S11]  /*7c960*/  @!UPT UIADD3 URZ, URZ, URZ, URZ ;  /* 0x0000003f3f3ff290 */ /* 0x000ff6000fffe03f */
[----:B------:R-:W-:Y:S01]  /*7c970*/  @!UPT UIADD3 URZ, URZ, URZ, URZ ;  /* 0x0000003f3f3ff290 */ /* 0x000fe2000fffe03f */
[----:B------:R-:W-:Y:S01]  /*7c980*/  STL.64 [R1+0x1070], R216 ;  /* 0x001070d801007387 */ /* 0x000fe20000100a00 */
[----:B------:R1:W-:Y:S03]  /*7c990*/  STL.64 [R1+0x1078], R218 ;  /* 0x001078da01007387 */ /* 0x0003e60000100a00 */
[----:B-1----:R-:W4:Y:S01]  /*7c9a0*/  LDL.LU.64 R218, [R1+0x5ac8] ;  /* 0x005ac80001da7983 */ /* 0x002f220000300a00 */
[----:B------:R-:W2:Y:S01]  /*7c9b0*/  LDL.LU.64 R216, [R1+0x5ac0] ;  /* 0x005ac00001d87983 */ /* 0x000ea20000300a00 */
[C---:B----4-:R-:W-:Y:S11]  /*7c9c0*/  HMMA.1688.F32.TF32 R212, R20.reuse, R218, R212 ;  /* 0x000000da14d4723c */ /* 0x050ff600000810d4 */
[----:B------:R-:W-:Y:S11]  /*7c9d0*/  @!UPT UIADD3 URZ, URZ, URZ, URZ ;  /* 0x0000003f3f3ff290 */ /* 0x000ff6000fffe03f */
[----:B------:R-:W-:Y:S01]  /*7c9e0*/  @!UPT UIADD3 URZ, URZ, URZ, URZ ;  /* 0x0000003f3f3ff290 */ /* 0x000fe2000fffe03f */
[----:B------:R-:W-:Y:S01]  /*7c9f0*/  STL.64 [R1+0x1060], R212 ;  /* 0x001060d401007387 */ /* 0x000fe20000100a00 */
[----:B------:R1:W-:Y:S03]  /*7ca00*/  STL.64 [R1+0x1068], R214 ;  /* 0x001068d601007387 */ /* 0x0003e60000100a00 */
[----:B-1----:R-:W3:Y:S01]  /*7ca10*/  LDL.LU.64 R214, [R1+0x5ab8] ;  /* 0x005ab80001d67983 */ /* 0x002ee20000300a00 */
[----:B------:R-:W4:Y:S01]  /*7ca20*/  LDL.LU.64 R212, [R1+0x5ab0] ;  /* 0x005ab00001d47983 */ /* 0x000f220000300a00 */
[C---:B---3--:R-:W-:Y:S11]  /*7ca30*/  HMMA.1688.F32.TF32 R208, R20.reuse, R214, R208 ;  /* 0x000000d614d0723c */ /* 0x048ff600000810d0 */
[----:B------:R-:W-:Y:S11]  /*7ca40*/  @!UPT UIADD3 URZ, URZ, URZ, URZ ;  /* 0x0000003f3f3ff290 */ /* 0x000ff6000fffe03f */
[----:B------:R-:W-:Y:S01]  /*7ca50*/  @!UPT UIADD3 URZ, URZ, URZ, URZ ;  /* 0x0000003f3f3ff290 */ /* 0x000fe2000fffe03f */
[----:B------:R-:W-:Y:S01]  /*7ca60*/  STL.64 [R1+0x1050], R208 ;  /* 0x001050d001007387 */ /* 0x000fe20000100a00 */
[----:B------:R1:W-:Y:S03]  /*7ca70*/  STL.64 [R1+0x1058], R210 ;  /* 0x001058d201007387 */ /* 0x0003e60000100a00 */
[----:B-1----:R-:W3:Y:S01]  /*7ca80*/  LDL.LU.64 R210, [R1+0x5aa8] ;  /* 0x005aa80001d27983 */ /* 0x002ee20000300a00 */
[----:B------:R-:W2:Y:S01]  /*7ca90*/  LDL.LU.64 R208, [R1+0x5aa0] ;  /* 0x005aa00001d07983 */ /* 0x000ea20000300a00 */
[C---:B---3--:R-:W-:Y:S11]  /*7caa0*/  HMMA.1688.F32.TF32 R12, R20.reuse, R210, R12 ;  /* 0x000000d2140c723c */ /* 0x048ff6000008100c */
[----:B------:R-:W-:Y:S11]  /*7cab0*/  @!UPT UIADD3 URZ, URZ, URZ, URZ ;  /* 0x0000003f3f3ff290 */ /* 0x000ff6000fffe03f */
[----:B------:R-:W-:Y:S01]  /*7cac0*/  @!UPT UIADD3 URZ, URZ, URZ, URZ ;  /* 0x0000003f3f3ff290 */ /* 0x000fe2000fffe03f */
[----:B------:R-:W-:Y:S01]  /*7cad0*/  STL.64 [R1+0x1040], R12 ;  /* 0x0010400c01007387 */ /* 0x000fe20000100a00 */
[----:B------:R1:W-:Y:S03]  /*7cae0*/  STL.64 [R1+0x1048], R14 ;  /* 0x0010480e01007387 */ /* 0x0003e60000100a00 */
[----:B-1----:R-:W3:Y:S01]  /*7caf0*/  LDL.LU.64 R14, [R1+0x5a98] ;  /* 0x005a9800010e7983 */ /* 0x002ee20000300a00 */
[C---:B------:R-:W-:Y:S01]  /*7cb00*/  HMMA.1688.F32.TF32 R104, R20.reuse, R10, R104 ;  /* 0x0000000a1468723c */ /* 0x040fe20000081068 */
[----:B------:R-:W2:Y:S07]  /*7cb10*/  LDL.LU.64 R12, [R1+0x5a90] ;  /* 0x005a9000010c7983 */ /* 0x000eae0000300a00 */
[C---:B------:R-:W-:Y:S08]  /*7cb20*/  HMMA.1688.F32.TF32 R36, R20.reuse, R138, R36 ;  /* 0x0000008a1424723c */ /* 0x040ff00000081024 */
[C---:B---3--:R-:W-:Y:S11]  /*7cb30*/  HMMA.1688.F32.TF32 R108, R20.reuse, R14, R108 ;  /* 0x0000000e146c723c */ /* 0x048ff6000008106c */
[----:B------:R-:W-:Y:S11]  /*7cb40*/  @!UPT UIADD3 URZ, URZ, URZ, URZ ;  /* 0x0000003f3f3ff290 */ /* 0x000ff6000fffe03f */
[----:B------:R-:W-:Y:S01]  /*7cb50*/  @!UPT UIADD3 URZ, URZ, URZ, URZ ;  /* 0x0000003f3f3ff290 */ /* 0x000fe2000fffe03f */
[----:B------:R-:W-:Y:S01]  /*7cb60*/  STL.64 [R1+0x1030], R108 ;  /* 0x0010306c01007387 */ /* 0x000fe20000100a00 */
[----:B------:R1:W-:Y:S02]  /*7cb70*/  STL.64 [R1+0x1038], R110 ;  /* 0x0010386e01007387 */ /* 0x0003e40000100a00 */
[----:B------:R-:W-:Y:S02]  /*7cb80*/  STL.64 [R1+0x1020], R104 ;  /* 0x0010206801007387 */ /* 0x000fe40000100a00 */
[----:B------:R3:W-:Y:S01]  /*7cb90*/  STL.64 [R1+0x1028], R106 ;  /* 0x0010286a01007387 */ /* 0x0007e20000100a00 */
[C---:B-1----:R-:W-:Y:S08]  /*7cba0*/  HMMA.1688.F32.TF32 R108, R20.reuse, R206, R100 ;  /* 0x000000ce146c723c */ /* 0x042ff00000081064 */
[C---:B---3--:R-:W-:Y:S08]  /*7cbb0*/  HMMA.1688.F32.TF32 R104, R20.reuse, R202, R96 ;  /* 0x000000ca1468723c */ /* 0x048ff00000081060 */
        /* <DEDUP_REMOVED lines=37> */
[----:B------:R3:W-:Y:S02]  /*7ce10*/  STL.64 [R1+0xf58], R46 ;  /* 0x000f582e01007387 */ /* 0x0007e40000100a00 */
[----:B------:R-:W-:Y:S02]  /*7ce20*/  STL.64 [R1+0xf40], R40 ;  /* 0x000f402801007387 */ /* 0x000fe40000100a00 */
[----:B------:R2:W-:Y:S01]  /*7ce30*/  STL.64 [R1+0xf48], R42 ;  /* 0x000f482a01007387 */ /* 0x0005e20000100a00 */
[C---:B-1----:R-:W-:Y:S08]  /*7ce40*/  HMMA.1688.F32.TF32 R48, R20.reuse, R150, R88 ;  /* 0x000000961430723c */ /* 0x042ff00000081058 */
[C---:B---3--:R-:W-:Y:S08]  /*7ce50*/  HMMA.1688.F32.TF32 R44, R20.reuse, R146, R84 ;  /* 0x00000092142c723c */ /* 0x048ff00000081054 */
[C---:B--2---:R-:W-:Y:S07]  /*7ce60*/  HMMA.1688.F32.TF32 R40, R20.reuse, R142, R80 ;  /* 0x0000008e1428723c */ /* 0x044fee0000081050 */
[----:B------:R-:W-:Y:S01]  /*7ce70*/  STL.64 [R1+0xf30], R48 ;  /* 0x000f303001007387 */ /* 0x000fe20000100a00 */
[----:B------:R-:W-:Y:S07]  /*7ce80*/  STL.64 [R1+0xf38], R50 ;  /* 0x000f383201007387 */ /* 0x000fee0000100a00 */
[----:B------:R-:W-:Y:S02]  /*7ce90*/  STL.64 [R1+0xf20], R44 ;  /* 0x000f202c01007387 */ /* 0x000fe40000100a00 */
[----:B------:R1:W-:Y:S06]  /*7cea0*/  STL.64 [R1+0xf28], R46 ;  /* 0x000f282e01007387 */ /* 0x0003ec0000100a00 */
[----:B------:R-:W-:Y:S01]  /*7ceb0*/  STL.64 [R1+0xf10], R40 ;  /* 0x000f102801007387 */ /* 0x000fe20000100a00 */
[----:B------:R2:W-:Y:S02]  /*7cec0*/  STL.64 [R1+0xf18], R42 ;  /* 0x000f182a01007387 */ /* 0x0005e40000100a00 */
[----:B------:R-:W-:Y:S02]  /*7ced0*/  STL.64 [R1+0xf00], R36 ;  /* 0x000f002401007387 */ /* 0x000fe40000100a00 */
[----:B------:R3:W-:Y:S01]  /*7cee0*/  STL.64 [R1+0xf08], R38 ;  /* 0x000f082601007387 */ /* 0x0007e20000100a00 */
[C---:B-1----:R-:W-:Y:S08]  /*7cef0*/  HMMA.1688.F32.TF32 R44, R20.reuse, R134, R236 ;  /* 0x00000086142c723c */ /* 0x042ff000000810ec */
[C---:B--2---:R-:W-:Y:S08]  /*7cf00*/  HMMA.1688.F32.TF32 R40, R20.reuse, R130, R32 ;  /* 0x000000821428723c */ /* 0x044ff00000081020 */
[C---:B---3--:R-:W-:Y:S08]  /*7cf10*/  HMMA.1688.F32.TF32 R36, R20.reuse, R126, R28 ;  /* 0x0000007e1424723c */ /* 0x048ff0000008101c */
[C---:B------:R-:W-:Y:S08]  /*7cf20*/  HMMA.1688.F32.TF32 R32, R20.reuse, R122, R24 ;  /* 0x0000007a1420723c */ /* 0x040ff00000081018 */
[C---:B------:R-:W-:Y:S08]  /*7cf30*/  HMMA.1688.F32.TF32 R28, R20.reuse, R118, R248 ;  /* 0x00000076141c723c */ /* 0x040ff000000810f8 */
[----:B------:R-:W-:Y:S08]  /*7cf40*/  HMMA.1688.F32.TF32 R24, R20, R114, R240 ;  /* 0x000000721418723c */ /* 0x000ff000000810f0 */
        /* <DEDUP_REMOVED lines=11> */
[----:B------:R-:W2:Y:S02]  /*7d000*/  LDL.LU R248, [R1+0x2050] ;  /* 0x0020500001f87983 */ /* 0x000ea40000300800 */
[----:B------:R1:W-:Y:S01]  /*7d010*/  STL.64 [R1+0x900], R24 ;  /* 0x0009001801007387 */ /* 0x0003e20000100a00 */
[----:B------:R3:W-:Y:S04]  /*7d020*/  STL.64 [R1+0x908], R26 ;  /* 0x0009081a01007387 */ /* 0x0007e80000100a00 */
[----:B------:R-:W-:Y:S02]  /*7d030*/  STL.64 [R1+0x8f0], R20 ;  /* 0x0008f01401007387 */ /* 0x000fe40000100a00 */
[----:B------:R-:W-:Y:S02]  /*7d040*/  STL.64 [R1+0x8f8], R22 ;  /* 0x0008f81601007387 */ /* 0x000fe40000100a00 */
[----:B------:R-:W2:Y:S01]  /*7d050*/  LDL.LU R249, [R1+0x2054] ;  /* 0x0020540001f97983 */ /* 0x000ea20000300800 */
[----:B------:R-:W2:Y:S01]  /*7d060*/  LDL.LU R250, [R1+0x2058] ;  /* 0x0020580001fa7983 */ /* 0x000ea20000300800 */
[----:B------:R-:W2:Y:S03]  /*7d070*/  LDL.LU R251, [R1+0x205c] ;  /* 0x00205c0001fb7983 */ /* 0x000ea60000300800 */
[----:B------:R-:W-:Y:S04]  /*7d080*/  LDS R20, [R3+0xc680] ;  /* 0x00c6800003147984 */ /* 0x000fe80000000800 */
[----:B------:R-:W-:Y:S04]  /*7d090*/  LDS R22, [R3+0xe680] ;  /* 0x00e6800003167984 */ /* 0x000fe80000000800 */
[----:B------:R-:W-:Y:S04]  /*7d0a0*/  LDS R21, [R4+0xc680] ;  /* 0x00c6800004157984 */ /* 0x000fe80000000800 */
[----:B-1----:R-:W2:Y:S01]  /*7d0b0*/  LDL.LU R24, [R1+0x2060] ;  /* 0x0020600001187983 */ /* 0x002ea20000300800 */
[----:B------:R-:W2:Y:S02]  /*7d0c0*/  LDL.LU R25, [R1+0x2064] ;  /* 0x0020640001197983 */ /* 0x000ea40000300800 */
[----:B---3--:R-:W2:Y:S01]  /*7d0d0*/  LDL.LU R26, [R1+0x2068] ;  /* 0x00206800011a7983 */ /* 0x008ea20000300800 */
[----:B------:R-:W2:Y:S04]  /*7d0e0*/  LDL.LU R27, [R1+0x206c] ;  /* 0x00206c00011b7983 */ /* 0x000ea80000300800 */
[----:B------:R-:W3:Y:S01]  /*7d0f0*/  LDL.LU R28, [R1+0x2070] ;  /* 0x00207000011c7983 */ /* 0x000ee20000300800 */
[----:B------:R-:W3:Y:S02]  /*7d100*/  LDL.LU R29, [R1+0x2074] ;  /* 0x00207400011d7983 */ /* 0x000ee40000300800 */
[----:B------:R-:W3:Y:S02]  /*7d110*/  LDL.LU R30, [R1+0x2078] ;  /* 0x00207800011e7983 */ /* 0x000ee40000300800 */
[----:B------:R-:W3:Y:S01]  /*7d120*/  LDL.LU R31, [R1+0x207c] ;  /* 0x00207c00011f7983 */ /* 0x000ee20000300800 */
        /* <DEDUP_REMOVED lines=80> */
[----:B------:R-:W1:Y:S01]  /*7d630*/  LDS R23, [R4+0xe680] ;  /* 0x00e6800004177984 */ /* 0x000e620000000800 */
[C---:B--2---:R-:W-:Y:S08]  /*7d640*/  HMMA.1688.F32.TF32 R96, R16.reuse, R222, R244 ;  /* 0x000000de1060723c */ /* 0x044ff000000810f4 */
[C---:B---3--:R-:W-:Y:S01]  /*7d650*/  HMMA.1688.F32.TF32 R100, R16.reuse, R226, R240 ;  /* 0x000000e21064723c */ /* 0x048fe200000810f0 */
[----:B------:R-:W2:Y:S11]  /*7d660*/  LDL.LU R240, [R1+0x2040] ;  /* 0x0020400001f07983 */ /* 0x000eb60000300800 */
[----:B------:R-:W-:Y:S11]  /*7d670*/  @!UPT UIADD3 URZ, URZ, URZ, URZ ;  /* 0x0000003f3f3ff290 */ /* 0x000ff6000fffe03f */
[----:B------:R-:W-:Y:S01]  /*7d680*/  STL.64 [R1+0xea0], R100 ;  /* 0x000ea06401007387 */ /* 0x000fe20000100a00 */
[----:B------:R-:W-:Y:S02]  /*7d690*/  STL.64 [R1+0xea8], R102 ;  /* 0x000ea86601007387 */ /* 0x000fe40000100a00 */
[----:B------:R-:W-:Y:S02]  /*7d6a0*/  STL.64 [R1+0xe90], R96 ;  /* 0x000e906001007387 */ /* 0x000fe40000100a00 */
[----:B------:R3:W-:Y:S01]  /*7d6b0*/  STL.64 [R1+0xe98], R98 ;  /* 0x000e986201007387 */ /* 0x0007e20000100a00 */
[----:B------:R-:W2:Y:S01]  /*7d6c0*/  LDL.LU R241, [R1+0x2044] ;  /* 0x0020440001f17983 */ /* 0x000ea20000300800 */
[----:B------:R-:W2:Y:S02]  /*7d6d0*/  LDL.LU R242, [R1+0x2048] ;  /* 0x0020480001f27983 */ /* 0x000ea40000300800 */
[----:B------:R-:W2:Y:S01]  /*7d6e0*/  LDL.LU R243, [R1+0x204c] ;  /* 0x00204c0001f37983 */ /* 0x000ea20000300800 */
[C---:B----4-:R-:W-:Y:S08]  /*7d6f0*/  HMMA.1688.F32.TF32 R72, R16.reuse, R210, R72 ;  /* 0x000000d21048723c */ /* 0x050ff00000081048 */
[C---:B------:R-:W-:Y:S08]  /*7d700*/  HMMA.1688.F32.TF32 R68, R16.reuse, R14, R68 ;  /* 0x0000000e1044723c */ /* 0x040ff00000081044 */
        /* <DEDUP_REMOVED lines=31> */
[C---:B---3--:R-:W-:Y:S08]  /*7d900*/  HMMA.1688.F32.TF32 R48, R16.reuse, R182, R92 ;  /* 0x000000b61030723c */ /* 0x048ff0000008105c */
[C---:B----4-:R-:W-:Y:S08]  /*7d910*/  HMMA.1688.F32.TF32 R44, R16.reuse, R178, R88 ;  /* 0x000000b2102c723c */ /* 0x050ff00000081058 */
[C---:B-1----:R-:W-:Y:S07]  /*7d920*/  HMMA.1688.F32.TF32 R40, R16.reuse, R174, R84 ;  /* 0x000000ae1028723c */ /* 0x042fee0000081054 */
[----:B------:R-:W-:Y:S01]  /*7d930*/  STL.64 [R1+0xdd0], R48 ;  /* 0x000dd03001007387 */ /* 0x000fe20000100a00 */
[----:B------:R1:W-:Y:S07]  /*7d940*/  STL.64 [R1+0xdd8], R50 ;  /* 0x000dd83201007387 */ /* 0x0003ee0000100a00 */
[----:B------:R-:W-:Y:S02]  /*7d950*/  STL.64 [R1+0xdc0], R44 ;  /* 0x000dc02c01007387 */ /* 0x000fe40000100a00 */
[----:B------:R3:W-:Y:S06]  /*7d960*/  STL.64 [R1+0xdc8], R46 ;  /* 0x000dc82e01007387 */ /* 0x0007ec0000100a00 */
[----:B------:R-:W-:Y:S01]  /*7d970*/  STL.64 [R1+0xdb0], R40 ;  /* 0x000db02801007387 */ /* 0x000fe20000100a00 */
[----:B------:R4:W-:Y:S01]  /*7d980*/  STL.64 [R1+0xdb8], R42 ;  /* 0x000db82a01007387 */ /* 0x0009e20000100a00 */
[C---:B-1----:R-:W-:Y:S08]  /*7d990*/  HMMA.1688.F32.TF32 R48, R16.reuse, R170, R80 ;  /* 0x000000aa1030723c */ /* 0x042ff00000081050 */
[C---:B---3--:R-:W-:Y:S08]  /*7d9a0*/  HMMA.1688.F32.TF32 R44, R16.reuse, R166, R36 ;  /* 0x000000a6102c723c */ /* 0x048ff00000081024 */
[C---:B----4-:R-:W-:Y:S08]  /*7d9b0*/  HMMA.1688.F32.TF32 R40, R16.reuse, R162, R236 ;  /* 0x000000a21028723c */ /* 0x050ff000000810ec */
[C---:B------:R-:W-:Y:S08]  /*7d9c0*/  HMMA.1688.F32.TF32 R36, R16.reuse, R158, R32 ;  /* 0x0000009e1024723c */ /* 0x040ff00000081020 */
[C---:B------:R-:W-:Y:S08]  /*7d9d0*/  HMMA.1688.F32.TF32 R32, R16.reuse, R154, R28 ;  /* 0x0000009a1020723c */ /* 0x040ff0000008101c */
[C---:B------:R-:W-:Y:S08]  /*7d9e0*/  HMMA.1688.F32.TF32 R28, R16.reuse, R150, R24 ;  /* 0x00000096101c723c */ /* 0x040ff00000081018 */
[----:B------:R-:W-:Y:S01]  /*7d9f0*/  HMMA.1688.F32.TF32 R24, R16, R146, R248 ;  /* 0x000000921018723c */ /* 0x000fe200000810f8 */
[----:B------:R-:W-:-:S02]  /*7da00*/  IMAD.MOV.U32 R244, RZ, RZ, R252 ;  /* 0x000000fffff47224 */ /* 0x000fc400078e00fc */
[----:B------:R-:W-:Y:S02]  /*7da10*/  IMAD.MOV.U32 R245, RZ, RZ, R7 ;  /* 0x000000fffff57224 */ /* 0x000fe400078e0007 */
[----:B------:R-:W-:Y:S01]  /*7da20*/  IMAD.MOV.U32 R246, RZ, RZ, R2 ;  /* 0x000000fffff67224 */ /* 0x000fe200078e0002 */
[----:B------:R-:W-:Y:S01]  /*7da30*/  MOV R247, R0 ;  /* 0x0000000000f77202 */ /* 0x000fe20000000f00 */
        /* <DEDUP_REMOVED lines=11> */
[----:B------:R-:W-:Y:S02]  /*7daf0*/  STL.64 [R1+0xd58], R30 ;  /* 0x000d581e01007387 */ /* 0x000fe40000100a00 */
[----:B------:R-:W-:-:S02]  /*7db00*/  IMAD.MOV.U32 R252, RZ, RZ, R24 ;  /* 0x000000fffffc7224 */ /* 0x000fc400078e0018 */
[----:B------:R-:W-:Y:S02]  /*7db10*/  IMAD.MOV.U32 R7, RZ, RZ, R25 ;  /* 0x000000ffff077224 */ /* 0x000fe400078e0019 */
[----:B------:R-:W-:Y:S01]  /*7db20*/  IMAD.MOV.U32 R2, RZ, RZ, R26 ;  /* 0x000000ffff027224 */ /* 0x000fe200078e001a */
[----:B------:R-:W-:Y:S02]  /*7db30*/  MOV R0, R27 ;  /* 0x0000001b00007202 */ /* 0x000fe40000000f00 */
[C---:B------:R-:W-:Y:S03]  /*7db40*/  HMMA.1688.F32.TF32 R24, R16.reuse, R138, R244 ;  /* 0x0000008a1018723c */ /* 0x040fe600000810f4 */
[----:B------:R1:W-:Y:S01]  /*7db50*/  STL [R1+0x58bc], R0 ;  /* 0x0058bc0001007387 */ /* 0x0003e20000100800 */
[----:B------:R3:W-:Y:S02]  /*7db60*/  STL [R1+0x58b8], R2 ;  /* 0x0058b80201007387 */ /* 0x0007e40000100800 */
[----:B------:R4:W-:Y:S02]  /*7db70*/  STL [R1+0x58b4], R7 ;  /* 0x0058b40701007387 */ /* 0x0009e40000100800 */
[----:B------:R1:W-:Y:S11]  /*7db80*/  STL [R1+0x58b0], R252 ;  /* 0x0058b0fc01007387 */ /* 0x0003f60000100800 */
[----:B------:R-:W-:Y:S05]  /*7db90*/  @!UPT UIADD3 URZ, URZ, URZ, URZ ;  /* 0x0000003f3f3ff290 */ /* 0x000fea000fffe03f */
[----:B-1----:R-:W-:Y:S02]  /*7dba0*/  IMAD.MOV.U32 R0, RZ, RZ, R24 ;  /* 0x000000ffff007224 */ /* 0x002fe400078e0018 */
[----:B---3--:R-:W-:Y:S02]  /*7dbb0*/  IMAD.MOV.U32 R2, RZ, RZ, R25 ;  /* 0x000000ffff027224 */ /* 0x008fe400078e0019 */
[----:B----4-:R-:W-:Y:S01]  /*7dbc0*/  IMAD.MOV.U32 R7, RZ, RZ, R26 ;  /* 0x000000ffff077224 */ /* 0x010fe200078e001a */
[----:B------:R-:W-:Y:S01]  /*7dbd0*/  MOV R252, R27 ;  /* 0x0000001b00fc7202 */ /* 0x000fe20000000f00 */
[C---:B--2---:R-:W-:Y:S11]  /*7dbe0*/  HMMA.1688.F32.TF32 R28, R16.reuse, R142, R240 ;  /* 0x0000008e101c723c */ /* 0x044ff600000810f0 */
[----:B------:R-:W-:Y:S11]  /*7dbf0*/  @!UPT UIADD3 URZ, URZ, URZ, URZ ;  /* 0x0000003f3f3ff290 */ /* 0x000ff6000fffe03f */
[----:B------:R-:W-:Y:S01]  /*7dc00*/  @!UPT UIADD3 URZ, URZ, URZ, URZ ;  /* 0x0000003f3f3ff290 */ /* 0x000fe2000fffe03f */
[----:B------:R1:W-:Y:S01]  /*7dc10*/  STL.64 [R1+0xd30], R28 ;  /* 0x000d301c01007387 */ /* 0x0003e20000100a00 */
[----:B------:R2:W-:Y:S02]  /*7dc20*/  STL.64 [R1+0xd38], R30 ;  /* 0x000d381e01007387 */ /* 0x0005e40000100a00 */
[----:B------:R-:W3:Y:S02]  /*7dc30*/  LDL.LU R240, [R1+0x1f70] ;  /* 0x001f700001f07983 */ /* 0x000ee40000300800 */
[----:B------:R-:W3:Y:S01]  /*7dc40*/  LDL.LU R241, [R1+0x1f74] ;  /* 0x001f740001f17983 */ /* 0x000ee20000300800 */
[----:B------:R-:W3:Y:S01]  /*7dc50*/  LDL.LU R242, [R1+0x1f78] ;  /* 0x001f780001f27983 */ /* 0x000ee20000300800 */
[----:B------:R-:W3:Y:S02]  /*7dc60*/  LDL.LU R243, [R1+0x1f7c] ;  /* 0x001f7c0001f37983 */ /* 0x000ee40000300800 */
[----:B------:R-:W4:Y:S02]  /*7dc70*/  LDL.LU R24, [R1+0x1f90] ;  /* 0x001f900001187983 */ /* 0x000f240000300800 */
[----:B------:R-:W4:Y:S01]  /*7dc80*/  LDL.LU R25, [R1+0x1f94] ;  /* 0x001f940001197983 */ /* 0x000f220000300800 */
[----:B------:R-:W4:Y:S01]  /*7dc90*/  LDL.LU R26, [R1+0x1f98] ;  /* 0x001f9800011a7983 */ /* 0x000f220000300800 */
[----:B------:R-:W4:Y:S02]  /*7dca0*/  LDL.LU R27, [R1+0x1f9c] ;  /* 0x001f9c00011b7983 */ /* 0x000f240000300800 */
        /* <DEDUP_REMOVED lines=40> */
[----:B-1----:R-:W4:Y:S02]  /*7df30*/  LDL.LU R28, [R1+0x1fa0] ;  /* 0x001fa000011c7983 */ /* 0x002f240000300800 */
[----:B------:R-:W4:Y:S01]  /*7df40*/  LDL.LU R29, [R1+0x1fa4] ;  /* 0x001fa400011d7983 */ /* 0x000f220000300800 */
[----:B--2---:R-:W2:Y:S01]  /*7df50*/  LDL.LU R30, [R1+0x1fa8] ;  /* 0x001fa800011e7983 */ /* 0x004ea20000300800 */
        /* <DEDUP_REMOVED lines=9> */
[----:B------:R1:W-:Y:S02]  /*7dff0*/  STL [R1+0x58cc], R252 ;  /* 0x0058ccfc01007387 */ /* 0x0003e40000100800 */
[----:B------:R1:W-:Y:S01]  /*7e000*/  STL [R1+0x58c8], R7 ;  /* 0x0058c80701007387 */ /* 0x0003e20000100800 */
[----:B------:R1:W-:Y:S01]  /*7e010*/  STL [R1+0x58c4], R0 ;  /* 0x0058c40001007387 */ /* 0x0003e20000100800 */
[----:B------:R1:W-:Y:S01]  /*7e020*/  STL [R1+0x58c0], R2 ;  /* 0x0058c00201007387 */ /* 0x0003e20000100800 */
[C---:B---3--:R-:W-:Y:S08]  /*7e030*/  HMMA.1688.F32.TF32 R44, R16.reuse, R130, R44 ;  /* 0x00000082102c723c */ /* 0x048ff0000008102c */
[C---:B----4-:R-:W-:Y:S11]  /*7e040*/  HMMA.1688.F32.TF32 R48, R16.reuse, R134, R48 ;  /* 0x000000861030723c */ /* 0x050ff60000081030 */
[----:B------:R-:W-:Y:S05]  /*7e050*/  @!UPT UIADD3 URZ, URZ, URZ, URZ ;  /* 0x0000003f3f3ff290 */ /* 0x000fea000fffe03f */
[----:B-1----:R-:W-:Y:S02]  /*7e060*/  IMAD.MOV.U32 R252, RZ, RZ, R44 ;  /* 0x000000fffffc7224 */ /* 0x002fe400078e002c */
[----:B------:R-:W-:Y:S02]  /*7e070*/  IMAD.MOV.U32 R7, RZ, RZ, R45 ;  /* 0x000000ffff077224 */ /* 0x000fe400078e002d */
[----:B------:R-:W-:Y:S01]  /*7e080*/  IMAD.MOV.U32 R0, RZ, RZ, R46 ;  /* 0x000000ffff007224 */ /* 0x000fe200078e002e */
[----:B------:R-:W-:Y:S02]  /*7e090*/  MOV R2, R47 ;  /* 0x0000002f00027202 */ /* 0x000fe40000000f00 */
[C---:B------:R-:W-:Y:S08]  /*7e0a0*/  HMMA.1688.F32.TF32 R44, R16.reuse, R126, R40 ;  /* 0x0000007e102c723c */ /* 0x040ff00000081028 */
[C---:B------:R-:W-:Y:S01]  /*7e0b0*/  HMMA.1688.F32.TF32 R40, R16.reuse, R122, R92 ;  /* 0x0000007a1028723c */ /* 0x040fe2000008105c */
[----:B------:R-:W-:Y:S01]  /*7e0c0*/  STL.64 [R1+0xd10], R48 ;  /* 0x000d103001007387 */ /* 0x000fe20000100a00 */
[----:B------:R1:W-:Y:S06]  /*7e0d0*/  STL.64 [R1+0xd18], R50 ;  /* 0x000d183201007387 */ /* 0x0003ec0000100a00 */
[C---:B-1----:R-:W-:Y:S07]  /*7e0e0*/  HMMA.1688.F32.TF32 R48, R16.reuse, R118, R88 ;  /* 0x000000761030723c */ /* 0x042fee0000081058 */
[----:B------:R-:W-:Y:S01]  /*7e0f0*/  STL.64 [R1+0xcf0], R44 ;  /* 0x000cf02c01007387 */ /* 0x000fe20000100a00 */
[----:B------:R1:W-:Y:S07]  /*7e100*/  STL.64 [R1+0xcf8], R46 ;  /* 0x000cf82e01007387 */ /* 0x0003ee0000100a00 */
[----:B------:R-:W-:Y:S02]  /*7e110*/  STL.64 [R1+0xce0], R40 ;  /* 0x000ce02801007387 */ /* 0x000fe40000100a00 */
[----:B------:R3:W-:Y:S01]  /*7e120*/  STL.64 [R1+0xce8], R42 ;  /* 0x000ce82a01007387 */ /* 0x0007e20000100a00 */
[----:B-1----:R-:W-:Y:S08]  /*7e130*/  HMMA.1688.F32.TF32 R44, R16, R114, R84 ;  /* 0x00000072102c723c */ /* 0x002ff00000081054 */
[C---:B---3--:R-:W-:Y:S01]  /*7e140*/  HMMA.1688.F32.TF32 R40, R20.reuse, R230, R80 ;  /* 0x000000e61428723c */ /* 0x048fe20000081050 */
[----:B------:R-:W-:Y:S01]  /*7e150*/  STL.64 [R1+0xcd0], R48 ;  /* 0x000cd03001007387 */ /* 0x000fe20000100a00 */
[----:B------:R-:W-:Y:S06]  /*7e160*/  STL.64 [R1+0xcd8], R50 ;  /* 0x000cd83201007387 */ /* 0x000fec0000100a00 */
[C---:B------:R-:W-:Y:S08]  /*7e170*/  HMMA.1688.F32.TF32 R32, R20.reuse, R218, R32 ;  /* 0x000000da1420723c */ /* 0x040ff00000081020 */
[C---:B--2---:R-:W-:Y:S08]  /*7e180*/  HMMA.1688.F32.TF32 R28, R20.reuse, R214, R28 ;  /* 0x000000d6141c723c */ /* 0x044ff0000008101c */
        /* <DEDUP_REMOVED lines=8> */
[----:B------:R2:W-:Y:S02]  /*7e210*/  STL.64 [R1+0x8d8], R42 ;  /* 0x0008d82a01007387 */ /* 0x0005e40000100a00 */
[C---:B--2---:R-:W-:Y:S08]  /*7e220*/  HMMA.1688.F32.TF32 R40, R20.reuse, R226, R36 ;  /* 0x000000e21428723c */ /* 0x044ff00000081024 */
[C---:B------:R-:W-:Y:S11]  /*7e230*/  HMMA.1688.F32.TF32 R36, R20.reuse, R222, R236 ;  /* 0x000000de1424723c */ /* 0x040ff600000810ec */
[----:B------:R-:W-:Y:S04]  /*7e240*/  @!UPT UIADD3 URZ, URZ, URZ, URZ ;  /* 0x0000003f3f3ff290 */ /* 0x000fe8000fffe03f */
[----:B------:R-:W-:Y:S01]  /*7e250*/  STL.64 [R1+0xcc0], R40 ;  /* 0x000cc02801007387 */ /* 0x000fe20000100a00 */
[----:B------:R-:W-:Y:S07]  /*7e260*/  STL.64 [R1+0xcc8], R42 ;  /* 0x000cc82a01007387 */ /* 0x000fee0000100a00 */
        /* <DEDUP_REMOVED lines=9> */
[----:B------:R2:W-:Y:S02]  /*7e300*/  STL.64 [R1+0xc88], R26 ;  /* 0x000c881a01007387 */ /* 0x0005e40000100a00 */
[C---:B--2---:R-:W-:Y:S01]  /*7e310*/  HMMA.1688.F32.TF32 R24, R20.reuse, R14, R248 ;  /* 0x0000000e1418723c */ /* 0x044fe200000810f8 */
[----:B------:R-:W-:Y:S01]  /*7e320*/  STL.64 [R1+0x5a78], R14 ;  /* 0x005a780e01007387 */ /* 0x000fe20000100a00 */
[----:B------:R2:W-:Y:S06]  /*7e330*/  STL.64 [R1+0x5a70], R12 ;  /* 0x005a700c01007387 */ /* 0x0005ec0000100a00 */
[C---:B--2---:R-:W-:Y:S11]  /*7e340*/  HMMA.1688.F32.TF32 R12, R20.reuse, R10, R240 ;  /* 0x0000000a140c723c */ /* 0x044ff600000810f0 */
[----:B------:R-:W-:Y:S04]  /*7e350*/  @!UPT UIADD3 URZ, URZ, URZ, URZ ;  /* 0x0000003f3f3ff290 */ /* 0x000fe8000fffe03f */
[----:B------:R-:W-:Y:S01]  /*7e360*/  STL.64 [R1+0xc70], R24 ;  /* 0x000c701801007387 */ /* 0x000fe20000100a00 */
[----:B------:R-:W-:Y:S02]  /*7e370*/  STL.64 [R1+0xc78], R26 ;  /* 0x000c781a01007387 */ /* 0x000fe40000100a00 */
[----:B------:R-:W-:Y:S02]  /*7e380*/  STL.64 [R1+0x5a68], R10 ;  /* 0x005a680a01007387 */ /* 0x000fe40000100a00 */
[----:B------:R2:W-:Y:S02]  /*7e390*/  STL.64 [R1+0x5a60], R8 ;  /* 0x005a600801007387 */ /* 0x0005e40000100a00 */
[C---:B--2---:R-:W-:Y:S01]  /*7e3a0*/  HMMA.1688.F32.TF32 R8, R20.reuse, R206, R244 ;  /* 0x000000ce1408723c */ /* 0x044fe200000810f4 */
[----:B------:R-:W-:Y:S01]  /*7e3b0*/  STL.64 [R1+0xc60], R12 ;  /* 0x000c600c01007387 */ /* 0x000fe20000100a00 */
[----:B------:R2:W-:Y:S02]  /*7e3c0*/  STL.64 [R1+0xc68], R14 ;  /* 0x000c680e01007387 */ /* 0x0005e40000100a00 */
[----:B------:R-:W3:Y:S11]  /*7e3d0*/  LDL.LU R248, [R1+0x1de0] ;  /* 0x001de00001f87983 */ /* 0x000ef60000300800 */
[----:B------:R-:W-:Y:S08]  /*7e3e0*/  @!UPT UIADD3 URZ, URZ, URZ, URZ ;  /* 0x0000003f3f3ff290 */ /* 0x000ff0000fffe03f */
[----:B------:R-:W-:Y:S01]  /*7e3f0*/  STL.64 [R1+0xc50], R8 ;  /* 0x000c500801007387 */ /* 0x000fe20000100a00 */
[----:B------:R4:W-:Y:S02]  /*7e400*/  STL.64 [R1+0xc58], R10 ;  /* 0x000c580a01007387 */ /* 0x0009e40000100a00 */
[----:B------:R-:W3:Y:S02]  /*7e410*/  LDL.LU R249, [R1+0x1de4] ;  /* 0x001de40001f97983 */ /* 0x000ee40000300800 */
[----:B------:R-:W3:Y:S01]  /*7e420*/  LDL.LU R250, [R1+0x1de8] ;  /* 0x001de80001fa7983 */ /* 0x000ee20000300800 */
[----:B------:R-:W3:Y:S01]  /*7e430*/  LDL.LU R251, [R1+0x1dec] ;  /* 0x001dec0001fb7983 */ /* 0x000ee20000300800 */
[----:B------:R-:W1:Y:S02]  /*7e440*/  LDL.LU R244, [R1+0x1830] ;  /* 0x0018300001f47983 */ /* 0x000e640000300800 */
[----:B------:R-:W1:Y:S02]  /*7e450*/  LDL.LU R245, [R1+0x1834] ;  /* 0x0018340001f57983 */ /* 0x000e640000300800 */
[----:B------:R-:W1:Y:S01]  /*7e460*/  LDL.LU R246, [R1+0x1838] ;  /* 0x0018380001f67983 */ /* 0x000e620000300800 */
[----:B------:R-:W1:Y:S01]  /*7e470*/  LDL.LU R247, [R1+0x183c] ;  /* 0x00183c0001f77983 */ /* 0x000e620000300800 */
        /* <DEDUP_REMOVED lines=100> */
[C---:B--2---:R-:W-:Y:S08]  /*7eac0*/  HMMA.1688.F32.TF32 R12, R20.reuse, R198, R104 ;  /* 0x000000c6140c723c */ /* 0x044ff00000081068 */
[C---:B---3--:R-:W-:Y:S08]  /*7ead0*/  HMMA.1688.F32.TF32 R108, R20.reuse, R202, R108 ;  /* 0x000000ca146c723c */ /* 0x048ff0000008106c */
[C---:B----4-:R-:W-:Y:S08]  /*7eae0*/  HMMA.1688.F32.TF32 R8, R20.reuse, R194, R100 ;  /* 0x000000c21408723c */ /* 0x050ff00000081064 */
[C---:B------:R-:W-:Y:S07]  /*7eaf0*/  HMMA.1688.F32.TF32 R96, R20.reuse, R190, R96 ;  /* 0x000000be1460723c */ /* 0x040fee0000081060 */
[----:B------:R-:W-:Y:S01]  /*7eb00*/  STL.64 [R1+0xc40], R108 ;  /* 0x000c406c01007387 */ /* 0x000fe20000100a00 */
[----:B------:R-:W-:Y:S02]  /*7eb10*/  STL.64 [R1+0xc48], R110 ;  /* 0x000c486e01007387 */ /* 0x000fe40000100a00 */
[----:B------:R-:W-:Y:S02]  /*7eb20*/  STL.64 [R1+0xc30], R12 ;  /* 0x000c300c01007387 */ /* 0x000fe40000100a00 */
[----:B------:R2:W-:Y:S03]  /*7eb30*/  STL.64 [R1+0xc38], R14 ;  /* 0x000c380e01007387 */ /* 0x0005e60000100a00 */
[----:B------:R-:W-:Y:S01]  /*7eb40*/  STL.64 [R1+0xc20], R8 ;  /* 0x000c200801007387 */ /* 0x000fe20000100a00 */
[----:B------:R3:W-:Y:S01]  /*7eb50*/  STL.64 [R1+0xc28], R10 ;  /* 0x000c280a01007387 */ /* 0x0007e20000100a00 */
[C---:B--2---:R-:W-:Y:S08]  /*7eb60*/  HMMA.1688.F32.TF32 R12, R20.reuse, R186, R76 ;  /* 0x000000ba140c723c */ /* 0x044ff0000008104c */
[C---:B---3--:R-:W-:Y:S01]  /*7eb70*/  HMMA.1688.F32.TF32 R8, R20.reuse, R182, R232 ;  /* 0x000000b61408723c */ /* 0x048fe200000810e8 */
[----:B------:R-:W-:Y:S01]  /*7eb80*/  STL.64 [R1+0xc10], R96 ;  /* 0x000c106001007387 */ /* 0x000fe20000100a00 */
[----:B------:R-:W-:Y:S06]  /*7eb90*/  STL.64 [R1+0xc18], R98 ;  /* 0x000c186201007387 */ /* 0x000fec0000100a00 */
[C---:B------:R-:W-:Y:S07]  /*7eba0*/  HMMA.1688.F32.TF32 R72, R20.reuse, R178, R72 ;  /* 0x000000b21448723c */ /* 0x040fee0000081048 */
[----:B------:R-:W-:Y:S01]  /*7ebb0*/  STL.64 [R1+0xc00], R12 ;  /* 0x000c000c01007387 */ /* 0x000fe20000100a00 */
[----:B------:R2:W-:Y:S07]  /*7ebc0*/  STL.64 [R1+0xc08], R14 ;  /* 0x000c080e01007387 */ /* 0x0005ee0000100a00 */
        /* <DEDUP_REMOVED lines=32> */
[----:B------:R2:W-:Y:S06]  /*7edd0*/  STL.64 [R1+0xb58], R42 ;  /* 0x000b582a01007387 */ /* 0x0005ec0000100a00 */
[C---:B--2---:R-:W-:Y:S07]  /*7ede0*/  HMMA.1688.F32.TF32 R40, R20.reuse, R130, R80 ;  /* 0x000000821428723c */ /* 0x044fee0000081050 */
        /* <DEDUP_REMOVED lines=13> */
[----:B--2---:R-:W-:Y:S08]  /*7eec0*/  HMMA.1688.F32.TF32 R12, R20, R114, R28 ;  /* 0x00000072140c723c */ /* 0x004ff0000008101c */
[C---:B-1----:R-:W-:Y:S01]  /*7eed0*/  HMMA.1688.F32.TF32 R8, R16.reuse, R230, R244 ;  /* 0x000000e61008723c */ /* 0x042fe200000810f4 */
[----:B------:R-:W-:Y:S01]  /*7eee0*/  STL.64 [R1+0xaf0], R32 ;  /* 0x000af02001007387 */ /* 0x000fe20000100a00 */
[----:B------:R-:W-:Y:S06]  /*7eef0*/  STL.64 [R1+0xaf8], R34 ;  /* 0x000af82201007387 */ /* 0x000fec0000100a00 */
[C---:B------:R-:W-:Y:S01]  /*7ef00*/  HMMA.1688.F32.TF32 R20, R16.reuse, R226, R24 ;  /* 0x000000e21014723c */ /* 0x040fe20000081018 */
[----:B------:R-:W-:Y:S04]  /*7ef10*/  LDS R244, [R3+0xc780] ;  /* 0x00c7800003f47984 */ /* 0x000fe80000000800 */
[----:B------:R-:W-:Y:S04]  /*7ef20*/  LDS R246, [R3+0xe780] ;  /* 0x00e7800003f67984 */ /* 0x000fe80000000800 */
[----:B------:R-:W-:Y:S04]  /*7ef30*/  LDS R245, [R4+0xc780] ;  /* 0x00c7800004f57984 */ /* 0x000fe80000000800 */
[----:B------:R-:W1:Y:S04]  /*7ef40*/  LDS R247, [R4+0xe780] ;  /* 0x00e7800004f77984 */ /* 0x000e680000000800 */
[----:B------:R-:W-:Y:S01]  /*7ef50*/  STL.64 [R1+0x8c0], R12 ;  /* 0x0008c00c01007387 */ /* 0x000fe20000100a00 */
[----:B------:R2:W-:Y:S03]  /*7ef60*/  STL.64 [R1+0x8c8], R14 ;  /* 0x0008c80e01007387 */ /* 0x0005e60000100a00 */
[----:B------:R-:W-:Y:S01]  /*7ef70*/  STL.64 [R1+0x8b0], R8 ;  /* 0x0008b00801007387 */ /* 0x000fe20000100a00 */
[----:B------:R3:W-:Y:S01]  /*7ef80*/  STL.64 [R1+0x8b8], R10 ;  /* 0x0008b80a01007387 */ /* 0x0007e20000100a00 */
[C---:B--2---:R-:W-:Y:S08]  /*7ef90*/  HMMA.1688.F32.TF32 R12, R16.reuse, R222, R248 ;  /* 0x000000de100c723c */ /* 0x044ff000000810f8 */
[C---:B---3--:R-:W-:Y:S01]  /*7efa0*/  HMMA.1688.F32.TF32 R8, R16.reuse, R218, R240 ;  /* 0x000000da1008723c */ /* 0x048fe200000810f0 */
[----:B------:R2:W-:Y:S01]  /*7efb0*/  STL.64 [R1+0xae0], R20 ;  /* 0x000ae01401007387 */ /* 0x0005e20000100a00 */
[----:B------:R3:W-:Y:S02]  /*7efc0*/  STL.64 [R1+0xae8], R22 ;  /* 0x000ae81601007387 */ /* 0x0007e40000100a00 */
[----:B------:R-:W1:Y:S11]  /*7efd0*/  LDL.LU R28, [R1+0x1800] ;  /* 0x00180000011c7983 */ /* 0x000e760000300800 */
[----:B------:R2:W-:Y:S01]  /*7efe0*/  STL.64 [R1+0xad0], R12 ;  /* 0x000ad00c01007387 */ /* 0x0005e20000100a00 */
[----:B------:R2:W-:Y:S07]  /*7eff0*/  STL.64 [R1+0xad8], R14 ;  /* 0x000ad80e01007387 */ /* 0x0005ee0000100a00 */
[----:B------:R2:W-:Y:S01]  /*7f000*/  STL.64 [R1+0xac0], R8 ;  /* 0x000ac00801007387 */ /* 0x0005e20000100a00 */
[----:B------:R2:W-:Y:S03]  /*7f010*/  STL.64 [R1+0xac8], R10 ;  /* 0x000ac80a01007387 */ /* 0x0005e60000100a00 */
        /* <DEDUP_REMOVED lines=67> */
[----:B--2---:R-:W2:Y:S01]  /*7f450*/  LDL.LU R20, [R1+0x1d70] ;  /* 0x001d700001147983 */ /* 0x004ea20000300800 */
        /* <DEDUP_REMOVED lines=50> */
[----:B------:R-:W3:Y:S01]  /*7f780*/  LDL.LU R27, [R1+0x17dc] ;  /* 0x0017dc00011b7983 */ /* 0x000ee20000300800 */
[C---:B--2---:R-:W-:Y:S11]  /*7f790*/  HMMA.1688.F32.TF32 R208, R16.reuse, R214, R208 ;  /* 0x000000d610d0723c */ /* 0x044ff600000810d0 */
[----:B------:R-:W-:Y:S11]  /*7f7a0*/  @!UPT UIADD3 URZ, URZ, URZ, URZ ;  /* 0x0000003f3f3ff290 */ /* 0x000ff6000fffe03f */
[----:B------:R-:W-:Y:S01]  /*7f7b0*/  @!UPT UIADD3 URZ, URZ, URZ, URZ ;  /* 0x0000003f3f3ff290 */ /* 0x000fe2000fffe03f */
[----:B------:R-:W-:Y:S01]  /*7f7c0*/  STL.64 [R1+0xab0], R208 ;  /* 0x000ab0d001007387 */ /* 0x000fe20000100a00 */
[----:B------:R2:W-:Y:S03]  /*7f7d0*/  STL.64 [R1+0xab8], R210 ;  /* 0x000ab8d201007387 */ /* 0x0005e60000100a00 */
[----:B--2---:R-:W2:Y:S01]  /*7f7e0*/  LDL.LU.64 R210, [R1+0x5a88] ;  /* 0x005a880001d27983 */ /* 0x004ea20000300a00 */
[----:B------:R-:W3:Y:S01]  /*7f7f0*/  LDL.LU.64 R208, [R1+0x5a80] ;  /* 0x005a800001d07983 */ /* 0x000ee20000300a00 */
[C---:B--2---:R-:W-:Y:S11]  /*7f800*/  HMMA.1688.F32.TF32 R12, R16.reuse, R210, R12 ;  /* 0x000000d2100c723c */ /* 0x044ff6000008100c */
[----:B------:R-:W-:Y:S11]  /*7f810*/  @!UPT UIADD3 URZ, URZ, URZ, URZ ;  /* 0x0000003f3f3ff290 */ /* 0x000ff6000fffe03f */
[----:B------:R-:W-:Y:S01]  /*7f820*/  @!UPT UIADD3 URZ, URZ, URZ, URZ ;  /* 0x0000003f3f3ff290 */ /* 0x000fe2000fffe03f */
[----:B------:R-:W-:Y:S01]  /*7f830*/  STL.64 [R1+0xaa0], R12 ;  /* 0x000aa00c01007387 */ /* 0x000fe20000100a00 */
[----:B------:R2:W-:Y:S03]  /*7f840*/  STL.64 [R1+0xaa8], R14 ;  /* 0x000aa80e01007387 */ /* 0x0005e60000100a00 */
[----:B--2---:R-:W3:Y:S01]  /*7f850*/  LDL.LU.64 R14, [R1+0x5a78] ;  /* 0x005a7800010e7983 */ /* 0x004ee20000300a00 */
[----:B------:R-:W2:Y:S01]  /*7f860*/  LDL.LU.64 R12, [R1+0x5a70] ;  /* 0x005a7000010c7983 */ /* 0x000ea20000300a00 */
[C---:B---3--:R-:W-:Y:S11]  /*7f870*/  HMMA.1688.F32.TF32 R8, R16.reuse, R14, R8 ;  /* 0x0000000e1008723c */ /* 0x048ff60000081008 */
[----:B------:R-:W-:Y:S11]  /*7f880*/  @!UPT UIADD3 URZ, URZ, URZ, URZ ;  /* 0x0000003f3f3ff290 */ /* 0x000ff6000fffe03f */
[----:B------:R-:W-:Y:S01]  /*7f890*/  @!UPT UIADD3 URZ, URZ, URZ, URZ ;  /* 0x0000003f3f3ff290 */ /* 0x000fe2000fffe03f */
[----:B------:R-:W-:Y:S01]  /*7f8a0*/  STL.64 [R1+0xa90], R8 ;  /* 0x000a900801007387 */ /* 0x000fe20000100a00 */
[----:B------:R3:W-:Y:S03]  /*7f8b0*/  STL.64 [R1+0xa98], R10 ;  /* 0x000a980a01007387 */ /* 0x0007e60000100a00 */
[----:B---3--:R-:W3:Y:S01]  /*7f8c0*/  LDL.LU.64 R10, [R1+0x5a68] ;  /* 0x005a6800010a7983 */ /* 0x008ee20000300a00 */
[C---:B------:R-:W-:Y:S08]  /*7f8d0*/  HMMA.1688.F32.TF32 R240, R16.reuse, R206, R240 ;  /* 0x000000ce10f0723c */ /* 0x040ff000000810f0 */
[C---:B------:R-:W-:Y:S01]  /*7f8e0*/  HMMA.1688.F32.TF32 R20, R16.reuse, R202, R20 ;  /* 0x000000ca1014723c */ /* 0x040fe20000081014 */
[----:B------:R-:W2:Y:S07]  /*7f8f0*/  LDL.LU.64 R8, [R1+0x5a60] ;  /* 0x005a600001087983 */ /* 0x000eae0000300a00 */
[C---:B------:R-:W-:Y:S08]  /*7f900*/  HMMA.1688.F32.TF32 R108, R16.reuse, R198, R108 ;  /* 0x000000c6106c723c */ /* 0x040ff0000008106c */
[C---:B----4-:R-:W-:Y:S08]  /*7f910*/  HMMA.1688.F32.TF32 R100, R16.reuse, R190, R100 ;  /* 0x000000be1064723c */ /* 0x050ff00000081064 */
        /* <DEDUP_REMOVED lines=9> */
[----:B------:R-:W-:Y:S01]  /*7f9b0*/  STL.64 [R1+0xa80], R248 ;  /* 0x000a80f801007387 */ /* 0x000fe20000100a00 */
[----:B------:R3:W-:Y:S03]  /*7f9c0*/  STL.64 [R1+0xa88], R250 ;  /* 0x000a88fa01007387 */ /* 0x0007e60000100a00 */
[----:B---3--:R-:W3:Y:S01]  /*7f9d0*/  LDL.LU.64 R250, [R1+0x5a58] ;  /* 0x005a580001fa7983 */ /* 0x008ee20000300a00 */
[----:B------:R-:W3:Y:S02]  /*7f9e0*/  LDL.LU.64 R248, [R1+0x5a50] ;  /* 0x005a500001f87983 */ /* 0x000ee40000300a00 */
[----:B------:R-:W-:Y:S02]  /*7f9f0*/  STL.64 [R1+0xa70], R240 ;  /* 0x000a70f001007387 */ /* 0x000fe40000100a00 */
[----:B------:R4:W-:Y:S02]  /*7fa00*/  STL.64 [R1+0xa78], R242 ;  /* 0x000a78f201007387 */ /* 0x0009e40000100a00 */
[----:B----4-:R-:W4:Y:S01]  /*7fa10*/  LDL.LU.64 R242, [R1+0x5a48] ;  /* 0x005a480001f27983 */ /* 0x010f220000300a00 */
[----:B------:R-:W2:Y:S02]  /*7fa20*/  LDL.LU.64 R240, [R1+0x5a40] ;  /* 0x005a400001f07983 */ /* 0x000ea40000300a00 */
[----:B------:R-:W-:Y:S02]  /*7fa30*/  STL.64 [R1+0xa60], R20 ;  /* 0x000a601401007387 */ /* 0x000fe40000100a00 */
[----:B------:R1:W-:Y:S02]  /*7fa40*/  STL.64 [R1+0xa68], R22 ;  /* 0x000a681601007387 */ /* 0x0003e40000100a00 */
[C---:B-1----:R-:W-:Y:S01]  /*7fa50*/  HMMA.1688.F32.TF32 R20, R16.reuse, R194, R104 ;  /* 0x000000c21014723c */ /* 0x042fe20000081068 */
[----:B------:R-:W-:Y:S01]  /*7fa60*/  STL.64 [R1+0xa50], R108 ;  /* 0x000a506c01007387 */ /* 0x000fe20000100a00 */
[----:B------:R-:W-:Y:S11]  /*7fa70*/  STL.64 [R1+0xa58], R110 ;  /* 0x000a586e01007387 */ /* 0x000ff60000100a00 */
[----:B------:R-:W-:Y:S10]  /*7fa80*/  @!UPT UIADD3 URZ, URZ, URZ, URZ ;  /* 0x0000003f3f3ff290 */ /* 0x000ff4000fffe03f */
[----:B------:R-:W-:Y:S01]  /*7fa90*/  STL.64 [R1+0xa40], R20 ;  /* 0x000a401401007387 */ /* 0x000fe20000100a00 */
[----:B------:R1:W-:Y:S02]  /*7faa0*/  STL.64 [R1+0xa48], R22 ;  /* 0x000a481601007387 */ /* 0x0003e40000100a00 */
[C---:B-1----:R-:W-:Y:S01]  /*7fab0*/  HMMA.1688.F32.TF32 R20, R16.reuse, R182, R76 ;  /* 0x000000b61014723c */ /* 0x042fe2000008104c */
[----:B------:R-:W-:Y:S01]  /*7fac0*/  STL.64 [R1+0xa30], R100 ;  /* 0x000a306401007387 */ /* 0x000fe20000100a00 */
[----:B------:R-:W-:Y:S06]  /*7fad0*/  STL.64 [R1+0xa38], R102 ;  /* 0x000a386601007387 */ /* 0x000fec0000100a00 */
[C---:B------:R-:W-:Y:S01]  /*7fae0*/  HMMA.1688.F32.TF32 R76, R16.reuse, R178, R232 ;  /* 0x000000b2104c723c */ /* 0x040fe200000810e8 */
[----:B------:R-:W-:Y:S01]  /*7faf0*/  STL.64 [R1+0xa20], R96 ;  /* 0x000a206001007387 */ /* 0x000fe20000100a00 */
[----:B------:R-:W-:Y:S11]  /*7fb00*/  STL.64 [R1+0xa28], R98 ;  /* 0x000a286201007387 */ /* 0x000ff60000100a00 */
[----:B------:R-:W-:Y:S02]  /*7fb10*/  @!UPT UIADD3 URZ, URZ, URZ, URZ ;  /* 0x0000003f3f3ff290 */ /* 0x000fe4000fffe03f */
[----:B------:R-:W-:Y:S01]  /*7fb20*/  STL.64 [R1+0xa10], R20 ;  /* 0x000a101401007387 */ /* 0x000fe20000100a00 */
[----:B------:R1:W-:Y:S02]  /*7fb30*/  STL.64 [R1+0xa18], R22 ;  /* 0x000a181601007387 */ /* 0x0003e40000100a00 */
[C---:B-1----:R-:W-:Y:S05]  /*7fb40*/  HMMA.1688.F32.TF32 R20, R16.reuse, R170, R68 ;  /* 0x000000aa1014723c */ /* 0x042fea0000081044 */
[----:B------:R-:W-:Y:S01]  /*7fb50*/  STL.64 [R1+0xa00], R76 ;  /* 0x000a004c01007387 */ /* 0x000fe20000100a00 */
[----:B------:R-:W-:Y:S02]  /*7fb60*/  STL.64 [R1+0xa08], R78 ;  /* 0x000a084e01007387 */ /* 0x000fe40000100a00 */
[----:B------:R-:W-:Y:S02]  /*7fb70*/  STL.64 [R1+0x9f0], R72 ;  /* 0x0009f04801007387 */ /* 0x000fe40000100a00 */
[----:B------:R-:W-:Y:S11]  /*7fb80*/  STL.64 [R1+0x9f8], R74 ;  /* 0x0009f84a01007387 */ /* 0x000ff60000100a00 */
[----:B------:R-:W-:Y:S02]  /*7fb90*/  @!UPT UIADD3 URZ, URZ, URZ, URZ ;  /* 0x0000003f3f3ff290 */ /* 0x000fe4000fffe03f */
[----:B------:R-:W-:Y:S01]  /*7fba0*/  STL.64 [R1+0x9e0], R20 ;  /* 0x0009e01401007387 */ /* 0x000fe20000100a00 */
[----:B------:R1:W-:Y:S02]  /*7fbb0*/  STL.64 [R1+0x9e8], R22 ;  /* 0x0009e81601007387 */ /* 0x0003e40000100a00 */
[C---:B-1----:R-:W-:Y:S01]  /*7fbc0*/  HMMA.1688.F32.TF32 R20, R16.reuse, R158, R56 ;  /* 0x0000009e1014723c */ /* 0x042fe20000081038 */
[----:B------:R-:W-:Y:S01]  /*7fbd0*/  STL.64 [R1+0x9d0], R64 ;  /* 0x0009d04001007387 */ /* 0x000fe20000100a00 */
[----:B------:R-:W-:Y:S02]  /*7fbe0*/  STL.64 [R1+0x9d8], R66 ;  /* 0x0009d84201007387 */ /* 0x000fe40000100a00 */
[----:B------:R-:W-:Y:S02]  /*7fbf0*/  STL.64 [R1+0x9c0], R60 ;  /* 0x0009c03c01007387 */ /* 0x000fe40000100a00 */
[----:B------:R-:W-:Y:S11]  /*7fc00*/  STL.64 [R1+0x9c8], R62 ;  /* 0x0009c83e01007387 */ /* 0x000ff60000100a00 */
[----:B------:R-:W-:Y:S06]  /*7fc10*/  @!UPT UIADD3 URZ, URZ, URZ, URZ ;  /* 0x0000003f3f3ff290 */ /* 0x000fec000fffe03f */
[----:B------:R-:W-:Y:S01]  /*7fc20*/  STL.64 [R1+0x9b0], R20 ;  /* 0x0009b01401007387 */ /* 0x000fe20000100a00 */
[----:B------:R1:W-:Y:S02]  /*7fc30*/  STL.64 [R1+0x9b8], R22 ;  /* 0x0009b81601007387 */ /* 0x0003e40000100a00 */
[C---:B-1----:R-:W-:Y:S01]  /*7fc40*/  HMMA.1688.F32.TF32 R20, R16.reuse, R146, R44 ;  /* 0x000000921014723c */ /* 0x042fe2000008102c */
        /* <DEDUP_REMOVED lines=8> */
[C---:B-1----:R-:W-:Y:S05]  /*7fcd0*/  HMMA.1688.F32.TF32 R20, R16.reuse, R134, R88 ;  /* 0x000000861014723c */ /* 0x042fea0000081058 */
[----:B------:R-:W-:Y:S01]  /*7fce0*/  STL.64 [R1+0x970], R44 ;  /* 0x0009702c01007387 */ /* 0x000fe20000100a00 */
[----:B------:R1:W-:Y:S07]  /*7fcf0*/  STL.64 [R1+0x978], R46 ;  /* 0x0009782e01007387 */ /* 0x0003ee0000100a00 */
[----:B------:R-:W-:Y:S02]  /*7fd00*/  STL.64 [R1+0x960], R40 ;  /* 0x0009602801007387 */ /* 0x000fe40000100a00 */
[----:B------:R1:W-:Y:S02]  /*7fd10*/  STL.64 [R1+0x968], R42 ;  /* 0x0009682a01007387 */ /* 0x0003e40000100a00 */
[C---:B-1----:R-:W-:Y:S08]  /*7fd20*/  HMMA.1688.F32.TF32 R44, R16.reuse, R130, R84 ;  /* 0x00000082102c723c */ /* 0x042ff00000081054 */
[C---:B------:R-:W-:Y:S01]  /*7fd30*/  HMMA.1688.F32.TF32 R40, R16.reuse, R126, R80 ;  /* 0x0000007e1028723c */ /* 0x040fe20000081050 */
[----:B------:R-:W-:Y:S01]  /*7fd40*/  STL.64 [R1+0x950], R20 ;  /* 0x0009501401007387 */ /* 0x000fe20000100a00 */
[----:B------:R1:W-:Y:S06]  /*7fd50*/  STL.64 [R1+0x958], R22 ;  /* 0x0009581601007387 */ /* 0x0003ec0000100a00 */
[C---:B-1----:R-:W-:Y:S08]  /*7fd60*/  HMMA.1688.F32.TF32 R20, R16.reuse, R122, R36 ;  /* 0x0000007a1014723c */ /* 0x042ff00000081024 */
[C---:B------:R-:W-:Y:S08]  /*7fd70*/  HMMA.1688.F32.TF32 R36, R16.reuse, R118, R236 ;  /* 0x000000761024723c */ /* 0x040ff000000810ec */
[----:B------:R-:W-:Y:S01]  /*7fd80*/  HMMA.1688.F32.TF32 R16, R16, R114, R32 ;  /* 0x000000721010723c */ /* 0x000fe20000081020 */
[----:B------:R-:W-:Y:S01]  /*7fd90*/  STL.64 [R1+0x940], R44 ;  /* 0x0009402c01007387 */ /* 0x000fe20000100a00 */
[----:B------:R-:W-:Y:S02]  /*7fda0*/  STL.64 [R1+0x948], R46 ;  /* 0x0009482e01007387 */ /* 0x000fe40000100a00 */
[----:B------:R-:W-:Y:S02]  /*7fdb0*/  STL.64 [R1+0x930], R40 ;  /* 0x0009302801007387 */ /* 0x000fe40000100a00 */
[----:B------:R-:W-:Y:S01]  /*7fdc0*/  STL.64 [R1+0x938], R42 ;  /* 0x0009382a01007387 */ /* 0x000fe20000100a00 */
[----:B------:R-:W-:Y:S01]  /*7fdd0*/  STL.64 [R1+0x920], R20 ;  /* 0x0009201401007387 */ /* 0x000fe20000100a00 */
[----:B------:R1:W-:Y:S07]  /*7fde0*/  STL.64 [R1+0x928], R22 ;  /* 0x0009281601007387 */ /* 0x0003ee0000100a00 */
[----:B------:R-:W-:Y:S02]  /*7fdf0*/  STL.64 [R1+0x910], R36 ;  /* 0x0009102401007387 */ /* 0x000fe40000100a00 */
[----:B------:R-:W-:Y:S01]  /*7fe00*/  STL.64 [R1+0x918], R38 ;  /* 0x0009182601007387 */ /* 0x000fe20000100a00 */
[----:B------:R-:W-:Y:S05]  /*7fe10*/  STL.64 [R1+0x5960], R228 ;  /* 0x005960e401007387 */ /* 0x000fea0000100a00 */
[----:B------:R-:W-:Y:S02]  /*7fe20*/  STL.64 [R1+0x8a0], R16 ;  /* 0x0008a01001007387 */ /* 0x000fe40000100a00 */
[----:B------:R1:W-:Y:S02]  /*7fe30*/  STL.64 [R1+0x8a8], R18 ;  /* 0x0008a81201007387 */ /* 0x0003e40000100a00 */
[C---:B-1----:R-:W-:Y:S08]  /*7fe40*/  HMMA.1688.F32.TF32 R20, R244.reuse, R230, R28 ;  /* 0x000000e6f414723c */ /* 0x042ff0000008101c */
[C---:B------:R-:W-:Y:S11]  /*7fe50*/  HMMA.1688.F32.TF32 R16, R244.reuse, R226, R24 ;  /* 0x000000e2f410723c */ /* 0x040ff60000081018 */
[----:B------:R-:W-:Y:S04]  /*7fe60*/  @!UPT UIADD3 URZ, URZ, URZ, URZ ;  /* 0x0000003f3f3ff290 */ /* 0x000fe8000fffe03f */
[----:B------:R-:W-:Y:S01]  /*7fe70*/  STL.64 [R1+0x890], R20 ;  /* 0x0008901401007387 */ /* 0x000fe20000100a00 */
[----:B------:R1:W-:Y:S02]  /*7fe80*/  STL.64 [R1+0x898], R22 ;  /* 0x0008981601007387 */ /* 0x0003e40000100a00 */
[----:B------:R-:W2:Y:S05]  /*7fe90*/  LDL.LU R236, [R1+0x1540] ;  /* 0x0015400001ec7983 */ /* 0x000eaa0000300800 */
[----:B------:R-:W-:Y:S01]  /*7fea0*/  STL.64 [R1+0x880], R16 ;  /* 0x0008801001007387 */ /* 0x000fe20000100a00 */
[----:B------:R1:W-:Y:S01]  /*7feb0*/  STL.64 [R1+0x888], R18 ;  /* 0x0008881201007387 */ /* 0x0003e20000100a00 */
        /* <DEDUP_REMOVED lines=15> */
[----:B------:R-:W1:Y:S01]  /*7ffb0*/  LDL.LU R52, [R1+0x17b0] ;  /* 0x0017b00001347983 */ /* 0x000e620000300800 */
[----:B------:R-:W1:Y:S02]  /*7ffc0*/  LDL.LU R53, [R1+0x17b4] ;  /* 0x0017b40001357983 */ /* 0x000e640000300800 */
[----:B------:R-:W1:Y:S02]  /*7ffd0*/  LDL.LU R54, [R1+0x17b8] ;  /* 0x0017b80001367983 */ /* 0x000e640000300800 */
[----:B------:R-:W1:Y:S01]  /*7ffe0*/  LDL.LU R55, [R1+0x17bc] ;  /* 0x0017bc0001377983 */ /* 0x000e620000300800 */
        /* <DEDUP_REMOVED lines=32> */
[----:B------:R-:W-:Y:S01]  /*801f0*/  STL.64 [R1+0x5968], R224 ;  /* 0x005968e001007387 */ /* 0x000fe20000100a00 */
[----:B------:R-:W-:Y:S01]  /*80200*/  STL.64 [R1+0x5970], R220 ;  /* 0x005970dc01007387 */ /* 0x000fe20000100a00 */
[C---:B-1----:R-:W-:Y:S08]  /*80210*/  HMMA.1688.F32.TF32 R20, R244.reuse, R222, R52 ;  /* 0x000000def414723c */ /* 0x042ff00000081034 */
[C---:B--2---:R-:W-:Y:S11]  /*80220*/  HMMA.1688.F32.TF32 R16, R244.reuse, R218, R48 ;  /* 0x000000daf410723c */ /* 0x044ff60000081030 */
[----:B------:R-:W-:Y:S04]  /*80230*/  @!UPT UIADD3 URZ, URZ, URZ, URZ ;  /* 0x0000003f3f3ff290 */ /* 0x000fe8000fffe03f */
[----:B------:R-:W-:Y:S01]  /*80240*/  STL.64 [R1+0x870], R20 ;  /* 0x0008701401007387 */ /* 0x000fe20000100a00 */
[----:B------:R1:W-:Y:S02]  /*80250*/  STL.64 [R1+0x878], R22 ;  /* 0x0008781601007387 */ /* 0x0003e40000100a00 */
[----:B------:R-:W-:Y:S05]  /*80260*/  STL.64 [R1+0x5978], R216 ;  /* 0x005978d801007387 */ /* 0x000fea0000100a00 */
[----:B------:R-:W-:Y:S01]  /*80270*/  STL.64 [R1+0x6f0], R16 ;  /* 0x0006f01001007387 */ /* 0x000fe20000100a00 */
[----:B------:R3:W-:Y:S01]  /*80280*/  STL.64 [R1+0x6f8], R18 ;  /* 0x0006f81201007387 */ /* 0x0007e20000100a00 */
[C---:B-1----:R-:W-:Y:S08]  /*80290*/  HMMA.1688.F32.TF32 R20, R244.reuse, R214, R44 ;  /* 0x000000d6f414723c */ /* 0x042ff0000008102c */
[C---:B---3--:R-:W-:Y:S01]  /*802a0*/  HMMA.1688.F32.TF32 R16, R244.reuse, R210, R40 ;  /* 0x000000d2f410723c */ /* 0x048fe20000081028 */
[----:B------:R-:W-:Y:S07]  /*802b0*/  STL.64 [R1+0x5980], R212 ;  /* 0x005980d401007387 */ /* 0x000fee0000100a00 */
[C---:B------:R-:W-:Y:S07]  /*802c0*/  HMMA.1688.F32.TF32 R40, R244.reuse, R14, R92 ;  /* 0x0000000ef428723c */ /* 0x040fee000008105c */
[----:B------:R-:W-:Y:S01]  /*802d0*/  STL.64 [R1+0x6d0], R20 ;  /* 0x0006d01401007387 */ /* 0x000fe20000100a00 */
[----:B------:R1:W-:Y:S02]  /*802e0*/  STL.64 [R1+0x6d8], R22 ;  /* 0x0006d81601007387 */ /* 0x0003e40000100a00 */
[----:B------:R-:W-:Y:S05]  /*802f0*/  STL.64 [R1+0x5988], R208 ;  /* 0x005988d001007387 */ /* 0x000fea0000100a00 */
[----:B------:R-:W-:Y:S01]  /*80300*/  STL.64 [R1+0x6c0], R16 ;  /* 0x0006c01001007387 */ /* 0x000fe20000100a00 */
[----:B------:R2:W-:Y:S01]  /*80310*/  STL.64 [R1+0x6c8], R18 ;  /* 0x0006c81201007387 */ /* 0x0005e20000100a00 */
[C---:B-1----:R-:W-:Y:S08]  /*80320*/  HMMA.1688.F32.TF32 R20, R244.reuse, R10, R28 ;  /* 0x0000000af414723c */ /* 0x042ff0000008101c */
[----:B--2---:R-:W-:Y:S01]  /*80330*/  HMMA.1688.F32.TF32 R16, R244, R206, R24 ;  /* 0x000000cef410723c */ /* 0x004fe20000081018 */
[----:B------:R-:W-:Y:S01]  /*80340*/  STL.64 [R1+0x6b0], R40 ;  /* 0x0006b02801007387 */ /* 0x000fe20000100a00 */
[----:B------:R-:W-:Y:S02]  /*80350*/  STL.64 [R1+0x6b8], R42 ;  /* 0x0006b82a01007387 */ /* 0x000fe40000100a00 */
[----:B------:R-:W2:Y:S01]  /*80360*/  LDL.LU R28, [R1+0x2a50] ;  /* 0x002a5000011c7983 */ /* 0x000ea20000300800 */
[----:B------:R-:W-:Y:S04]  /*80370*/  LDS R10, [R3+0x12080] ;  /* 0x01208000030a7984 */ /* 0x000fe80000000800 */
[----:B------:R-:W-:Y:S01]  /*80380*/  LDS R11, [R4+0x12080] ;  /* 0x01208000040b7984 */ /* 0x000fe20000000800 */
[----:B------:R-:W-:-:S05]  /*80390*/  IMAD.MOV.U32 R25, RZ, RZ, R6 ;  /* 0x000000ffff197224 */ /* 0x000fca00078e0006 */
[----:B------:R-:W-:Y:S01]  /*803a0*/  STL.64 [R1+0x6a0], R20 ;  /* 0x0006a01401007387 */ /* 0x000fe20000100a00 */
[----:B------:R-:W-:Y:S07]  /*803b0*/  STL.64 [R1+0x6a8], R22 ;  /* 0x0006a81601007387 */ /* 0x000fee0000100a00 */
[----:B------:R-:W-:Y:S02]  /*803c0*/  STL.64 [R1+0x690], R16 ;  /* 0x0006901001007387 */ /* 0x000fe40000100a00 */
[----:B------:R1:W-:Y:S01]  /*803d0*/  STL.64 [R1+0x698], R18 ;  /* 0x0006981201007387 */ /* 0x0003e20000100a00 */
[----:B------:R-:W2:Y:S01]  /*803e0*/  LDL.LU R29, [R1+0x2a54] ;  /* 0x002a5400011d7983 */ /* 0x000ea20000300800 */
[----:B------:R-:W2:Y:S02]  /*803f0*/  LDL.LU R30, [R1+0x2a58] ;  /* 0x002a5800011e7983 */ /* 0x000ea40000300800 */
[----:B------:R-:W2:Y:S02]  /*80400*/  LDL.LU R31, [R1+0x2a5c] ;  /* 0x002a5c00011f7983 */ /* 0x000ea40000300800 */
[----:B------:R-:W3:Y:S01]  /*80410*/  LDL.LU R24, [R1+0x2a40] ;  /* 0x002a400001187983 */ /* 0x000ee20000300800 */
[----:B------:R-:W2:Y:S01]  /*80420*/  LDL.LU R6, [R1+0x5a38] ;  /* 0x005a380001067983 */ /* 0x000ea20000300800 */
[----:B------:R-:W-:-:S02]  /*80430*/  IMAD.MOV.U32 R26, RZ, RZ, R13 ;  /* 0x000000ffff1a7224 */ /* 0x000fc400078e000d */
[----:B------:R-:W-:Y:S02]  /*80440*/  IMAD.MOV.U32 R27, RZ, RZ, R12 ;  /* 0x000000ffff1b7224 */ /* 0x000fe400078e000c */
[C---:B------:R-:W-:Y:S08]  /*80450*/  HMMA.1688.F32.TF32 R12, R244.reuse, R202, R88 ;  /* 0x000000caf40c723c */ /* 0x040ff00000081058 */
[C---:B-1----:R-:W-:Y:S01]  /*80460*/  HMMA.1688.F32.TF32 R16, R244.reuse, R198, R84 ;  /* 0x000000c6f410723c */ /* 0x042fe20000081054 */
[----:B------:R-:W-:Y:S01]  /*80470*/  STL.64 [R1+0x5990], R204 ;  /* 0x005990cc01007387 */ /* 0x000fe20000100a00 */
[----:B------:R-:W-:Y:S11]  /*80480*/  STL.64 [R1+0x5998], R200 ;  /* 0x005998c801007387 */ /* 0x000ff60000100a00 */
[----:B------:R-:W-:Y:S02]  /*80490*/  @!UPT UIADD3 URZ, URZ, URZ, URZ ;  /* 0x0000003f3f3ff290 */ /* 0x000fe4000fffe03f */
[----:B------:R-:W-:Y:S01]  /*804a0*/  STL.64 [R1+0x680], R12 ;  /* 0x0006800c01007387 */ /* 0x000fe20000100a00 */
[----:B------:R1:W-:Y:S02]  /*804b0*/  STL.64 [R1+0x688], R14 ;  /* 0x0006880e01007387 */ /* 0x0003e40000100a00 */
[----:B------:R-:W-:Y:S05]  /*804c0*/  STL.64 [R1+0x59a0], R196 ;  /* 0x0059a0c401007387 */ /* 0x000fea0000100a00 */
[----:B------:R-:W-:Y:S01]  /*804d0*/  STL.64 [R1+0x670], R16 ;  /* 0x0006701001007387 */ /* 0x000fe20000100a00 */
[----:B------:R4:W-:Y:S01]  /*804e0*/  STL.64 [R1+0x678], R18 ;  /* 0x0006781201007387 */ /* 0x0009e20000100a00 */
[C---:B-1----:R-:W-:Y:S08]  /*804f0*/  HMMA.1688.F32.TF32 R12, R244.reuse, R194, R80 ;  /* 0x000000c2f40c723c */ /* 0x042ff00000081050 */
[C---:B----4-:R-:W-:Y:S01]  /*80500*/  HMMA.1688.F32.TF32 R16, R244.reuse, R190, R36 ;  /* 0x000000bef410723c */ /* 0x050fe20000081024 */
[----:B------:R-:W-:Y:S11]  /*80510*/  STL.64 [R1+0x59a8], R192 ;  /* 0x0059a8c001007387 */ /* 0x000ff60000100a00 */
[----:B------:R-:W-:Y:S03]  /*80520*/  @!UPT UIADD3 URZ, URZ, URZ, URZ ;  /* 0x0000003f3f3ff290 */ /* 0x000fe6000fffe03f */
        /* <DEDUP_REMOVED lines=10> */
[----:B------:R-:W-:Y:S02]  /*805d0*/  STL.64 [R1+0x648], R14 ;  /* 0x0006480e01007387 */ /* 0x000fe40000100a00 */
[----:B------:R-:W-:Y:S05]  /*805e0*/  STL.64 [R1+0x59c0], R180 ;  /* 0x0059c0b401007387 */ /* 0x000fea0000100a00 */
[----:B------:R-:W-:Y:S01]  /*805f0*/  STL.64 [R1+0x630], R16 ;  /* 0x0006301001007387 */ /* 0x000fe20000100a00 */
[----:B------:R3:W-:Y:S04]  /*80600*/  STL.64 [R1+0x638], R18 ;  /* 0x0006381201007387 */ /* 0x0007e80000100a00 */
[----:B------:R-:W-:Y:S04]  /*80610*/  LDS R12, [R3+0x10000] ;  /* 0x01000000030c7984 */ /* 0x000fe80000000800 */
[----:B------:R-:W-:Y:S04]  /*80620*/  LDS R14, [R3+0x12000] ;  /* 0x01200000030e7984 */ /* 0x000fe80000000800 */
[----:B------:R-:W-:Y:S04]  /*80630*/  LDS R13, [R4+0x10000] ;  /* 0x01000000040d7984 */ /* 0x000fe80000000800 */
[----:B------:R-:W-:Y:S04]  /*80640*/  LDS R15, [R4+0x12000] ;  /* 0x01200000040f7984 */ /* 0x000fe80000000800 */
[----:B--2---:R-:W1:Y:S04]  /*80650*/  LDSM.16.M88.4 R44, [R6+0x40080] ;  /* 0x04008000062c783b */ /* 0x004e680000000200 */
[----:B------:R-:W2:Y:S04]  /*80660*/  LDSM.16.M88.4 R40, [R6+0x40880] ;  /* 0x040880000628783b */ /* 0x000ea80000000200 */
[----:B------:R-:W4:Y:S04]  /*80670*/  LDSM.16.M88.4 R36, [R6+0x41080] ;  /* 0x041080000624783b */ /* 0x000f280000000200 */
[----:B------:R-:W4:Y:S01]  /*80680*/  LDSM.16.M88.4 R32, [R6+0x41880] ;  /* 0x041880000620783b */ /* 0x000f220000000200 */
[C---:B------:R-:W-:Y:S08]  /*80690*/  HMMA.1688.F32.TF32 R20, R244.reuse, R178, R28 ;  /* 0x000000b2f414723c */ /* 0x040ff0000008101c */
[C---:B---3--:R-:W-:Y:S01]  /*806a0*/  HMMA.1688.F32.TF32 R16, R244.reuse, R174, R24 ;  /* 0x000000aef410723c */ /* 0x048fe20000081018 */
[----:B------:R-:W-:Y:S04]  /*806b0*/  LDSM.16.M88.4 R108, [R6+0x48080] ;  /* 0x04808000066c783b */ /* 0x000fe80000000200 */
[----:B------:R-:W-:Y:S04]  /*806c0*/  LDSM.16.M88.4 R104, [R6+0x48880] ;  /* 0x048880000668783b */ /* 0x000fe80000000200 */
[----:B------:R-:W-:Y:S04]  /*806d0*/  LDSM.16.M88.4 R100, [R6+0x49080] ;  /* 0x049080000664783b */ /* 0x000fe80000000200 */
[----:B------:R-:W-:Y:S01]  /*806e0*/  LDSM.16.M88.4 R96, [R6+0x49880] ;  /* 0x049880000660783b */ /* 0x000fe20000000200 */
[----:B------:R-:W-:Y:S04]  /*806f0*/  LDS R178, [R3+0x12100] ;  /* 0x0121000003b27984 */ /* 0x000fe80000000800 */
[----:B------:R-:W-:Y:S01]  /*80700*/  LDS R179, [R4+0x12100] ;  /* 0x0121000004b37984 */ /* 0x000fe20000000800 */
[----:B-1----:R-:W-:Y:S03]  /*80710*/  STL [R1+0x583c], R46 ;  /* 0x00583c2e01007387 */ /* 0x002fe60000100800 */
[----:B------:R-:W-:Y:S02]  /*80720*/  STL [R1+0x5838], R47 ;  /* 0x0058382f01007387 */ /* 0x000fe40000100800 */
[----:B--2---:R-:W-:Y:S02]  /*80730*/  STL [R1+0x5834], R42 ;  /* 0x0058342a01007387 */ /* 0x004fe40000100800 */
[----:B------:R-:W-:Y:S01]  /*80740*/  STL [R1+0x5830], R43 ;  /* 0x0058302b01007387 */ /* 0x000fe20000100800 */
[----:B----4-:R-:W-:Y:S01]  /*80750*/  STL [R1+0x582c], R38 ;  /* 0x00582c2601007387 */ /* 0x010fe20000100800 */
[----:B------:R-:W-:Y:S02]  /*80760*/  STL [R1+0x5828], R39 ;  /* 0x0058282701007387 */ /* 0x000fe40000100800 */
[----:B------:R-:W-:Y:S02]  /*80770*/  STL [R1+0x5840], R34 ;  /* 0x0058402201007387 */ /* 0x000fe40000100800 */
[----:B------:R-:W-:Y:S01]  /*80780*/  STL [R1+0x5824], R35 ;  /* 0x0058242301007387 */ /* 0x000fe20000100800 */
[----:B------:R-:W2:Y:S01]  /*80790*/  LDL.LU R84, [R1+0x2960] ;  /* 0x0029600001547983 */ /* 0x000ea20000300800 */
[----:B------:R-:W-:Y:S02]  /*807a0*/  STL.64 [R1+0x620], R20 ;  /* 0x0006201401007387 */ /* 0x000fe40000100a00 */
[----:B------:R-:W-:Y:S02]  /*807b0*/  STL.64 [R1+0x628], R22 ;  /* 0x0006281601007387 */ /* 0x000fe40000100a00 */
        /* <DEDUP_REMOVED lines=61> */
[----:B------:R-:W-:Y:S01]  /*80b90*/  STL.64 [R1+0x59c8], R172 ;  /* 0x0059c8ac01007387 */ /* 0x000fe20000100a00 */
[----:B------:R-:W2:Y:S01]  /*80ba0*/  LDL.LU R236, [R1+0x2930] ;  /* 0x0029300001ec7983 */ /* 0x000ea20000300800 */
[----:B-1----:R-:W-:Y:S07]  /*80bb0*/  HMMA.1688.F32.TF32 R16, R244, R170, R28 ;  /* 0x000000aaf410723c */ /* 0x002fee000008101c */
[----:B------:R-:W-:Y:S01]  /*80bc0*/  MOV R29, R240 ;  /* 0x000000f0001d7202 */ /* 0x000fe20000000f00 */
[----:B------:R-:W-:-:S02]  /*80bd0*/  IMAD.MOV.U32 R30, RZ, RZ, R241 ;  /* 0x000000ffff1e7224 */ /* 0x000fc400078e00f1 */
[----:B------:R-:W-:Y:S11]  /*80be0*/  IMAD.MOV.U32 R31, RZ, RZ, R242 ;  /* 0x000000ffff1f7224 */ /* 0x000ff600078e00f2 */
[----:B------:R-:W-:Y:S02]  /*80bf0*/  @!UPT UIADD3 URZ, URZ, URZ, URZ ;  /* 0x0000003f3f3ff290 */ /* 0x000fe4000fffe03f */
[----:B------:R-:W-:Y:S01]  /*80c00*/  STL.64 [R1+0x600], R16 ;  /* 0x0006001001007387 */ /* 0x000fe20000100a00 */
[----:B------:R2:W-:Y:S02]  /*80c10*/  STL.64 [R1+0x608], R18 ;  /* 0x0006081201007387 */ /* 0x0005e40000100a00 */
[----:B------:R-:W3:Y:S02]  /*80c20*/  LDL.LU R237, [R1+0x2934] ;  /* 0x0029340001ed7983 */ /* 0x000ee40000300800 */
[----:B------:R-:W3:Y:S01]  /*80c30*/  LDL.LU R238, [R1+0x2938] ;  /* 0x0029380001ee7983 */ /* 0x000ee20000300800 */
[----:B------:R-:W3:Y:S01]  /*80c40*/  LDL.LU R239, [R1+0x293c] ;  /* 0x00293c0001ef7983 */ /* 0x000ee20000300800 */
[----:B------:R-:W3:Y:S02]  /*80c50*/  LDL.LU R28, [R1+0x2920] ;  /* 0x00292000011c7983 */ /* 0x000ee40000300800 */
[----:B------:R-:W3:Y:S02]  /*80c60*/  LDL.LU R240, [R1+0x5a34] ;  /* 0x005a340001f07983 */ /* 0x000ee40000300800 */
[----:B------:R-:W3:Y:S01]  /*80c70*/  LDL.LU R241, [R1+0x5a30] ;  /* 0x005a300001f17983 */ /* 0x000ee20000300800 */
[----:B------:R-:W3:Y:S01]  /*80c80*/  LDL.LU R242, [R1+0x5a2c] ;  /* 0x005a2c0001f27983 */ /* 0x000ee20000300800 */
[----:B------:R-:W-:Y:S01]  /*80c90*/  STL.64 [R1+0x59d0], R168 ;  /* 0x0059d0a801007387 */ /* 0x000fe20000100a00 */
[----:B--2---:R-:W-:Y:S07]  /*80ca0*/  HMMA.1688.F32.TF32 R16, R244, R166, R24 ;  /* 0x000000a6f410723c */ /* 0x004fee0000081018 */
[----:B------:R-:W-:-:S02]  /*80cb0*/  IMAD.MOV.U32 R24, RZ, RZ, R243 ;  /* 0x000000ffff187224 */ /* 0x000fc400078e00f3 */
[----:B------:R-:W2:Y:S11]  /*80cc0*/  LDL.LU R243, [R1+0x5a28] ;  /* 0x005a280001f37983 */ /* 0x000eb60000300800 */
[----:B------:R-:W-:Y:S03]  /*80cd0*/  @!UPT UIADD3 URZ, URZ, URZ, URZ ;  /* 0x0000003f3f3ff290 */ /* 0x000fe6000fffe03f */
[----:B------:R-:W-:Y:S01]  /*80ce0*/  STL.64 [R1+0x5f0], R16 ;  /* 0x0005f01001007387 */ /* 0x000fe20000100a00 */
[----:B------:R1:W-:Y:S02]  /*80cf0*/  STL.64 [R1+0x5f8], R18 ;  /* 0x0005f81201007387 */ /* 0x0003e40000100a00 */
[C---:B-1----:R-:W-:Y:S01]  /*80d00*/  HMMA.1688.F32.TF32 R16, R244.reuse, R162, R76 ;  /* 0x000000a2f410723c */ /* 0x042fe2000008104c */
[----:B------:R-:W-:Y:S01]  /*80d10*/  STL.64 [R1+0x59d8], R164 ;  /* 0x0059d8a401007387 */ /* 0x000fe20000100a00 */
[----:B------:R-:W-:Y:S06]  /*80d20*/  STL.64 [R1+0x59e0], R160 ;  /* 0x0059e0a001007387 */ /* 0x000fec0000100a00 */
[C---:B------:R-:W-:Y:S08]  /*80d30*/  HMMA.1688.F32.TF32 R20, R244.reuse, R158, R232 ;  /* 0x0000009ef414723c */ /* 0x040ff000000810e8 */
[C---:B------:R-:W-:Y:S08]  /*80d40*/  HMMA.1688.F32.TF32 R68, R244.reuse, R150, R68 ;  /* 0x00000096f444723c */ /* 0x040ff00000081044 */
[----:B------:R-:W-:Y:S01]  /*80d50*/  HMMA.1688.F32.TF32 R56, R244, R138, R56 ;  /* 0x0000008af438723c */ /* 0x000fe20000081038 */
[----:B------:R-:W-:Y:S01]  /*80d60*/  MOV R25, R157 ;  /* 0x0000009d00197202 */ /* 0x000fe20000000f00 */
[----:B------:R-:W-:-:S02]  /*80d70*/  IMAD.MOV.U32 R26, RZ, RZ, R156 ;  /* 0x000000ffff1a7224 */ /* 0x000fc400078e009c */
[----:B------:R-:W-:Y:S01]  /*80d80*/  IMAD.MOV.U32 R27, RZ, RZ, R5 ;  /* 0x000000ffff1b7224 */ /* 0x000fe200078e0005 */
[----:B------:R-:W1:Y:S04]  /*80d90*/  LDSM.16.M88.4 R156, [R6+0x42080] ;  /* 0x04208000069c783b */ /* 0x000e680000000200 */
[----:B------:R-:W-:Y:S04]  /*80da0*/  LDSM.16.M88.4 R76, [R6+0x4c080] ;  /* 0x04c08000064c783b */ /* 0x000fe80000000200 */
[----:B------:R-:W-:Y:S01]  /*80db0*/  STL.64 [R1+0x5e0], R16 ;  /* 0x0005e01001007387 */ /* 0x000fe20000100a00 */
[----:B------:R4:W-:Y:S02]  /*80dc0*/  STL.64 [R1+0x5e8], R18 ;  /* 0x0005e81201007387 */ /* 0x0009e40000100a00 */
[----:B----4-:R-:W-:Y:S01]  /*80dd0*/  HMMA.1688.F32.TF32 R16, R244, R154, R72 ;  /* 0x0000009af410723c */ /* 0x010fe20000081048 */
[----:B------:R-:W-:Y:S01]  /*80de0*/  STL.64 [R1+0x5d0], R20 ;  /* 0x0005d01401007387 */ /* 0x000fe20000100a00 */
[----:B------:R4:W-:Y:S02]  /*80df0*/  STL.64 [R1+0x5d8], R22 ;  /* 0x0005d81601007387 */ /* 0x0009e40000100a00 */
[----:B------:R-:W-:Y:S01]  /*80e00*/  IMAD.MOV.U32 R232, RZ, RZ, R129 ;  /* 0x000000ffffe87224 */ /* 0x000fe200078e0081 */
[----:B------:R-:W-:Y:S01]  /*80e10*/  MOV R233, R128 ;  /* 0x0000008000e97202 */ /* 0x000fe20000000f00 */
[----:B------:R-:W-:-:S02]  /*80e20*/  IMAD.MOV.U32 R234, RZ, RZ, R125 ;  /* 0x000000ffffea7224 */ /* 0x000fc400078e007d */
[----:B------:R-:W-:Y:S01]  /*80e30*/  IMAD.MOV.U32 R235, RZ, RZ, R124 ;  /* 0x000000ffffeb7224 */ /* 0x000fe200078e007c */
[----:B------:R-:W-:Y:S01]  /*80e40*/  LDSM.16.M88.4 R72, [R6+0x4c880] ;  /* 0x04c880000648783b */ /* 0x000fe20000000200 */
[C---:B----4-:R-:W-:Y:S03]  /*80e50*/  HMMA.1688.F32.TF32 R20, R244.reuse, R146, R64 ;  /* 0x00000092f414723c */ /* 0x050fe60000081040 */
[----:B------:R-:W-:Y:S10]  /*80e60*/  LDSM.16.M88.4 R64, [R6+0x4d880] ;  /* 0x04d880000640783b */ /* 0x000ff40000000200 */
[----:B------:R-:W-:Y:S01]  /*80e70*/  STL.64 [R1+0x5c0], R16 ;  /* 0x0005c01001007387 */ /* 0x000fe20000100a00 */
[----:B------:R4:W-:Y:S02]  /*80e80*/  STL.64 [R1+0x5c8], R18 ;  /* 0x0005c81201007387 */ /* 0x0009e40000100a00 */
[C---:B----4-:R-:W-:Y:S01]  /*80e90*/  HMMA.1688.F32.TF32 R16, R244.reuse, R142, R60 ;  /* 0x0000008ef410723c */ /* 0x050fe2000008103c */
[----:B------:R-:W-:Y:S01]  /*80ea0*/  STL.64 [R1+0x5b0], R68 ;  /* 0x0005b04401007387 */ /* 0x000fe20000100a00 */
[----:B------:R-:W-:Y:S05]  /*80eb0*/  STL.64 [R1+0x5b8], R70 ;  /* 0x0005b84601007387 */ /* 0x000fea0000100a00 */
[----:B------:R-:W-:Y:S02]  /*80ec0*/  STL.64 [R1+0x5a0], R20 ;  /* 0x0005a01401007387 */ /* 0x000fe40000100a00 */
[----:B------:R4:W-:Y:S01]  /*80ed0*/  STL.64 [R1+0x5a8], R22 ;  /* 0x0005a81601007387 */ /* 0x0009e20000100a00 */
[----:B------:R-:W-:Y:S04]  /*80ee0*/  LDSM.16.M88.4 R68, [R6+0x4d080] ;  /* 0x04d080000644783b */ /* 0x000fe80000000200 */
[----:B------:R-:W-:Y:S01]  /*80ef0*/  LDSM.16.M88.4 R60, [R6+0x4e080] ;  /* 0x04e08000063c783b */ /* 0x000fe20000000200 */
[C---:B----4-:R-:W-:Y:S03]  /*80f00*/  HMMA.1688.F32.TF32 R20, R244.reuse, R134, R52 ;  /* 0x00000086f414723c */ /* 0x050fe60000081034 */
[----:B------:R-:W-:Y:S05]  /*80f10*/  LDSM.16.M88.4 R52, [R6+0x4f080] ;  /* 0x04f080000634783b */ /* 0x000fea0000000200 */
[----:B------:R-:W-:Y:S01]  /*80f20*/  STL.64 [R1+0x590], R16 ;  /* 0x0005901001007387 */ /* 0x000fe20000100a00 */
[----:B------:R4:W-:Y:S02]  /*80f30*/  STL.64 [R1+0x598], R18 ;  /* 0x0005981201007387 */ /* 0x0009e40000100a00 */
[C---:B----4-:R-:W-:Y:S01]  /*80f40*/  HMMA.1688.F32.TF32 R16, R244.reuse, R130, R48 ;  /* 0x00000082f410723c */ /* 0x050fe20000081030 */
[----:B------:R-:W-:Y:S01]  /*80f50*/  STL.64 [R1+0x580], R56 ;  /* 0x0005803801007387 */ /* 0x000fe20000100a00 */
[----:B------:R-:W-:Y:S10]  /*80f60*/  STL.64 [R1+0x588], R58 ;  /* 0x0005883a01007387 */ /* 0x000ff40000100a00 */
[----:B------:R-:W-:Y:S01]  /*80f70*/  STL.64 [R1+0x570], R20 ;  /* 0x0005701401007387 */ /* 0x000fe20000100a00 */
[C---:B------:R-:W-:Y:S01]  /*80f80*/  HMMA.1688.F32.TF32 R48, R244.reuse, R126, R92 ;  /* 0x0000007ef430723c */ /* 0x040fe2000008105c */
[----:B------:R4:W-:Y:S04]  /*80f90*/  STL.64 [R1+0x578], R22 ;  /* 0x0005781601007387 */ /* 0x0009e80000100a00 */
[----:B------:R-:W-:Y:S04]  /*80fa0*/  LDSM.16.M88.4 R128, [R6+0x46880] ;  /* 0x046880000680783b */ /* 0x000fe80000000200 */
[----:B------:R-:W-:Y:S04]  /*80fb0*/  LDSM.16.M88.4 R124, [R6+0x47080] ;  /* 0x04708000067c783b */ /* 0x000fe80000000200 */
[----:B------:R-:W-:Y:S04]  /*80fc0*/  LDSM.16.M88.4 R92, [R6+0x4a080] ;  /* 0x04a08000065c783b */ /* 0x000fe80000000200 */
[----:B------:R-:W-:Y:S01]  /*80fd0*/  LDSM.16.M88.4 R56, [R6+0x4e880] ;  /* 0x04e880000638783b */ /* 0x000fe20000000200 */
[C---:B----4-:R-:W-:Y:S03]  /*80fe0*/  HMMA.1688.F32.TF32 R20, R244.reuse, R122, R88 ;  /* 0x0000007af414723c */ /* 0x050fe60000081058 */
[----:B------:R-:W-:Y:S04]  /*80ff0*/  LDSM.16.M88.4 R88, [R6+0x4a880] ;  /* 0x04a880000658783b */ /* 0x000fe80000000200 */
[----:B------:R-:W-:Y:S01]  /*81000*/  STL.64 [R1+0x560], R16 ;  /* 0x0005601001007387 */ /* 0x000fe20000100a00 */
[----:B------:R4:W-:Y:S02]  /*81010*/  STL.64 [R1+0x568], R18 ;  /* 0x0005681201007387 */ /* 0x0009e40000100a00 */
[C---:B----4-:R-:W-:Y:S08]  /*81020*/  HMMA.1688.F32.TF32 R16, R244.reuse, R118, R84 ;  /* 0x00000076f410723c */ /* 0x050ff00000081054 */
[----:B------:R-:W-:Y:S01]  /*81030*/  HMMA.1688.F32.TF32 R244, R244, R114, R80 ;  /* 0x00000072f4f4723c */ /* 0x000fe20000081050 */
[----:B------:R-:W-:Y:S01]  /*81040*/  STL.64 [R1+0x550], R48 ;  /* 0x0005503001007387 */ /* 0x000fe20000100a00 */
[----:B------:R-:W-:Y:S03]  /*81050*/  STL.64 [R1+0x558], R50 ;  /* 0x0005583201007387 */ /* 0x000fe60000100a00 */
[----:B------:R-:W-:Y:S02]  /*81060*/  STL.64 [R1+0x540], R20 ;  /* 0x0005401401007387 */ /* 0x000fe40000100a00 */
[----:B------:R-:W-:Y:S01]  /*81070*/  STL.64 [R1+0x548], R22 ;  /* 0x0005481601007387 */ /* 0x000fe20000100a00 */
[----:B------:R-:W-:Y:S04]  /*81080*/  LDSM.16.M88.4 R84, [R6+0x4b080] ;  /* 0x04b080000654783b */ /* 0x000fe80000000200 */
[----:B------:R-:W-:Y:S04]  /*81090*/  LDSM.16.M88.4 R80, [R6+0x4b880] ;  /* 0x04b880000650783b */ /* 0x000fe80000000200 */
[----:B------:R-:W-:Y:S07]  /*810a0*/  LDSM.16.M88.4 R48, [R6+0x4f880] ;  /* 0x04f880000630783b */ /* 0x000fee0000000200 */
[----:B------:R-:W-:Y:S01]  /*810b0*/  STL [R1+0x5850], R244 ;  /* 0x005850f401007387 */ /* 0x000fe20000100800 */
[----:B------:R-:W-:Y:S02]  /*810c0*/  STL.64 [R1+0x530], R16 ;  /* 0x0005301001007387 */ /* 0x000fe40000100a00 */
[----:B------:R3:W-:Y:S02]  /*810d0*/  STL.64 [R1+0x538], R18 ;  /* 0x0005381201007387 */ /* 0x0007e40000100a00 */
[----:B------:R-:W-:Y:S01]  /*810e0*/  STL [R1+0x584c], R245 ;  /* 0x00584cf501007387 */ /* 0x000fe20000100800 */
[----:B------:R-:W-:Y:S01]  /*810f0*/  STL [R1+0x5848], R246 ;  /* 0x005848f601007387 */ /* 0x000fe20000100800 */
[----:B------:R-:W-:Y:S01]  /*81100*/  STL [R1+0x5844], R247 ;  /* 0x005844f701007387 */ /* 0x000fe20000100800 */
[C---:B---3--:R-:W-:Y:S08]  /*81110*/  HMMA.1688.F32.TF32 R16, R12.reuse, R36, R28 ;  /* 0x000000240c10723c */ /* 0x048ff0000008101c */
[C---:B------:R-:W-:Y:S08]  /*81120*/  HMMA.1688.F32.TF32 R20, R12.reuse, R40, R236 ;  /* 0x000000280c14723c */ /* 0x040ff000000810ec */
[C---:B--2---:R-:W-:Y:S08]  /*81130*/  HMMA.1688.F32.TF32 R240, R12.reuse, R44, R240 ;  /* 0x0000002c0cf0723c */ /* 0x044ff000000810f0 */
[----:B------:R-:W-:Y:S11]  /*81140*/  IMAD.MOV.U32 R244, RZ, RZ, R19 ;  /* 0x000000fffff47224 */ /* 0x000ff600078e0013 */
[----:B------:R-:W-:Y:S04]  /*81150*/  @!UPT UIADD3 URZ, URZ, URZ, URZ ;  /* 0x0000003f3f3ff290 */ /* 0x000fe8000fffe03f */
[----:B------:R2:W-:Y:S01]  /*81160*/  STL [R1+0x585c], R241 ;  /* 0x00585cf101007387 */ /* 0x0005e20000100800 */
[----:B------:R3:W-:Y:S02]  /*81170*/  STL [R1+0x5858], R242 ;  /* 0x005858f201007387 */ /* 0x0007e40000100800 */
[----:B------:R4:W-:Y:S02]  /*81180*/  STL [R1+0x5854], R243 ;  /* 0x005854f301007387 */ /* 0x0009e40000100800 */
[----:B--2---:R-:W-:Y:S01]  /*81190*/  IMAD.MOV.U32 R241, RZ, RZ, R16 ;  /* 0x000000fffff17224 */ /* 0x004fe200078e0010 */
[----:B---3--:R-:W-:Y:S01]  /*811a0*/  MOV R242, R17 ;  /* 0x0000001100f27202 */ /* 0x008fe20000000f00 */
[----:B----4-:R-:W-:Y:S02]  /*811b0*/  IMAD.MOV.U32 R243, RZ, RZ, R18 ;  /* 0x000000fffff37224 */ /* 0x010fe400078e0012 */
[----:B------:R-:W-:Y:S01]  /*811c0*/  HMMA.1688.F32.TF32 R16, R12, R32, R24 ;  /* 0x000000200c10723c */ /* 0x000fe20000081018 */
[----:B------:R2:W-:Y:S01]  /*811d0*/  STL.64 [R1+0x520], R20 ;  /* 0x0005201401007387 */ /* 0x0005e20000100a00 */
[----:B------:R3:W-:Y:S05]  /*811e0*/  STL.64 [R1+0x528], R22 ;  /* 0x0005281601007387 */ /* 0x0007ea0000100a00 */
[----:B------:R-:W-:Y:S01]  /*811f0*/  IMAD.MOV.U32 R24, RZ, RZ, R153 ;  /* 0x000000ffff187224 */ /* 0x000fe200078e0099 */
[----:B------:R-:W-:-:S02]  /*81200*/  MOV R25, R152 ;  /* 0x0000009800197202 */ /* 0x000fc40000000f00 */
[----:B------:R-:W4:Y:S01]  /*81210*/  LDSM.16.M88.4 R152, [R6+0x42880] ;  /* 0x042880000698783b */ /* 0x000f220000000200 */
[----:B--2---:R-:W-:Y:S01]  /*81220*/  IMAD.MOV.U32 R20, RZ, RZ, R121 ;  /* 0x000000ffff147224 */ /* 0x004fe200078e0079 */
[----:B------:R-:W-:Y:S01]  /*81230*/  MOV R21, R120 ;  /* 0x0000007800157202 */ /* 0x000fe20000000f00 */
[----:B---3--:R-:W-:Y:S01]  /*81240*/  IMAD.MOV.U32 R22, RZ, RZ, R117 ;  /* 0x000000ffff167224 */ /* 0x008fe200078e0075 */
[----:B------:R-:W2:Y:S01]  /*81250*/  LDSM.16.M88.4 R120, [R6+0x43080] ;  /* 0x043080000678783b */ /* 0x000ea20000000200 */
[----:B------:R-:W-:Y:S02]  /*81260*/  IMAD.MOV.U32 R23, RZ, RZ, R116 ;  /* 0x000000ffff177224 */ /* 0x000fe400078e0074 */
[----:B------:R-:W3:Y:S04]  /*81270*/  LDSM.16.M88.4 R116, [R6+0x43880] ;  /* 0x043880000674783b */ /* 0x000ee80000000200 */
[----:B------:R-:W-:-:S02]  /*81280*/  IMAD.MOV.U32 R26, RZ, RZ, R149 ;  /* 0x000000ffff1a7224 */ /* 0x000fc400078e0095 */
[----:B------:R-:W-:Y:S02]  /*81290*/  IMAD.MOV.U32 R27, RZ, RZ, R148 ;  /* 0x000000ffff1b7224 */ /* 0x000fe400078e0094 */
[----:B------:R-:W-:Y:S01]  /*812a0*/  IMAD.MOV.U32 R28, RZ, RZ, R145 ;  /* 0x000000ffff1c7224 */ /* 0x000fe200078e0091 */
[----:B------:R-:W3:Y:S01]  /*812b0*/  LDSM.16.M88.4 R148, [R6+0x44080] ;  /* 0x044080000694783b */ /* 0x000ee20000000200 */
[----:B------:R-:W-:Y:S02]  /*812c0*/  MOV R29, R144 ;  /* 0x00000090001d7202 */ /* 0x000fe40000000f00 */
        /* <DEDUP_REMOVED lines=11> */
[----:B------:R-:W-:Y:S01]  /*81380*/  MOV R246, R17 ;  /* 0x0000001100f67202 */ /* 0x000fe20000000f00 */
[----:B------:R-:W-:Y:S02]  /*81390*/  IMAD.MOV.U32 R247, RZ, RZ, R18 ;  /* 0x000000fffff77224 */ /* 0x000fe400078e0012 */
[----:B------:R-:W-:Y:S02]  /*813a0*/  IMAD.MOV.U32 R5, RZ, RZ, R19 ;  /* 0x000000ffff057224 */ /* 0x000fe400078e0013 */
[----:B------:R-:W-:Y:S01]  /*813b0*/  IMAD.MOV.U32 R16, RZ, RZ, R113 ;  /* 0x000000ffff107224 */ /* 0x000fe200078e0071 */
[----:B------:R-:W-:Y:S01]  /*813c0*/  MOV R17, R112 ;  /* 0x0000007000117202 */ /* 0x000fe20000000f00 */
[----:B------:R-:W-:-:S02]  /*813d0*/  IMAD.MOV.U32 R18, RZ, RZ, R9 ;  /* 0x000000ffff127224 */ /* 0x000fc400078e0009 */
[----:B------:R-:W-:Y:S01]  /*813e0*/  IMAD.MOV.U32 R19, RZ, RZ, R8 ;  /* 0x000000ffff137224 */ /* 0x000fe200078e0008 */
[----:B------:R-:W3:Y:S04]  /*813f0*/  LDSM.16.M88.4 R112, [R6+0x47880] ;  /* 0x047880000670783b */ /* 0x000ee80000000200 */
[----:B------:R-:W-:Y:S04]  /*81400*/  STL.64 [R1+0x5868], R242 ;  /* 0x005868f201007387 */ /* 0x000fe80000100a00 */
[----:B------:R-:W-:Y:S04]  /*81410*/  LDS R8, [R3+0x10080] ;  /* 0x0100800003087984 */ /* 0x000fe80000000800 */
[----:B------:R-:W3:Y:S01]  /*81420*/  LDS R9, [R4+0x10080] ;  /* 0x0100800004097984 */ /* 0x000ee20000000800 */
[----:B-1----:R-:W-:Y:S03]  /*81430*/  HMMA.1688.F32.TF32 R16, R12, R156, R16 ;  /* 0x0000009c0c10723c */ /* 0x002fe60000081010 */
[----:B------:R-:W-:Y:S01]  /*81440*/  STL.64 [R1+0x5860], R240 ;  /* 0x005860f001007387 */ /* 0x000fe20000100a00 */
[----:B------:R-:W-:Y:S02]  /*81450*/  STL.64 [R1+0x5878], R246 ;  /* 0x005878f601007387 */ /* 0x000fe40000100a00 */
[----:B------:R-:W-:Y:S02]  /*81460*/  STL.64 [R1+0x5870], R244 ;  /* 0x005870f401007387 */ /* 0x000fe40000100a00 */
[----:B------:R1:W-:Y:S01]  /*81470*/  STL [R1+0x5820], R159 ;  /* 0x0058209f01007387 */ /* 0x0003e20000100800 */
[----:B----4-:R4:W-:Y:S01]  /*81480*/  STL [R1+0x581c], R154 ;  /* 0x00581c9a01007387 */ /* 0x0109e20000100800 */
[----:B------:R-:W-:Y:S02]  /*81490*/  STL [R1+0x5818], R155 ;  /* 0x0058189b01007387 */ /* 0x000fe40000100800 */
[----:B--2---:R-:W-:Y:S01]  /*814a0*/  STL [R1+0x5814], R122 ;  /* 0x0058147a01007387 */ /* 0x004fe20000100800 */
[----:B------:R-:W-:Y:S04]  /*814b0*/  STL [R1+0x5810], R123 ;  /* 0x0058107b01007387 */ /* 0x000fe80000100800 */
[----:B---3--:R-:W-:Y:S01]  /*814c0*/  STL [R1+0x580c], R118 ;  /* 0x00580c7601007387 */ /* 0x008fe20000100800 */
[----:B------:R-:W-:Y:S03]  /*814d0*/  STL [R1+0x5808], R119 ;  /* 0x0058087701007387 */ /* 0x000fe60000100800 */
[----:B------:R-:W-:Y:S01]  /*814e0*/  STL [R1+0x5804], R150 ;  /* 0x0058049601007387 */ /* 0x000fe20000100800 */
[----:B------:R-:W-:Y:S02]  /*814f0*/  STL [R1+0x5800], R151 ;  /* 0x0058009701007387 */ /* 0x000fe40000100800 */
[----:B------:R-:W-:Y:S02]  /*81500*/  STL [R1+0x57fc], R146 ;  /* 0x0057fc9201007387 */ /* 0x000fe40000100800 */
[----:B------:R-:W-:Y:S01]  /*81510*/  STL [R1+0x57f8], R147 ;  /* 0x0057f89301007387 */ /* 0x000fe20000100800 */
[----:B------:R-:W-:Y:S01]  /*81520*/  STL [R1+0x57f4], R142 ;  /* 0x0057f48e01007387 */ /* 0x000fe20000100800 */
[----:B------:R-:W-:Y:S01]  /*81530*/  IMAD.MOV.U32 R34, RZ, RZ, R16 ;  /* 0x000000ffff227224 */ /* 0x000fe200078e0010 */
[----:B------:R-:W-:Y:S01]  /*81540*/  MOV R46, R17 ;  /* 0x00000011002e7202 */ /* 0x000fe20000000f00 */
[----:B------:R-:W-:-:S02]  /*81550*/  IMAD.MOV.U32 R47, RZ, RZ, R18 ;  /* 0x000000ffff2f7224 */ /* 0x000fc400078e0012 */
[----:B------:R-:W-:Y:S02]  /*81560*/  IMAD.MOV.U32 R42, RZ, RZ, R19 ;  /* 0x000000ffff2a7224 */ /* 0x000fe400078e0013 */
[----:B------:R-:W-:Y:S01]  /*81570*/  HMMA.1688.F32.TF32 R16, R12, R152, R20 ;  /* 0x000000980c10723c */ /* 0x000fe20000081014 */
[----:B------:R-:W-:Y:S01]  /*81580*/  STL [R1+0x57f0], R143 ;  /* 0x0057f08f01007387 */ /* 0x000fe20000100800 */
[----:B------:R-:W-:Y:S02]  /*81590*/  STL [R1+0x57ec], R138 ;  /* 0x0057ec8a01007387 */ /* 0x000fe40000100800 */
[----:B------:R-:W-:Y:S02]  /*815a0*/  STL [R1+0x57e8], R139 ;  /* 0x0057e88b01007387 */ /* 0x000fe40000100800 */
[----:B------:R-:W-:Y:S01]  /*815b0*/  STL [R1+0x57e4], R134 ;  /* 0x0057e48601007387 */ /* 0x000fe20000100800 */
        /* <DEDUP_REMOVED lines=19> */
[----:B------:R-:W-:Y:S01]  /*816f0*/  IMAD.MOV.U32 R43, RZ, RZ, R16 ;  /* 0x000000ffff2b7224 */ /* 0x000fe200078e0010 */
[----:B------:R-:W-:Y:S01]  /*81700*/  MOV R38, R17 ;  /* 0x0000001100267202 */ /* 0x000fe20000000f00 */
[----:B------:R-:W-:-:S02]  /*81710*/  IMAD.MOV.U32 R39, RZ, RZ, R18 ;  /* 0x000000ffff277224 */ /* 0x000fc400078e0012 */
[----:B------:R-:W-:Y:S01]  /*81720*/  IMAD.MOV.U32 R35, RZ, RZ, R19 ;  /* 0x000000ffff237224 */ /* 0x000fe200078e0013 */
[----:B------:R-:W-:Y:S01]  /*81730*/  STL [R1+0x57b4], R86 ;  /* 0x0057b45601007387 */ /* 0x000fe20000100800 */
[----:B------:R-:W-:Y:S01]  /*81740*/  HMMA.1688.F32.TF32 R16, R12, R120, R232 ;  /* 0x000000780c10723c */ /* 0x000fe200000810e8 */
        /* <DEDUP_REMOVED lines=19> */
[----:B------:R-:W-:Y:S02]  /*81880*/  STL.64 [R1+0x5a20], R34 ;  /* 0x005a202201007387 */ /* 0x000fe40000100a00 */
[----:B------:R-:W-:Y:S01]  /*81890*/  STL.64 [R1+0x5a18], R32 ;  /* 0x005a182001007387 */ /* 0x000fe20000100a00 */
[----:B------:R-:W-:Y:S01]  /*818a0*/  STL [R1+0x4d4], R17 ;  /* 0x0004d41101007387 */ /* 0x000fe20000100800 */
[----:B-1----:R-:W-:-:S02]  /*818b0*/  IMAD.MOV.U32 R159, RZ, RZ, R16 ;  /* 0x000000ffff9f7224 */ /* 0x002fc400078e0010 */
[----:B------:R1:W-:Y:S01]  /*818c0*/  STL [R1+0x4d8], R18 ;  /* 0x0004d81201007387 */ /* 0x0003e20000100800 */
[----:B----4-:R-:W-:Y:S02]  /*818d0*/  MOV R154, R19 ;  /* 0x00000013009a7202 */ /* 0x010fe40000000f00 */
[C---:B-1----:R-:W-:Y:S01]  /*818e0*/  HMMA.1688.F32.TF32 R16, R12.reuse, R116, R236 ;  /* 0x000000740c10723c */ /* 0x042fe200000810ec */
[----:B------:R-:W-:Y:S01]  /*818f0*/  STL.64 [R1+0x5a10], R158 ;  /* 0x005a109e01007387 */ /* 0x000fe20000100a00 */
[----:B------:R-:W-:Y:S11]  /*81900*/  STL.64 [R1+0x5a08], R156 ;  /* 0x005a089c01007387 */ /* 0x000ff60000100a00 */
[----:B------:R-:W-:Y:S10]  /*81910*/  @!UPT UIADD3 URZ, URZ, URZ, URZ ;  /* 0x0000003f3f3ff290 */ /* 0x000ff4000fffe03f */
[----:B------:R-:W-:Y:S01]  /*81920*/  STL [R1+0x4c4], R17 ;  /* 0x0004c41101007387 */ /* 0x000fe20000100800 */
[----:B------:R-:W-:Y:S02]  /*81930*/  IMAD.MOV.U32 R155, RZ, RZ, R16 ;  /* 0x000000ffff9b7224 */ /* 0x000fe400078e0010 */
[----:B------:R1:W-:Y:S02]  /*81940*/  STL [R1+0x4c8], R18 ;  /* 0x0004c81201007387 */ /* 0x0003e40000100800 */
[----:B------:R-:W-:Y:S02]  /*81950*/  IMAD.MOV.U32 R122, RZ, RZ, R19 ;  /* 0x000000ffff7a7224 */ /* 0x000fe400078e0013 */
[C---:B-1----:R-:W-:Y:S01]  /*81960*/  HMMA.1688.F32.TF32 R16, R12.reuse, R148, R28 ;  /* 0x000000940c10723c */ /* 0x042fe2000008101c */
[----:B------:R-:W-:Y:S01]  /*81970*/  STL.64 [R1+0x5a00], R154 ;  /* 0x005a009a01007387 */ /* 0x000fe20000100a00 */
[----:B------:R-:W-:Y:S11]  /*81980*/  STL.64 [R1+0x59f8], R152 ;  /* 0x0059f89801007387 */ /* 0x000ff60000100a00 */
[----:B------:R-:W-:Y:S10]  /*81990*/  @!UPT UIADD3 URZ, URZ, URZ, URZ ;  /* 0x0000003f3f3ff290 */ /* 0x000ff4000fffe03f */
[----:B------:R-:W-:Y:S01]  /*819a0*/  STL [R1+0x4b4], R17 ;  /* 0x0004b41101007387 */ /* 0x000fe20000100800 */
[----:B------:R-:W-:Y:S02]  /*819b0*/  IMAD.MOV.U32 R123, RZ, RZ, R16 ;  /* 0x000000ffff7b7224 */ /* 0x000fe400078e0010 */
[----:B------:R1:W-:Y:S01]  /*819c0*/  STL [R1+0x4b8], R18 ;  /* 0x0004b81201007387 */ /* 0x0003e20000100800 */
[----:B------:R-:W-:Y:S02]  /*819d0*/  MOV R118, R19 ;  /* 0x0000001300767202 */ /* 0x000fe40000000f00 */
[----:B-1----:R-:W-:Y:S01]  /*819e0*/  HMMA.1688.F32.TF32 R16, R12, R144, R24 ;  /* 0x000000900c10723c */ /* 0x002fe20000081018 */
[----:B------:R-:W-:Y:S01]  /*819f0*/  STL.64 [R1+0x59f0], R122 ;  /* 0x0059f07a01007387 */ /* 0x000fe20000100a00 */
[----:B------:R-:W-:Y:S11]  /*81a00*/  STL.64 [R1+0x59e8], R120 ;  /* 0x0059e87801007387 */ /* 0x000ff60000100a00 */
[----:B------:R-:W-:Y:S10]  /*81a10*/  @!UPT UIADD3 URZ, URZ, URZ, URZ ;  /* 0x0000003f3f3ff290 */ /* 0x000ff4000fffe03f */
[----:B------:R1:W-:Y:S01]  /*81a20*/  STL [R1+0x4a4], R17 ;  /* 0x0004a41101007387 */ /* 0x0003e20000100800 */
[----:B------:R2:W-:Y:S02]  /*81a30*/  STL [R1+0x4a8], R18 ;  /* 0x0004a81201007387 */ /* 0x0005e40000100800 */
        /* <DEDUP_REMOVED lines=31> */
[----:B------:R-:W-:-:S02]  /*81c30*/  IMAD.MOV.U32 R119, RZ, RZ, R16 ;  /* 0x000000ffff777224 */ /* 0x000fc400078e0010 */
[----:B------:R-:W4:Y:S02]  /*81c40*/  LDL.LU R231, [R1+0x330c] ;  /* 0x00330c0001e77983 */ /* 0x000f240000300800 */
[----:B------:R-:W4:Y:S01]  /*81c50*/  LDL.LU R16, [R1+0x32f0] ;  /* 0x0032f00001107983 */ /* 0x000f220000300800 */
[----:B-1----:R-:W4:Y:S01]  /*81c60*/  LDL.LU R17, [R1+0x32f4] ;  /* 0x0032f40001117983 */ /* 0x002f220000300800 */
[----:B------:R-:W-:Y:S02]  /*81c70*/  IMAD.MOV.U32 R150, RZ, RZ, R19 ;  /* 0x000000ffff967224 */ /* 0x000fe400078e0013 */
[----:B--2---:R-:W2:Y:S02]  /*81c80*/  LDL.LU R18, [R1+0x32f8] ;  /* 0x0032f80001127983 */ /* 0x004ea40000300800 */
        /* <DEDUP_REMOVED lines=13> */
[C---:B---3--:R-:W-:Y:S11]  /*81d60*/  HMMA.1688.F32.TF32 R32, R12.reuse, R140, R208 ;  /* 0x0000008c0c20723c */ /* 0x048ff600000810d0 */
[----:B------:R-:W-:Y:S11]  /*81d70*/  @!UPT UIADD3 URZ, URZ, URZ, URZ ;  /* 0x0000003f3f3ff290 */ /* 0x000ff6000fffe03f */
[----:B------:R-:W-:Y:S01]  /*81d80*/  @!UPT UIADD3 URZ, URZ, URZ, URZ ;  /* 0x0000003f3f3ff290 */ /* 0x000fe2000fffe03f */
[----:B------:R-:W-:Y:S01]  /*81d90*/  STL [R1+0x494], R33 ;  /* 0x0004942101007387 */ /* 0x000fe20000100800 */
[----:B------:R-:W-:Y:S02]  /*81da0*/  IMAD.MOV.U32 R151, RZ, RZ, R32 ;  /* 0x000000ffff977224 */ /* 0x000fe400078e0020 */
[----:B------:R4:W-:Y:S01]  /*81db0*/  STL [R1+0x498], R34 ;  /* 0x0004982201007387 */ /* 0x0009e20000100800 */
[----:B------:R-:W-:Y:S02]  /*81dc0*/  MOV R146, R35 ;  /* 0x0000002300927202 */ /* 0x000fe40000000f00 */
[C---:B----4-:R-:W-:Y:S11]  /*81dd0*/  HMMA.1688.F32.TF32 R32, R12.reuse, R136, R212 ;  /* 0x000000880c20723c */ /* 0x050ff600000810d4 */
[----:B------:R-:W-:Y:S11]  /*81de0*/  @!UPT UIADD3 URZ, URZ, URZ, URZ ;  /* 0x0000003f3f3ff290 */ /* 0x000ff6000fffe03f */
[----:B------:R-:W-:Y:S01]  /*81df0*/  @!UPT UIADD3 URZ, URZ, URZ, URZ ;  /* 0x0000003f3f3ff290 */ /* 0x000fe2000fffe03f */
[----:B------:R-:W-:Y:S01]  /*81e00*/  STL [R1+0x484], R33 ;  /* 0x0004842101007387 */ /* 0x000fe20000100800 */
[----:B------:R-:W-:Y:S02]  /*81e10*/  IMAD.MOV.U32 R147, RZ, RZ, R32 ;  /* 0x000000ffff937224 */ /* 0x000fe400078e0020 */
[----:B------:R1:W-:Y:S02]  /*81e20*/  STL [R1+0x488], R34 ;  /* 0x0004882201007387 */ /* 0x0003e40000100800 */
[----:B------:R-:W-:Y:S02]  /*81e30*/  IMAD.MOV.U32 R142, RZ, RZ, R35 ;  /* 0x000000ffff8e7224 */ /* 0x000fe400078e0023 */
[C---:B-1----:R-:W-:Y:S11]  /*81e40*/  HMMA.1688.F32.TF32 R32, R12.reuse, R132, R216 ;  /* 0x000000840c20723c */ /* 0x042ff600000810d8 */
[----:B------:R-:W-:Y:S11]  /*81e50*/  @!UPT UIADD3 URZ, URZ, URZ, URZ ;  /* 0x0000003f3f3ff290 */ /* 0x000ff6000fffe03f */
[----:B------:R-:W-:Y:S01]  /*81e60*/  @!UPT UIADD3 URZ, URZ, URZ, URZ ;  /* 0x0000003f3f3ff290 */ /* 0x000fe2000fffe03f */
[----:B------:R-:W-:Y:S01]  /*81e70*/  STL [R1+0x474], R33 ;  /* 0x0004742101007387 */ /* 0x000fe20000100800 */
[----:B------:R-:W-:Y:S02]  /*81e80*/  IMAD.MOV.U32 R143, RZ, RZ, R32 ;  /* 0x000000ffff8f7224 */ /* 0x000fe400078e0020 */
[----:B------:R1:W-:Y:S01]  /*81e90*/  STL [R1+0x478], R34 ;  /* 0x0004782201007387 */ /* 0x0003e20000100800 */
[----:B------:R-:W-:Y:S02]  /*81ea0*/  MOV R138, R35 ;  /* 0x00000023008a7202 */ /* 0x000fe40000000f00 */
[C---:B-1----:R-:W-:Y:S11]  /*81eb0*/  HMMA.1688.F32.TF32 R32, R12.reuse, R128, R220 ;  /* 0x000000800c20723c */ /* 0x042ff600000810dc */
[----:B------:R-:W-:Y:S11]  /*81ec0*/  @!UPT UIADD3 URZ, URZ, URZ, URZ ;  /* 0x0000003f3f3ff290 */ /* 0x000ff6000fffe03f */
[----:B------:R-:W-:Y:S01]  /*81ed0*/  @!UPT UIADD3 URZ, URZ, URZ, URZ ;  /* 0x0000003f3f3ff290 */ /* 0x000fe2000fffe03f */
[----:B------:R-:W-:Y:S01]  /*81ee0*/  STL [R1+0x464], R33 ;  /* 0x0004642101007387 */ /* 0x000fe20000100800 */
[----:B------:R-:W-:Y:S02]  /*81ef0*/  IMAD.MOV.U32 R139, RZ, RZ, R32 ;  /* 0x000000ffff8b7224 */ /* 0x000fe400078e0020 */
[----:B------:R1:W-:Y:S02]  /*81f00*/  STL [R1+0x468], R34 ;  /* 0x0004682201007387 */ /* 0x0003e40000100800 */
[----:B------:R-:W-:Y:S02]  /*81f10*/  IMAD.MOV.U32 R134, RZ, RZ, R35 ;  /* 0x000000ffff867224 */ /* 0x000fe400078e0023 */
[C---:B-1----:R-:W-:Y:S08]  /*81f20*/  HMMA.1688.F32.TF32 R32, R12.reuse, R124, R224 ;  /* 0x0000007c0c20723c */ /* 0x042ff000000810e0 */
[C---:B--2---:R-:W-:Y:S11]  /*81f30*/  HMMA.1688.F32.TF32 R16, R12.reuse, R108, R16 ;  /* 0x0000006c0c10723c */ /* 0x044ff60000081010 */
[----:B------:R-:W-:Y:S04]  /*81f40*/  @!UPT UIADD3 URZ, URZ, URZ, URZ ;  /* 0x0000003f3f3ff290 */ /* 0x000fe8000fffe03f */
[----:B------:R-:W-:Y:S01]  /*81f50*/  STL [R1+0x454], R33 ;  /* 0x0004542101007387 */ /* 0x000fe20000100800 */
[----:B------:R-:W-:Y:S02]  /*81f60*/  IMAD.MOV.U32 R135, RZ, RZ, R32 ;  /* 0x000000ffff877224 */ /* 0x000fe400078e0020 */
[----:B------:R1:W-:Y:S01]  /*81f70*/  STL [R1+0x458], R34 ;  /* 0x0004582201007387 */ /* 0x0003e20000100800 */
[----:B------:R-:W-:Y:S02]  /*81f80*/  MOV R130, R35 ;  /* 0x0000002300827202 */ /* 0x000fe40000000f00 */
[C---:B-1----:R-:W-:Y:S03]  /*81f90*/  HMMA.1688.F32.TF32 R32, R12.reuse, R112, R228 ;  /* 0x000000700c20723c */ /* 0x042fe600000810e4 */
[----:B------:R-:W-:Y:S01]  /*81fa0*/  IMAD.MOV.U32 R127, RZ, RZ, R16 ;  /* 0x000000ffff7f7224 */ /* 0x000fe200078e0010 */
[----:B------:R-:W-:Y:S11]  /*81fb0*/  MOV R114, R19 ;  /* 0x0000001300727202 */ /* 0x000ff60000000f00 */
[----:B------:R-:W-:Y:S08]  /*81fc0*/  @!UPT UIADD3 URZ, URZ, URZ, URZ ;  /* 0x0000003f3f3ff290 */ /* 0x000ff0000fffe03f */
[----:B------:R-:W-:Y:S01]  /*81fd0*/  STL [R1+0x444], R33 ;  /* 0x0004442101007387 */ /* 0x000fe20000100800 */
[----:B------:R-:W-:Y:S02]  /*81fe0*/  STL [R1+0x448], R34 ;  /* 0x0004482201007387 */ /* 0x000fe40000100800 */
[----:B------:R-:W-:Y:S02]  /*81ff0*/  STL [R1+0x434], R17 ;  /* 0x0004341101007387 */ /* 0x000fe40000100800 */
[----:B------:R1:W-:Y:S02]  /*82000*/  STL [R1+0x438], R18 ;  /* 0x0004381201007387 */ /* 0x0003e40000100800 */
[C---:B-1----:R-:W-:Y:S11]  /*82010*/  HMMA.1688.F32.TF32 R16, R12.reuse, R104, R20 ;  /* 0x000000680c10723c */ /* 0x042ff60000081014 */
        /* <DEDUP_REMOVED lines=13> */
[C---:B-1----:R-:W-:Y:S08]  /*820f0*/  HMMA.1688.F32.TF32 R16, R12.reuse, R96, R236 ;  /* 0x000000600c10723c */ /* 0x042ff000000810ec */
[C---:B------:R-:W-:Y:S11]  /*82100*/  HMMA.1688.F32.TF32 R20, R12.reuse, R92, R28 ;  /* 0x0000005c0c14723c */ /* 0x040ff6000008101c */
[----:B------:R-:W-:Y:S04]  /*82110*/  @!UPT UIADD3 URZ, URZ, URZ, URZ ;  /* 0x0000003f3f3ff290 */ /* 0x000fe8000fffe03f */
[----:B------:R-:W-:Y:S01]  /*82120*/  STL [R1+0x404], R17 ;  /* 0x0004041101007387 */ /* 0x000fe20000100800 */
[----:B------:R1:W-:Y:S02]  /*82130*/  STL.64 [R1+0x408], R18 ;  /* 0x0004081201007387 */ /* 0x0003e40000100a00 */
[----:B------:R-:W-:Y:S02]  /*82140*/  IMAD.MOV.U32 R107, RZ, RZ, R16 ;  /* 0x000000ffff6b7224 */ /* 0x000fe400078e0010 */
[----:B-1----:R-:W-:Y:S03]  /*82150*/  HMMA.1688.F32.TF32 R16, R12, R88, R24 ;  /* 0x000000580c10723c */ /* 0x002fe60000081018 */
[----:B------:R1:W-:Y:S01]  /*82160*/  STL.64 [R1+0x3f0], R20 ;  /* 0x0003f01401007387 */ /* 0x0003e20000100a00 */
[----:B------:R2:W-:Y:S11]  /*82170*/  STL.64 [R1+0x3f8], R22 ;  /* 0x0003f81601007387 */ /* 0x0005f60000100a00 */
[----:B------:R-:W-:Y:S08]  /*82180*/  @!UPT UIADD3 URZ, URZ, URZ, URZ ;  /* 0x0000003f3f3ff290 */ /* 0x000ff0000fffe03f */
[----:B------:R3:W-:Y:S01]  /*82190*/  STL.64 [R1+0x3e0], R16 ;  /* 0x0003e01001007387 */ /* 0x0007e20000100a00 */
[----:B------:R-:W4:Y:S02]  /*821a0*/  LDL.LU R28, [R1+0x3290] ;  /* 0x00329000011c7983 */ /* 0x000f240000300800 */
[----:B------:R-:W4:Y:S02]  /*821b0*/  LDL.LU R29, [R1+0x3294] ;  /* 0x00329400011d7983 */ /* 0x000f240000300800 */
[----:B------:R-:W4:Y:S01]  /*821c0*/  LDL.LU R30, [R1+0x3298] ;  /* 0x00329800011e7983 */ /* 0x000f220000300800 */
[----:B------:R-:W4:Y:S01]  /*821d0*/  LDL.LU R31, [R1+0x329c] ;  /* 0x00329c00011f7983 */ /* 0x000f220000300800 */
[----:B-1----:R-:W4:Y:S02]  /*821e0*/  LDL.LU R20, [R1+0x30] ;  /* 0x0000300001147983 */ /* 0x002f240000300800 */
[----:B------:R-:W4:Y:S02]  /*821f0*/  LDL.LU R21, [R1+0x34] ;  /* 0x0000340001157983 */ /* 0x000f240000300800 */
[----:B--2---:R-:W2:Y:S01]  /*82200*/  LDL.LU R22, [R1+0x38] ;  /* 0x0000380001167983 */ /* 0x004ea20000300800 */
[----:B------:R-:W2:Y:S01]  /*82210*/  LDL.LU R23, [R1+0x3c] ;  /* 0x00003c0001177983 */ /* 0x000ea20000300800 */
[----:B------:R-:W2:Y:S02]  /*82220*/  LDL.LU R220, [R1+0x3280] ;  /* 0x0032800001dc7983 */ /* 0x000ea40000300800 */
[----:B------:R-:W2:Y:S02]  /*82230*/  LDL.LU R221, [R1+0x3284] ;  /* 0x0032840001dd7983 */ /* 0x000ea40000300800 */
[----:B------:R-:W2:Y:S01]  /*82240*/  LDL.LU R222, [R1+0x3288] ;  /* 0x0032880001de7983 */ /* 0x000ea20000300800 */
[----:B------:R-:W2:Y:S01]  /*82250*/  LDL.LU R223, [R1+0x328c] ;  /* 0x00328c0001df7983 */ /* 0x000ea20000300800 */
[----:B---3--:R-:W3:Y:S02]  /*82260*/  LDL.LU R16, [R1+0x40] ;  /* 0x0000400001107983 */ /* 0x008ee40000300800 */
[----:B------:R-:W-:-:S02]  /*82270*/  IMAD.MOV.U32 R86, RZ, RZ, R18 ;  /* 0x000000ffff567224 */ /* 0x000fc400078e0012 */
[----:B------:R-:W3:Y:S02]  /*82280*/  LDL.LU R17, [R1+0x44] ;  /* 0x0000440001117983 */ /* 0x000ee40000300800 */
[----:B------:R-:W-:Y:S01]  /*82290*/  IMAD.MOV.U32 R102, RZ, RZ, R19 ;  /* 0x000000ffff667224 */ /* 0x000fe200078e0013 */
[----:B------:R-:W3:Y:S01]  /*822a0*/  LDL.LU R18, [R1+0x48] ;  /* 0x0000480001127983 */ /* 0x000ee20000300800 */
[----:B------:R-:W3:Y:S02]  /*822b0*/  LDL.LU R19, [R1+0x4c] ;  /* 0x00004c0001137983 */ /* 0x000ee40000300800 */
[----:B------:R-:W2:Y:S02]  /*822c0*/  LDL.LU R24, [R1+0x3270] ;  /* 0x0032700001187983 */ /* 0x000ea40000300800 */
[----:B------:R-:W2:Y:S01]  /*822d0*/  LDL.LU R25, [R1+0x3274] ;  /* 0x0032740001197983 */ /* 0x000ea20000300800 */
[----:B------:R-:W2:Y:S01]  /*822e0*/  LDL.LU R26, [R1+0x3278] ;  /* 0x00327800011a7983 */ /* 0x000ea20000300800 */
[----:B------:R-:W2:Y:S02]  /*822f0*/  LDL.LU R27, [R1+0x327c] ;  /* 0x00327c00011b7983 */ /* 0x000ea40000300800 */
        /* <DEDUP_REMOVED lines=16> */
[----:B------:R-:W-:-:S02]  /*82400*/  IMAD.MOV.U32 R131, RZ, RZ, R32 ;  /* 0x000000ffff837224 */ /* 0x000fc400078e0020 */
[----:B------:R-:W-:Y:S01]  /*82410*/  IMAD.MOV.U32 R126, RZ, RZ, R35 ;  /* 0x000000ffff7e7224 */ /* 0x000fe200078e0023 */
[C---:B----4-:R-:W-:Y:S08]  /*82420*/  HMMA.1688.F32.TF32 R28, R12.reuse, R84, R28 ;  /* 0x000000540c1c723c */ /* 0x050ff0000008101c */
[C---:B--2---:R-:W-:Y:S11]  /*82430*/  HMMA.1688.F32.TF32 R24, R12.reuse, R76, R24 ;  /* 0x0000004c0c18723c */ /* 0x044ff60000081018 */
[----:B------:R-:W-:Y:S05]  /*82440*/  @!UPT UIADD3 URZ, URZ, URZ, URZ ;  /* 0x0000003f3f3ff290 */ /* 0x000fea000fffe03f */
[----:B------:R-:W-:Y:S01]  /*82450*/  MOV R103, R28 ;  /* 0x0000001c00677202 */ /* 0x000fe20000000f00 */
[----:B------:R-:W-:Y:S01]  /*82460*/  IMAD.MOV.U32 R87, RZ, RZ, R29 ;  /* 0x000000ffff577224 */ /* 0x000fe200078e001d */
[----:B------:R-:W2:Y:S01]  /*82470*/  LDL.LU R28, [R1] ;  /* 0x00000000011c7983 */ /* 0x000ea20000300800 */
[----:B------:R-:W-:Y:S02]  /*82480*/  IMAD.MOV.U32 R90, RZ, RZ, R30 ;  /* 0x000000ffff5a7224 */ /* 0x000fe400078e001e */
[----:B------:R-:W2:Y:S02]  /*82490*/  LDL.LU R29, [R1+0x4] ;  /* 0x00000400011d7983 */ /* 0x000ea40000300800 */
[----:B------:R-:W-:Y:S01]  /*824a0*/  IMAD.MOV.U32 R98, RZ, RZ, R31 ;  /* 0x000000ffff627224 */ /* 0x000fe200078e001f */
[----:B------:R-:W2:Y:S01]  /*824b0*/  LDL.LU R30, [R1+0x8] ;  /* 0x00000800011e7983 */ /* 0x000ea20000300800 */
[----:B------:R-:W2:Y:S03]  /*824c0*/  LDL.LU R31, [R1+0xc] ;  /* 0x00000c00011f7983 */ /* 0x000ea60000300800 */
[----:B------:R1:W-:Y:S04]  /*824d0*/  STL.64 [R1+0x3b0], R24 ;  /* 0x0003b01801007387 */ /* 0x0003e80000100a00 */
[----:B-1----:R-:W4:Y:S01]  /*824e0*/  LDL.LU R24, [R1+0x3250] ;  /* 0x0032500001187983 */ /* 0x002f220000300800 */
[----:B------:R-:W4:Y:S01]  /*824f0*/  LDL.LU R25, [R1+0x3254] ;  /* 0x0032540001197983 */ /* 0x000f220000300800 */
[C---:B------:R-:W-:Y:S11]  /*82500*/  HMMA.1688.F32.TF32 R32, R12.reuse, R80, R220 ;  /* 0x000000500c20723c */ /* 0x040ff600000810dc */
[----:B------:R-:W-:Y:S11]  /*82510*/  @!UPT UIADD3 URZ, URZ, URZ, URZ ;  /* 0x0000003f3f3ff290 */ /* 0x000ff6000fffe03f */
[----:B------:R-:W-:Y:S02]  /*82520*/  @!UPT UIADD3 URZ, URZ, URZ, URZ ;  /* 0x0000003f3f3ff290 */ /* 0x000fe4000fffe03f */
[----:B------:R-:W-:Y:S01]  /*82530*/  MOV R99, R32 ;  /* 0x0000002000637202 */ /* 0x000fe20000000f00 */
[----:B------:R-:W-:Y:S02]  /*82540*/  IMAD.MOV.U32 R94, RZ, RZ, R33 ;  /* 0x000000ffff5e7224 */ /* 0x000fe400078e0021 */
[----:B------:R-:W-:Y:S02]  /*82550*/  IMAD.MOV.U32 R95, RZ, RZ, R34 ;  /* 0x000000ffff5f7224 */ /* 0x000fe400078e0022 */
[----:B------:R-:W-:Y:S02]  /*82560*/  IMAD.MOV.U32 R91, RZ, RZ, R35 ;  /* 0x000000ffff5b7224 */ /* 0x000fe400078e0023 */
[C---:B---3--:R-:W-:Y:S08]  /*82570*/  HMMA.1688.F32.TF32 R32, R12.reuse, R64, R16 ;  /* 0x000000400c20723c */ /* 0x048ff00000081010 */
[C---:B------:R-:W-:Y:S11]  /*82580*/  HMMA.1688.F32.TF32 R16, R12.reuse, R60, R20 ;  /* 0x0000003c0c10723c */ /* 0x040ff60000081014 */
[----:B------:R-:W-:Y:S11]  /*82590*/  @!UPT UIADD3 URZ, URZ, URZ, URZ ;  /* 0x0000003f3f3ff290 */ /* 0x000ff6000fffe03f */
[----:B------:R-:W-:Y:S02]  /*825a0*/  @!UPT UIADD3 URZ, URZ, URZ, URZ ;  /* 0x0000003f3f3ff290 */ /* 0x000fe4000fffe03f */
[----:B------:R-:W-:Y:S01]  /*825b0*/  MOV R50, R16 ;  /* 0x0000001000327202 */ /* 0x000fe20000000f00 */
[----:B------:R-:W-:Y:S02]  /*825c0*/  IMAD.MOV.U32 R51, RZ, RZ, R17 ;  /* 0x000000ffff337224 */ /* 0x000fe400078e0011 */
[----:B------:R-:W-:Y:S02]  /*825d0*/  IMAD.MOV.U32 R54, RZ, RZ, R18 ;  /* 0x000000ffff367224 */ /* 0x000fe400078e0012 */
[----:B------:R-:W-:Y:S02]  /*825e0*/  IMAD.MOV.U32 R55, RZ, RZ, R19 ;  /* 0x000000ffff377224 */ /* 0x000fe400078e0013 */
[C---:B------:R-:W-:Y:S08]  /*825f0*/  HMMA.1688.F32.TF32 R16, R12.reuse, R56, R232 ;  /* 0x000000380c10723c */ /* 0x040ff000000810e8 */
[C---:B------:R-:W-:Y:S08]  /*82600*/  HMMA.1688.F32.TF32 R152, R12.reuse, R72, R224 ;  /* 0x000000480c98723c */ /* 0x040ff000000810e0 */
[----:B------:R-:W-:Y:S01]  /*82610*/  HMMA.1688.F32.TF32 R120, R12, R68, R228 ;  /* 0x000000440c78723c */ /* 0x000fe200000810e4 */
[----:B------:R-:W-:Y:S01]  /*82620*/  MOV R82, R26 ;  /* 0x0000001a00527202 */ /* 0x000fe20000000f00 */
[----:B------:R-:W-:-:S06]  /*82630*/  IMAD.MOV.U32 R83, RZ, RZ, R27 ;  /* 0x000000ffff537224 */ /* 0x000fcc00078e001b */
[----:B------:R-:W-:Y:S01]  /*82640*/  MOV R58, R16 ;  /* 0x00000010003a7202 */ /* 0x000fe20000000f00 */
[----:B------:R-:W-:Y:S02]  /*82650*/  IMAD.MOV.U32 R78, RZ, RZ, R17 ;  /* 0x000000ffff4e7224 */ /* 0x000fe400078e0011 */
[----:B------:R-:W-:Y:S02]  /*82660*/  IMAD.MOV.U32 R79, RZ, RZ, R18 ;  /* 0x000000ffff4f7224 */ /* 0x000fe400078e0012 */
[----:B------:R-:W-:Y:S02]  /*82670*/  IMAD.MOV.U32 R59, RZ, RZ, R19 ;  /* 0x000000ffff3b7224 */ /* 0x000fe400078e0013 */
[----:B------:R-:W-:Y:S01]  /*82680*/  HMMA.1688.F32.TF32 R16, R12, R52, R236 ;  /* 0x000000340c10723c */ /* 0x000fe200000810ec */
[----:B------:R-:W-:Y:S02]  /*82690*/  IMAD.MOV.U32 R26, RZ, RZ, R177 ;  /* 0x000000ffff1a7224 */ /* 0x000fe400078e00b1 */
[----:B------:R-:W-:-:S05]  /*826a0*/  IMAD.MOV.U32 R27, RZ, RZ, R176 ;  /* 0x000000ffff1b7224 */ /* 0x000fca00078e00b0 */
[----:B------:R-:W-:Y:S01]  /*826b0*/  HMMA.1688.F32.TF32 R248, R8, R44, R248 ;  /* 0x0000002c08f8723c */ /* 0x000fe200000810f8 */
[----:B------:R-:W-:Y:S01]  /*826c0*/  STL.64 [R1+0x3a0], R152 ;  /* 0x0003a09801007387 */ /* 0x000fe20000100a00 */
[----:B------:R-:W-:Y:S02]  /*826d0*/  STL.64 [R1+0x3a8], R154 ;  /* 0x0003a89a01007387 */ /* 0x000fe40000100a00 */
[----:B------:R-:W-:Y:S02]  /*826e0*/  STL.64 [R1+0x50], R120 ;  /* 0x0000507801007387 */ /* 0x000fe40000100a00 */
[----:B------:R-:W-:Y:S01]  /*826f0*/  STL.64 [R1+0x58], R122 ;  /* 0x0000587a01007387 */ /* 0x000fe20000100a00 */
[----:B------:R-:W-:Y:S01]  /*82700*/  STL.64 [R1+0x40], R32 ;  /* 0x0000402001007387 */ /* 0x000fe20000100a00 */
[----:B------:R-:W-:Y:S03]  /*82710*/  STL.64 [R1+0x48], R34 ;  /* 0x0000482201007387 */ /* 0x000fe60000100a00 */
[----:B------:R-:W-:Y:S04]  /*82720*/  LDS R176, [R3+0x10100] ;  /* 0x0101000003b07984 */ /* 0x000fe80000000800 */
[----:B------:R-:W1:Y:S08]  /*82730*/  LDS R177, [R4+0x10100] ;  /* 0x0101000004b17984 */ /* 0x000e700000000800 */
[----:B------:R-:W-:Y:S01]  /*82740*/  STL.64 [R1+0x5888], R250 ;  /* 0x005888fa01007387 */ /* 0x000fe20000100a00 */
[----:B------:R-:W-:Y:S01]  /*82750*/  STL.64 [R1+0x5880], R248 ;  /* 0x005880f801007387 */ /* 0x000fe20000100a00 */
[----:B------:R-:W-:Y:S01]  /*82760*/  MOV R62, R16 ;  /* 0x00000010003e7202 */ /* 0x000fe20000000f00 */
[----:B------:R-:W-:-:S02]  /*82770*/  IMAD.MOV.U32 R70, RZ, RZ, R17 ;  /* 0x000000ffff467224 */ /* 0x000fc400078e0011 */
[----:B------:R-:W-:Y:S02]  /*82780*/  IMAD.MOV.U32 R74, RZ, RZ, R18 ;  /* 0x000000ffff4a7224 */ /* 0x000fe400078e0012 */
[----:B------:R-:W-:Y:S01]  /*82790*/  IMAD.MOV.U32 R75, RZ, RZ, R19 ;  /* 0x000000ffff4b7224 */ /* 0x000fe200078e0013 */
[----:B--2---:R-:W-:Y:S01]  /*827a0*/  HMMA.1688.F32.TF32 R12, R12, R48, R28 ;  /* 0x000000300c0c723c */ /* 0x004fe2000008101c */
[----:B------:R-:W2:Y:S11]  /*827b0*/  LDL.LU R28, [R1+0x1d0] ;  /* 0x0001d000011c7983 */ /* 0x000eb60000300800 */
[----:B------:R-:W-:Y:S11]  /*827c0*/  @!UPT UIADD3 URZ, URZ, URZ, URZ ;  /* 0x0000003f3f3ff290 */ /* 0x000ff6000fffe03f */
[----:B------:R-:W-:Y:S01]  /*827d0*/  @!UPT UIADD3 URZ, URZ, URZ, URZ ;  /* 0x0000003f3f3ff290 */ /* 0x000fe2000fffe03f */
[----:B------:R-:W-:Y:S01]  /*827e0*/  MOV R71, R12 ;  /* 0x0000000c00477202 */ /* 0x000fe20000000f00 */
[----:B------:R-:W-:Y:S02]  /*827f0*/  IMAD.MOV.U32 R63, RZ, RZ, R13 ;  /* 0x000000ffff3f7224 */ /* 0x000fe400078e000d */
[----:B------:R-:W-:Y:S02]  /*82800*/  IMAD.MOV.U32 R66, RZ, RZ, R14 ;  /* 0x000000ffff427224 */ /* 0x000fe400078e000e */
[----:B------:R-:W-:Y:S02]  /*82810*/  IMAD.MOV.U32 R67, RZ, RZ, R15 ;  /* 0x000000ffff437224 */ /* 0x000fe400078e000f */
[C---:B----4-:R-:W-:Y:S11]  /*82820*/  HMMA.1688.F32.TF32 R12, R8.reuse, R40, R24 ;  /* 0x00000028080c723c */ /* 0x050ff60000081018 */
[----:B------:R-:W-:Y:S11]  /*82830*/  @!UPT UIADD3 URZ, URZ, URZ, URZ ;  /* 0x0000003f3f3ff290 */ /* 0x000ff6000fffe03f */
[----:B------:R-:W-:Y:S01]  /*82840*/  @!UPT UIADD3 URZ, URZ, URZ, URZ ;  /* 0x0000003f3f3ff290 */ /* 0x000fe2000fffe03f */
[----:B------:R3:W-:Y:S01]  /*82850*/  STL.64 [R1+0x390], R12 ;  /* 0x0003900c01007387 */ /* 0x0007e20000100a00 */
[----:B------:R4:W-:Y:S02]  /*82860*/  STL.64 [R1+0x398], R14 ;  /* 0x0003980e01007387 */ /* 0x0009e40000100a00 */
        /* <DEDUP_REMOVED lines=55> */
[----:B---3--:R-:W3:Y:S02]  /*82be0*/  LDL.LU R12, [R1+0x3190] ;  /* 0x00319000010c7983 */ /* 0x008ee40000300800 */
[----:B------:R-:W3:Y:S02]  /*82bf0*/  LDL.LU R13, [R1+0x3194] ;  /* 0x00319400010d7983 */ /* 0x000ee40000300800 */
[----:B----4-:R-:W3:Y:S01]  /*82c00*/  LDL.LU R14, [R1+0x3198] ;  /* 0x00319800010e7983 */ /* 0x010ee20000300800 */
[----:B------:R-:W3:Y:S01]  /*82c10*/  LDL.LU R15, [R1+0x319c] ;  /* 0x00319c00010f7983 */ /* 0x000ee20000300800 */
        /* <DEDUP_REMOVED lines=60> */
[----:B------:R-:W1:Y:S02]  /*82fe0*/  LDL.LU R24, [R1+0x60] ;  /* 0x0000600001187983 */ /* 0x000e640000300800 */
[----:B------:R-:W1:Y:S02]  /*82ff0*/  LDL.LU R25, [R1+0x64] ;  /* 0x0000640001197983 */ /* 0x000e640000300800 */
[----:B------:R-:W1:Y:S01]  /*83000*/  LDL.LU R26, [R1+0x68] ;  /* 0x00006800011a7983 */ /* 0x000e620000300800 */
[----:B------:R-:W1:Y:S01]  /*83010*/  LDL.LU R27, [R1+0x6c] ;  /* 0x00006c00011b7983 */ /* 0x000e620000300800 */
[C---:B--2---:R-:W-:Y:S11]  /*83020*/  HMMA.1688.F32.TF32 R32, R8.reuse, R36, R32 ;  /* 0x000000240820723c */ /* 0x044ff60000081020 */
[----:B------:R-:W-:Y:S11]  /*83030*/  @!UPT UIADD3 URZ, URZ, URZ, URZ ;  /* 0x0000003f3f3ff290 */ /* 0x000ff6000fffe03f */
[----:B------:R-:W-:Y:S01]  /*83040*/  @!UPT UIADD3 URZ, URZ, URZ, URZ ;  /* 0x0000003f3f3ff290 */ /* 0x000fe2000fffe03f */
[----:B------:R-:W-:Y:S01]  /*83050*/  STL.64 [R1+0x380], R32 ;  /* 0x0003802001007387 */ /* 0x000fe20000100a00 */
[----:B------:R2:W-:Y:S03]  /*83060*/  STL.64 [R1+0x388], R34 ;  /* 0x0003882201007387 */ /* 0x0005e60000100a00 */
[----:B--2---:R-:W2:Y:S01]  /*83070*/  LDL.LU.64 R34, [R1+0x5a20] ;  /* 0x005a200001227983 */ /* 0x004ea20000300a00 */
[----:B------:R-:W2:Y:S02]  /*83080*/  LDL.LU.64 R32, [R1+0x5a18] ;  /* 0x005a180001207983 */ /* 0x000ea40000300a00 */
[C---:B--2---:R-:W-:Y:S11]  /*83090*/  HMMA.1688.F32.TF32 R156, R8.reuse, R32, R156 ;  /* 0x00000020089c723c */ /* 0x044ff6000008109c */
[----:B------:R-:W-:Y:S11]  /*830a0*/  @!UPT UIADD3 URZ, URZ, URZ, URZ ;  /* 0x0000003f3f3ff290 */ /* 0x000ff6000fffe03f */
[----:B------:R-:W-:Y:S01]  /*830b0*/  @!UPT UIADD3 URZ, URZ, URZ, URZ ;  /* 0x0000003f3f3ff290 */ /* 0x000fe2000fffe03f */
[----:B------:R-:W-:Y:S01]  /*830c0*/  STL.64 [R1+0x370], R156 ;  /* 0x0003709c01007387 */ /* 0x000fe20000100a00 */
[----:B------:R2:W-:Y:S03]  /*830d0*/  STL.64 [R1+0x378], R158 ;  /* 0x0003789e01007387 */ /* 0x0005e60000100a00 */
[----:B--2---:R-:W2:Y:S01]  /*830e0*/  LDL.LU.64 R158, [R1+0x5a10] ;  /* 0x005a1000019e7983 */ /* 0x004ea20000300a00 */
[----:B------:R-:W3:Y:S02]  /*830f0*/  LDL.LU.64 R156, [R1+0x5a08] ;  /* 0x005a0800019c7983 */ /* 0x000ee40000300a00 */
[C---:B---3--:R-:W-:Y:S11]  /*83100*/  HMMA.1688.F32.TF32 R152, R8.reuse, R156, R152 ;  /* 0x0000009c0898723c */ /* 0x048ff60000081098 */
[----:B------:R-:W-:Y:S11]  /*83110*/  @!UPT UIADD3 URZ, URZ, URZ, URZ ;  /* 0x0000003f3f3ff290 */ /* 0x000ff6000fffe03f */
[----:B------:R-:W-:Y:S01]  /*83120*/  @!UPT UIADD3 URZ, URZ, URZ, URZ ;  /* 0x0000003f3f3ff290 */ /* 0x000fe2000fffe03f */
[----:B------:R-:W-:Y:S01]  /*83130*/  STL.64 [R1+0x360], R152 ;  /* 0x0003609801007387 */ /* 0x000fe20000100a00 */
[----:B------:R3:W-:Y:S03]  /*83140*/  STL.64 [R1+0x368], R154 ;  /* 0x0003689a01007387 */ /* 0x0007e60000100a00 */
[----:B---3--:R-:W3:Y:S01]  /*83150*/  LDL.LU.64 R154, [R1+0x5a00] ;  /* 0x005a0000019a7983 */ /* 0x008ee20000300a00 */
[----:B------:R-:W2:Y:S02]  /*83160*/  LDL.LU.64 R152, [R1+0x59f8] ;  /* 0x0059f80001987983 */ /* 0x000ea40000300a00 */
[C---:B--2---:R-:W-:Y:S11]  /*83170*/  HMMA.1688.F32.TF32 R120, R8.reuse, R152, R120 ;  /* 0x000000980878723c */ /* 0x044ff60000081078 */
[----:B------:R-:W-:Y:S11]  /*83180*/  @!UPT UIADD3 URZ, URZ, URZ, URZ ;  /* 0x0000003f3f3ff290 */ /* 0x000ff6000fffe03f */
[----:B------:R-:W-:Y:S01]  /*83190*/  @!UPT UIADD3 URZ, URZ, URZ, URZ ;  /* 0x0000003f3f3ff290 */ /* 0x000fe2000fffe03f */
[----:B------:R-:W-:Y:S01]  /*831a0*/  STL.64 [R1+0x350], R120 ;  /* 0x0003507801007387 */ /* 0x000fe20000100a00 */
[----:B------:R2:W-:Y:S03]  /*831b0*/  STL.64 [R1+0x358], R122 ;  /* 0x0003587a01007387 */ /* 0x0005e60000100a00 */
[----:B--2---:R-:W2:Y:S01]  /*831c0*/  LDL.LU.64 R122, [R1+0x59f0] ;  /* 0x0059f000017a7983 */ /* 0x004ea20000300a00 */
[----:B------:R-:W2:Y:S01]  /*831d0*/  LDL.LU.64 R120, [R1+0x59e8] ;  /* 0x0059e80001787983 */ /* 0x000ea20000300a00 */
[C---:B------:R-:W-:Y:S08]  /*831e0*/  HMMA.1688.F32.TF32 R164, R8.reuse, R116, R164 ;  /* 0x0000007408a4723c */ /* 0x040ff000000810a4 */
[C---:B------:R-:W-:Y:S08]  /*831f0*/  HMMA.1688.F32.TF32 R168, R8.reuse, R148, R168 ;  /* 0x0000009408a8723c */ /* 0x040ff000000810a8 */
[C---:B------:R-:W-:Y:S08]  /*83200*/  HMMA.1688.F32.TF32 R172, R8.reuse, R144, R172 ;  /* 0x0000009008ac723c */ /* 0x040ff000000810ac */
[C---:B------:R-:W-:Y:S08]  /*83210*/  HMMA.1688.F32.TF32 R180, R8.reuse, R140, R180 ;  /* 0x0000008c08b4723c */ /* 0x040ff000000810b4 */
[C---:B----4-:R-:W-:Y:S08]  /*83220*/  HMMA.1688.F32.TF32 R184, R8.reuse, R136, R184 ;  /* 0x0000008808b8723c */ /* 0x050ff000000810b8 */
        /* <DEDUP_REMOVED lines=8> */
[----:B------:R2:W-:Y:S01]  /*832b0*/  STL.64 [R1+0x340], R160 ;  /* 0x000340a001007387 */ /* 0x0005e20000100a00 */
[----:B------:R-:W-:Y:S03]  /*832c0*/  STL.64 [R1+0x348], R162 ;  /* 0x000348a201007387 */ /* 0x000fe60000100a00 */
[----:B--2---:R-:W2:Y:S01]  /*832d0*/  LDL.LU.64 R160, [R1+0x59e0] ;  /* 0x0059e00001a07983 */ /* 0x004ea20000300a00 */
[----:B------:R4:W-:Y:S02]  /*832e0*/  STL.64 [R1+0x330], R164 ;  /* 0x000330a401007387 */ /* 0x0009e40000100a00 */
[----:B------:R-:W-:Y:S01]  /*832f0*/  STL.64 [R1+0x338], R166 ;  /* 0x000338a601007387 */ /* 0x000fe20000100a00 */
[----:B----4-:R-:W4:Y:S01]  /*83300*/  LDL.LU.64 R164, [R1+0x59d8] ;  /* 0x0059d80001a47983 */ /* 0x010f220000300a00 */
[----:B------:R1:W-:Y:S02]  /*83310*/  STL.64 [R1+0x320], R168 ;  /* 0x000320a801007387 */ /* 0x0003e40000100a00 */
[----:B------:R-:W-:Y:S01]  /*83320*/  STL.64 [R1+0x328], R170 ;  /* 0x000328aa01007387 */ /* 0x000fe20000100a00 */
[----:B-1----:R-:W2:Y:S01]  /*83330*/  LDL.LU.64 R168, [R1+0x59d0] ;  /* 0x0059d00001a87983 */ /* 0x002ea20000300a00 */
        /* <DEDUP_REMOVED lines=9> */
[----:B------:R-:W-:Y:S02]  /*833d0*/  STL.64 [R1+0x2e0], R248 ;  /* 0x0002e0f801007387 */ /* 0x000fe40000100a00 */
[----:B------:R-:W-:Y:S02]  /*833e0*/  STL.64 [R1+0x2e8], R250 ;  /* 0x0002e8fa01007387 */ /* 0x000fe40000100a00 */
[----:B------:R-:W-:Y:S01]  /*833f0*/  STL.64 [R1+0x2d0], R12 ;  /* 0x0002d00c01007387 */ /* 0x000fe20000100a00 */
[----:B------:R1:W-:Y:S02]  /*83400*/  STL.64 [R1+0x2d8], R14 ;  /* 0x0002d80e01007387 */ /* 0x0003e40000100a00 */
[C---:B-1----:R-:W-:Y:S02]  /*83410*/  HMMA.1688.F32.TF32 R12, R8.reuse, R108, R188 ;  /* 0x0000006c080c723c */ /* 0x042fe400000810bc */
[----:B------:R-:W-:Y:S01]  /*83420*/  STL.64 [R1+0x2c0], R244 ;  /* 0x0002c0f401007387 */ /* 0x000fe20000100a00 */
[----:B------:R-:W-:Y:S05]  /*83430*/  STL.64 [R1+0x2c8], R246 ;  /* 0x0002c8f601007387 */ /* 0x000fea0000100a00 */
        /* <DEDUP_REMOVED lines=10> */
[----:B------:R3:W-:Y:S01]  /*834e0*/  STL.64 [R1+0x148], R194 ;  /* 0x000148c201007387 */ /* 0x0007e20000100a00 */
[C---:B-1----:R-:W-:Y:S08]  /*834f0*/  HMMA.1688.F32.TF32 R188, R8.reuse, R92, R204 ;  /* 0x0000005c08bc723c */ /* 0x042ff000000810cc */
[C---:B---3--:R-:W-:Y:S01]  /*83500*/  HMMA.1688.F32.TF32 R192, R8.reuse, R88, R208 ;  /* 0x0000005808c0723c */ /* 0x048fe200000810d0 */
[----:B------:R-:W-:Y:S01]  /*83510*/  STL.64 [R1+0x130], R12 ;  /* 0x0001300c01007387 */ /* 0x000fe20000100a00 */
[----:B------:R1:W-:Y:S06]  /*83520*/  STL.64 [R1+0x138], R14 ;  /* 0x0001380e01007387 */ /* 0x0003ec0000100a00 */
[C---:B-1----:R-:W-:Y:S07]  /*83530*/  HMMA.1688.F32.TF32 R12, R8.reuse, R84, R212 ;  /* 0x00000054080c723c */ /* 0x042fee00000810d4 */
        /* <DEDUP_REMOVED lines=12> */
[----:B------:R-:W-:Y:S01]  /*83600*/  STL.64 [R1+0xe8], R194 ;  /* 0x0000e8c201007387 */ /* 0x000fe20000100a00 */
[C---:B-1----:R-:W-:Y:S05]  /*83610*/  HMMA.1688.F32.TF32 R188, R8.reuse, R68, R228 ;  /* 0x0000004408bc723c */ /* 0x042fea00000810e4 */
[----:B------:R-:W-:Y:S01]  /*83620*/  STL.64 [R1+0xd0], R12 ;  /* 0x0000d00c01007387 */ /* 0x000fe20000100a00 */
[----:B------:R1:W-:Y:S02]  /*83630*/  STL.64 [R1+0xd8], R14 ;  /* 0x0000d80e01007387 */ /* 0x0003e40000100a00 */
[C---:B-1----:R-:W-:Y:S11]  /*83640*/  HMMA.1688.F32.TF32 R12, R8.reuse, R60, R20 ;  /* 0x0000003c080c723c */ /* 0x042ff60000081014 */
[----:B------:R-:W-:Y:S04]  /*83650*/  @!UPT UIADD3 URZ, URZ, URZ, URZ ;  /* 0x0000003f3f3ff290 */ /* 0x000fe8000fffe03f */
[----:B------:R-:W-:Y:S01]  /*83660*/  STL.64 [R1+0xc0], R188 ;  /* 0x0000c0bc01007387 */ /* 0x000fe20000100a00 */
[----:B------:R-:W-:Y:S01]  /*83670*/  STL.64 [R1+0xc8], R190 ;  /* 0x0000c8be01007387 */ /* 0x000fe20000100a00 */
[C---:B------:R-:W-:Y:S01]  /*83680*/  HMMA.1688.F32.TF32 R20, R8.reuse, R56, R232 ;  /* 0x000000380814723c */ /* 0x040fe200000810e8 */
[----:B------:R-:W-:Y:S01]  /*83690*/  STL.64 [R1+0xb0], R16 ;  /* 0x0000b01001007387 */ /* 0x000fe20000100a00 */
[----:B------:R1:W-:Y:S04]  /*836a0*/  STL.64 [R1+0xb8], R18 ;  /* 0x0000b81201007387 */ /* 0x0003e80000100a00 */
[----:B------:R-:W-:Y:S04]  /*836b0*/  LDS R232, [R3+0x10180] ;  /* 0x0101800003e87984 */ /* 0x000fe80000000800 */
[----:B------:R-:W-:Y:S04]  /*836c0*/  LDS R234, [R3+0x12180] ;  /* 0x0121800003ea7984 */ /* 0x000fe80000000800 */
[----:B------:R-:W-:Y:S04]  /*836d0*/  LDS R233, [R4+0x10180] ;  /* 0x0101800004e97984 */ /* 0x000fe80000000800 */
[----:B------:R-:W3:Y:S01]  /*836e0*/  LDS R235, [R4+0x12180] ;  /* 0x0121800004eb7984 */ /* 0x000ee20000000800 */
[C---:B-1----:R-:W-:Y:S03]  /*836f0*/  HMMA.1688.F32.TF32 R16, R8.reuse, R52, R236 ;  /* 0x000000340810723c */ /* 0x042fe600000810ec */
[----:B------:R-:W-:Y:S01]  /*83700*/  STL.64 [R1+0xa0], R12 ;  /* 0x0000a00c01007387 */ /* 0x000fe20000100a00 */
[----:B------:R1:W-:Y:S04]  /*83710*/  STL.64 [R1+0xa8], R14 ;  /* 0x0000a80e01007387 */ /* 0x0003e80000100a00 */
[----:B-1----:R-:W-:Y:S08]  /*83720*/  HMMA.1688.F32.TF32 R12, R8, R48, R28 ;  /* 0x00000030080c723c */ /* 0x002ff0000008101c */
[C---:B------:R-:W-:Y:S01]  /*83730*/  HMMA.1688.F32.TF32 R8, R176.reuse, R44, R24 ;  /* 0x0000002cb008723c */ /* 0x040fe20000081018 */
[----:B------:R-:W-:Y:S01]  /*83740*/  STL.64 [R1+0x90], R20 ;  /* 0x0000901401007387 */ /* 0x000fe20000100a00 */
[----:B------:R-:W-:Y:S05]  /*83750*/  STL.64 [R1+0x98], R22 ;  /* 0x0000981601007387 */ /* 0x000fea0000100a00 */
[----:B------:R-:W-:Y:S02]  /*83760*/  STL.64 [R1+0x80], R16 ;  /* 0x0000801001007387 */ /* 0x000fe40000100a00 */
[----:B------:R-:W-:Y:S01]  /*83770*/  STL.64 [R1+0x88], R18 ;  /* 0x0000881201007387 */ /* 0x000fe20000100a00 */
[----:B------:R-:W2:Y:S05]  /*83780*/  LDL.LU R28, [R1+0x2f50] ;  /* 0x002f5000011c7983 */ /* 0x000eaa0000300800 */
[----:B------:R1:W-:Y:S01]  /*83790*/  STL.64 [R1+0x70], R12 ;  /* 0x0000700c01007387 */ /* 0x0003e20000100a00 */
[----:B------:R1:W-:Y:S07]  /*837a0*/  STL.64 [R1+0x78], R14 ;  /* 0x0000780e01007387 */ /* 0x0003ee0000100a00 */
[----:B------:R1:W-:Y:S02]  /*837b0*/  STL.64 [R1+0x60], R8 ;  /* 0x0000600801007387 */ /* 0x0003e40000100a00 */
[----:B------:R1:W-:Y:S01]  /*837c0*/  STL.64 [R1+0x68], R10 ;  /* 0x0000680a01007387 */ /* 0x0003e20000100a00 */
        /* <DEDUP_REMOVED lines=11> */
[----:B-1----:R-:W2:Y:S01]  /*83880*/  LDL.LU R12, [R1+0x2fb0] ;  /* 0x002fb000010c7983 */ /* 0x002ea20000300800 */
        /* <DEDUP_REMOVED lines=71> */
[C---:B--2---:R-:W-:Y:S08]  /*83d00*/  HMMA.1688.F32.TF32 R224, R176.reuse, R140, R224 ;  /* 0x0000008cb0e0723c */ /* 0x044ff000000810e0 */
[C---:B---3--:R-:W-:Y:S08]  /*83d10*/  HMMA.1688.F32.TF32 R220, R176.reuse, R144, R220 ;  /* 0x00000090b0dc723c */ /* 0x048ff000000810dc */
        /* <DEDUP_REMOVED lines=10> */
[----:B------:R1:W-:Y:S01]  /*83dc0*/  STL.64 [R1+0x2a0], R188 ;  /* 0x0002a0bc01007387 */ /* 0x0003e20000100a00 */
[----:B------:R-:W-:Y:S03]  /*83dd0*/  STL.64 [R1+0x2a8], R190 ;  /* 0x0002a8be01007387 */ /* 0x000fe60000100a00 */
[----:B-1----:R-:W2:Y:S01]  /*83de0*/  LDL.LU.64 R188, [R1+0x59b0] ;  /* 0x0059b00001bc7983 */ /* 0x002ea20000300a00 */
[----:B------:R1:W-:Y:S02]  /*83df0*/  STL.64 [R1+0x290], R192 ;  /* 0x000290c001007387 */ /* 0x0003e40000100a00 */
[----:B------:R-:W-:Y:S01]  /*83e00*/  STL.64 [R1+0x298], R194 ;  /* 0x000298c201007387 */ /* 0x000fe20000100a00 */
[----:B-1----:R-:W3:Y:S01]  /*83e10*/  LDL.LU.64 R192, [R1+0x59a8] ;  /* 0x0059a80001c07983 */ /* 0x002ee20000300a00 */
[----:B------:R1:W-:Y:S02]  /*83e20*/  STL.64 [R1+0x280], R196 ;  /* 0x000280c401007387 */ /* 0x0003e40000100a00 */
[----:B------:R-:W-:Y:S01]  /*83e30*/  STL.64 [R1+0x288], R198 ;  /* 0x000288c601007387 */ /* 0x000fe20000100a00 */
[----:B-1----:R-:W4:Y:S01]  /*83e40*/  LDL.LU.64 R196, [R1+0x59a0] ;  /* 0x0059a00001c47983 */ /* 0x002f220000300a00 */
        /* <DEDUP_REMOVED lines=14> */
[C---:B------:R-:W-:Y:S01]  /*83f30*/  HMMA.1688.F32.TF32 R248, R176.reuse, R128, R248 ;  /* 0x00000080b0f8723c */ /* 0x040fe200000810f8 */
        /* <DEDUP_REMOVED lines=11> */
[----:B------:R1:W-:Y:S02]  /*83ff0*/  STL.64 [R1+0x1f8], R10 ;  /* 0x0001f80a01007387 */ /* 0x0003e40000100a00 */
[C---:B-1----:R-:W-:Y:S08]  /*84000*/  HMMA.1688.F32.TF32 R8, R176.reuse, R124, R12 ;  /* 0x0000007cb008723c */ /* 0x042ff0000008100c */
        /* <DEDUP_REMOVED lines=8> */
[----:B------:R-:W-:Y:S02]  /*84090*/  STL.64 [R1+0x1c8], R246 ;  /* 0x0001c8f601007387 */ /* 0x000fe40000100a00 */
[----:B------:R-:W2:Y:S05]  /*840a0*/  LDL.LU R236, [R1+0x2f30] ;  /* 0x002f300001ec7983 */ /* 0x000eaa0000300800 */
[----:B------:R-:W-:Y:S01]  /*840b0*/  STL.64 [R1+0x1b0], R12 ;  /* 0x0001b00c01007387 */ /* 0x000fe20000100a00 */
[----:B------:R1:W-:Y:S09]  /*840c0*/  STL.64 [R1+0x1b8], R14 ;  /* 0x0001b80e01007387 */ /* 0x0003f20000100a00 */
[----:B------:R-:W-:Y:S01]  /*840d0*/  STL.64 [R1+0x1a0], R8 ;  /* 0x0001a00801007387 */ /* 0x000fe20000100a00 */
[----:B------:R1:W-:Y:S02]  /*840e0*/  STL.64 [R1+0x1a8], R10 ;  /* 0x0001a80a01007387 */ /* 0x0003e40000100a00 */
[----:B------:R-:W2:Y:S02]  /*840f0*/  LDL.LU R237, [R1+0x2f34] ;  /* 0x002f340001ed7983 */ /* 0x000ea40000300800 */
[----:B------:R-:W2:Y:S01]  /*84100*/  LDL.LU R238, [R1+0x2f38] ;  /* 0x002f380001ee7983 */ /* 0x000ea20000300800 */
[----:B------:R-:W2:Y:S01]  /*84110*/  LDL.LU R239, [R1+0x2f3c] ;  /* 0x002f3c0001ef7983 */ /* 0x000ea20000300800 */
[C---:B------:R-:W-:Y:S08]  /*84120*/  HMMA.1688.F32.TF32 R16, R176.reuse, R100, R16 ;  /* 0x00000064b010723c */ /* 0x040ff00000081010 */
[C---:B-1----:R-:W-:Y:S08]  /*84130*/  HMMA.1688.F32.TF32 R12, R176.reuse, R96, R20 ;  /* 0x00000060b00c723c */ /* 0x042ff00000081014 */
[C---:B------:R-:W-:Y:S07]  /*84140*/  HMMA.1688.F32.TF32 R8, R176.reuse, R92, R28 ;  /* 0x0000005cb008723c */ /* 0x040fee000008101c */
[----:B------:R1:W-:Y:S01]  /*84150*/  STL.64 [R1+0x190], R16 ;  /* 0x0001901001007387 */ /* 0x0003e20000100a00 */
[----:B------:R1:W-:Y:S03]  /*84160*/  STL.64 [R1+0x198], R18 ;  /* 0x0001981201007387 */ /* 0x0003e60000100a00 */
[----:B-1----:R-:W3:Y:S04]  /*84170*/  LDL.LU R16, [R1+0x2f20] ;  /* 0x002f200001107983 */ /* 0x002ee80000300800 */
[----:B------:R-:W-:Y:S02]  /*84180*/  STL.64 [R1+0x180], R12 ;  /* 0x0001800c01007387 */ /* 0x000fe40000100a00 */
[----:B------:R-:W-:Y:S06]  /*84190*/  STL.64 [R1+0x188], R14 ;  /* 0x0001880e01007387 */ /* 0x000fec0000100a00 */
[----:B------:R-:W-:Y:S01]  /*841a0*/  STL.64 [R1+0x170], R8 ;  /* 0x0001700801007387 */ /* 0x000fe20000100a00 */
[----:B------:R1:W-:Y:S01]  /*841b0*/  STL.64 [R1+0x178], R10 ;  /* 0x0001780a01007387 */ /* 0x0003e20000100a00 */
[----:B------:R-:W3:Y:S02]  /*841c0*/  LDL.LU R17, [R1+0x2f24] ;  /* 0x002f240001117983 */ /* 0x000ee40000300800 */
[----:B------:R-:W3:Y:S02]  /*841d0*/  LDL.LU R18, [R1+0x2f28] ;  /* 0x002f280001127983 */ /* 0x000ee40000300800 */
[----:B------:R-:W3:Y:S01]  /*841e0*/  LDL.LU R19, [R1+0x2f2c] ;  /* 0x002f2c0001137983 */ /* 0x000ee20000300800 */
[----:B------:R-:W4:Y:S01]  /*841f0*/  LDL.LU R20, [R1+0x2f10] ;  /* 0x002f100001147983 */ /* 0x000f220000300800 */
[----:B------:R-:W4:Y:S02]  /*84200*/  LDL.LU R21, [R1+0x2f14] ;  /* 0x002f140001157983 */ /* 0x000f240000300800 */
[----:B------:R-:W4:Y:S02]  /*84210*/  LDL.LU R22, [R1+0x2f18] ;  /* 0x002f180001167983 */ /* 0x000f240000300800 */
[----:B------:R-:W4:Y:S01]  /*84220*/  LDL.LU R23, [R1+0x2f1c] ;  /* 0x002f1c0001177983 */ /* 0x000f220000300800 */
[C---:B-1----:R-:W-:Y:S01]  /*84230*/  HMMA.1688.F32.TF32 R8, R176.reuse, R88, R24 ;  /* 0x00000058b008723c */ /* 0x042fe20000081018 */
        /* <DEDUP_REMOVED lines=11> */
[----:B------:R-:W4:Y:S05]  /*842f0*/  LDL.LU R171, [R1+0x2edc] ;  /* 0x002edc0001ab7983 */ /* 0x000f2a0000300800 */
[----:B------:R-:W-:Y:S01]  /*84300*/  STL.64 [R1+0x55f0], R10 ;  /* 0x0055f00a01007387 */ /* 0x000fe20000100a00 */
[----:B------:R1:W-:Y:S01]  /*84310*/  STL.64 [R1+0x55e8], R8 ;  /* 0x0055e80801007387 */ /* 0x0003e20000100a00 */
[C---:B--2---:R-:W-:Y:S02]  /*84320*/  HMMA.1688.F32.TF32 R12, R176.reuse, R84, R236 ;  /* 0x00000054b00c723c */ /* 0x044fe400000810ec */
[----:B------:R-:W2:Y:S01]  /*84330*/  LDL.LU R236, [R1+0x2ec0] ;  /* 0x002ec00001ec7983 */ /* 0x000ea20000300800 */
[----:B------:R-:W2:Y:S02]  /*84340*/  LDL.LU R237, [R1+0x2ec4] ;  /* 0x002ec40001ed7983 */ /* 0x000ea40000300800 */
[----:B------:R-:W2:Y:S02]  /*84350*/  LDL.LU R238, [R1+0x2ec8] ;  /* 0x002ec80001ee7983 */ /* 0x000ea40000300800 */
[----:B------:R-:W2:Y:S11]  /*84360*/  LDL.LU R239, [R1+0x2ecc] ;  /* 0x002ecc0001ef7983 */ /* 0x000eb60000300800 */
[----:B------:R-:W-:Y:S05]  /*84370*/  @!UPT UIADD3 URZ, URZ, URZ, URZ ;  /* 0x0000003f3f3ff290 */ /* 0x000fea000fffe03f */
[----:B------:R-:W-:Y:S01]  /*84380*/  STL.64 [R1+0x5600], R14 ;  /* 0x0056000e01007387 */ /* 0x000fe20000100a00 */
[----:B------:R1:W-:Y:S02]  /*84390*/  STL.64 [R1+0x55f8], R12 ;  /* 0x0055f80c01007387 */ /* 0x0003e40000100a00 */
[----:B------:R-:W2:Y:S02]  /*843a0*/  LDL.LU R174, [R1+0x2eb8] ;  /* 0x002eb80001ae7983 */ /* 0x000ea40000300800 */
[----:B------:R-:W2:Y:S01]  /*843b0*/  LDL.LU R175, [R1+0x2ebc] ;  /* 0x002ebc0001af7983 */ /* 0x000ea20000300800 */
[----:B------:R-:W-:Y:S01]  /*843c0*/  MOV R242, R161 ;  /* 0x000000a100f27202 */ /* 0x000fe20000000f00 */
[----:B------:R-:W-:Y:S01]  /*843d0*/  IMAD.MOV.U32 R243, RZ, RZ, R160 ;  /* 0x000000fffff37224 */ /* 0x000fe200078e00a0 */
[C---:B---3--:R-:W-:Y:S08]  /*843e0*/  HMMA.1688.F32.TF32 R16, R176.reuse, R80, R16 ;  /* 0x00000050b010723c */ /* 0x048ff00000081010 */
[C---:B----4-:R-:W-:Y:S08]  /*843f0*/  HMMA.1688.F32.TF32 R20, R176.reuse, R76, R20 ;  /* 0x0000004cb014723c */ /* 0x050ff00000081014 */
[C---:B------:R-:W-:Y:S08]  /*84400*/  HMMA.1688.F32.TF32 R24, R176.reuse, R72, R24 ;  /* 0x00000048b018723c */ /* 0x040ff00000081018 */
[C---:B------:R-:W-:Y:S08]  /*84410*/  HMMA.1688.F32.TF32 R28, R176.reuse, R68, R28 ;  /* 0x00000044b01c723c */ /* 0x040ff0000008101c */
[C---:B------:R-:W-:Y:S08]  /*84420*/  HMMA.1688.F32.TF32 R160, R176.reuse, R64, R164 ;  /* 0x00000040b0a0723c */ /* 0x040ff000000810a4 */
[C---:B------:R-:W-:Y:S01]  /*84430*/  HMMA.1688.F32.TF32 R164, R176.reuse, R60, R168 ;  /* 0x0000003cb0a4723c */ /* 0x040fe200000810a8 */
[----:B------:R-:W-:Y:S01]  /*84440*/  STL.64 [R1+0x5610], R18 ;  /* 0x0056101201007387 */ /* 0x000fe20000100a00 */
[----:B------:R-:W-:Y:S03]  /*84450*/  STL.64 [R1+0x5608], R16 ;  /* 0x0056081001007387 */ /* 0x000fe60000100a00 */
[----:B------:R-:W-:Y:S01]  /*84460*/  STL.64 [R1+0x5620], R22 ;  /* 0x0056201601007387 */ /* 0x000fe20000100a00 */
[----:B------:R-:W-:Y:S03]  /*84470*/  STL.64 [R1+0x5618], R20 ;  /* 0x0056181401007387 */ /* 0x000fe60000100a00 */
[----:B------:R-:W3:Y:S01]  /*84480*/  LDL.LU R240, [R1+0x2c60] ;  /* 0x002c600001f07983 */ /* 0x000ee20000300800 */
[----:B------:R-:W3:Y:S03]  /*84490*/  LDL.LU R241, [R1+0x2c64] ;  /* 0x002c640001f17983 */ /* 0x000ee60000300800 */
[----:B------:R-:W-:Y:S01]  /*844a0*/  STL.64 [R1+0x5630], R26 ;  /* 0x0056301a01007387 */ /* 0x000fe20000100a00 */
[----:B------:R-:W-:Y:S02]  /*844b0*/  STL.64 [R1+0x5628], R24 ;  /* 0x0056281801007387 */ /* 0x000fe40000100a00 */
[----:B------:R-:W-:Y:S02]  /*844c0*/  STL.64 [R1+0x5640], R30 ;  /* 0x0056401e01007387 */ /* 0x000fe40000100a00 */
[----:B------:R-:W-:Y:S01]  /*844d0*/  STL.64 [R1+0x5638], R28 ;  /* 0x0056381c01007387 */ /* 0x000fe20000100a00 */
[----:B------:R-:W-:Y:S01]  /*844e0*/  STL.64 [R1+0x5650], R162 ;  /* 0x005650a201007387 */ /* 0x000fe20000100a00 */
[----:B------:R-:W-:Y:S03]  /*844f0*/  STL.64 [R1+0x5648], R160 ;  /* 0x005648a001007387 */ /* 0x000fe60000100a00 */
[----:B------:R-:W-:Y:S02]  /*84500*/  STL [R1+0x5578], R164 ;  /* 0x005578a401007387 */ /* 0x000fe40000100800 */
[----:B------:R-:W-:Y:S01]  /*84510*/  STL [R1+0x5574], R165 ;  /* 0x005574a501007387 */ /* 0x000fe20000100800 */
[----:B------:R-:W-:Y:S01]  /*84520*/  STL [R1+0x5570], R166 ;  /* 0x005570a601007387 */ /* 0x000fe20000100800 */
[----:B------:R-:W-:Y:S01]  /*84530*/  STL [R1+0x556c], R167 ;  /* 0x00556ca701007387 */ /* 0x000fe20000100800 */
[C---:B--2---:R-:W-:Y:S02]  /*84540*/  HMMA.1688.F32.TF32 R168, R176.reuse, R56, R236 ;  /* 0x00000038b0a8723c */ /* 0x044fe400000810ec */
[----:B------:R-:W2:Y:S01]  /*84550*/  LDL.LU R236, [R1+0x2c50] ;  /* 0x002c500001ec7983 */ /* 0x000ea20000300800 */
[----:B------:R-:W2:Y:S02]  /*84560*/  LDL.LU R237, [R1+0x2c54] ;  /* 0x002c540001ed7983 */ /* 0x000ea40000300800 */
[----:B------:R-:W2:Y:S02]  /*84570*/  LDL.LU R238, [R1+0x2c58] ;  /* 0x002c580001ee7983 */ /* 0x000ea40000300800 */
[----:B------:R-:W2:Y:S01]  /*84580*/  LDL.LU R239, [R1+0x2c5c] ;  /* 0x002c5c0001ef7983 */ /* 0x000ea20000300800 */
[----:B------:R-:W-:Y:S11]  /*84590*/  HMMA.1688.F32.TF32 R172, R176, R52, R172 ;  /* 0x00000034b0ac723c */ /* 0x000ff600000810ac */
[----:B------:R-:W-:Y:S04]  /*845a0*/  @!UPT UIADD3 URZ, URZ, URZ, URZ ;  /* 0x0000003f3f3ff290 */ /* 0x000fe8000fffe03f */
[----:B------:R-:W-:Y:S01]  /*845b0*/  STL [R1+0x5564], R168 ;  /* 0x005564a801007387 */ /* 0x000fe20000100800 */
[----:B------:R-:W-:Y:S02]  /*845c0*/  STL [R1+0x5560], R169 ;  /* 0x005560a901007387 */ /* 0x000fe40000100800 */
[----:B------:R-:W-:Y:S02]  /*845d0*/  STL [R1+0x555c], R170 ;  /* 0x00555caa01007387 */ /* 0x000fe40000100800 */
[----:B------:R-:W-:Y:S01]  /*845e0*/  STL [R1+0x5558], R171 ;  /* 0x005558ab01007387 */ /* 0x000fe20000100800 */
[----:B------:R-:W4:Y:S01]  /*845f0*/  LDL.LU R226, [R1+0x2ea8] ;  /* 0x002ea80001e27983 */ /* 0x000f220000300800 */
[----:B------:R-:W4:Y:S03]  /*84600*/  LDL.LU R227, [R1+0x2eac] ;  /* 0x002eac0001e37983 */ /* 0x000f260000300800 */
[----:B------:R1:W-:Y:S01]  /*84610*/  STL [R1+0x5584], R172 ;  /* 0x005584ac01007387 */ /* 0x0003e20000100800 */
[----:B------:R1:W-:Y:S02]  /*84620*/  STL [R1+0x5580], R173 ;  /* 0x005580ad01007387 */ /* 0x0003e40000100800 */
[----:B------:R1:W-:Y:S02]  /*84630*/  STL [R1+0x557c], R174 ;  /* 0x00557cae01007387 */ /* 0x0003e40000100800 */
[----:B------:R-:W-:Y:S01]  /*84640*/  STL [R1+0x5568], R175 ;  /* 0x005568af01007387 */ /* 0x000fe20000100800 */
[----:B------:R-:W4:Y:S01]  /*84650*/  LDL.LU R230, [R1+0x2e98] ;  /* 0x002e980001e67983 */ /* 0x000f220000300800 */
[----:B------:R-:W4:Y:S02]  /*84660*/  LDL.LU R231, [R1+0x2e9c] ;  /* 0x002e9c0001e77983 */ /* 0x000f240000300800 */
[----:B------:R-:W4:Y:S02]  /*84670*/  LDL.LU R186, [R1+0x2e88] ;  /* 0x002e880001ba7983 */ /* 0x000f240000300800 */
[----:B------:R-:W4:Y:S01]  /*84680*/  LDL.LU R187, [R1+0x2e8c] ;  /* 0x002e8c0001bb7983 */ /* 0x000f220000300800 */
[----:B------:R-:W4:Y:S01]  /*84690*/  LDL.LU R190, [R1+0x2e78] ;  /* 0x002e780001be7983 */ /* 0x000f220000300800 */
[----:B------:R-:W4:Y:S02]  /*846a0*/  LDL.LU R191, [R1+0x2e7c] ;  /* 0x002e7c0001bf7983 */ /* 0x000f240000300800 */
[----:B------:R-:W-:-:S02]  /*846b0*/  IMAD.MOV.U32 R194, RZ, RZ, R181 ;  /* 0x000000ffffc27224 */ /* 0x000fc400078e00b5 */
[----:B------:R-:W-:Y:S01]  /*846c0*/  IMAD.MOV.U32 R195, RZ, RZ, R180 ;  /* 0x000000ffffc37224 */ /* 0x000fe200078e00b4 */
[----:B---3--:R-:W-:Y:S11]  /*846d0*/  HMMA.1688.F32.TF32 R176, R176, R48, R240 ;  /* 0x00000030b0b0723c */ /* 0x008ff600000810f0 */
[----:B------:R-:W-:Y:S11]  /*846e0*/  @!UPT UIADD3 URZ, URZ, URZ, URZ ;  /* 0x0000003f3f3ff290 */ /* 0x000ff6000fffe03f */
[----:B------:R-:W-:Y:S01]  /*846f0*/  @!UPT UIADD3 URZ, URZ, URZ, URZ ;  /* 0x0000003f3f3ff290 */ /* 0x000fe2000fffe03f */
[----:B------:R-:W-:Y:S01]  /*84700*/  STL [R1+0x5594], R176 ;  /* 0x005594b001007387 */ /* 0x000fe20000100800 */
[----:B------:R-:W-:Y:S02]  /*84710*/  STL [R1+0x5590], R177 ;  /* 0x005590b101007387 */ /* 0x000fe40000100800 */
[----:B------:R-:W-:Y:S02]  /*84720*/  STL [R1+0x558c], R178 ;  /* 0x00558cb201007387 */ /* 0x000fe40000100800 */
[----:B------:R-:W-:Y:S01]  /*84730*/  STL [R1+0x5588], R179 ;  /* 0x005588b301007387 */ /* 0x000fe20000100800 */
[----:B------:R-:W-:Y:S01]  /*84740*/  MOV R240, R209 ;  /* 0x000000d100f07202 */ /* 0x000fe20000000f00 */
[----:B------:R-:W-:Y:S02]  /*84750*/  IMAD.MOV.U32 R241, RZ, RZ, R208 ;  /* 0x000000fffff17224 */ /* 0x000fe400078e00d0 */
[----:B------:R-:W-:Y:S02]  /*84760*/  IMAD.MOV.U32 R242, RZ, RZ, R213 ;  /* 0x000000fffff27224 */ /* 0x000fe400078e00d5 */
[----:B------:R-:W-:Y:S01]  /*84770*/  IMAD.MOV.U32 R243, RZ, RZ, R212 ;  /* 0x000000fffff37224 */ /* 0x000fe200078e00d4 */
[C---:B--2---:R-:W-:Y:S08]  /*84780*/  HMMA.1688.F32.TF32 R180, R232.reuse, R44, R236 ;  /* 0x0000002ce8b4723c */ /* 0x044ff000000810ec */
[C---:B----4-:R-:W-:Y:S11]  /*84790*/  HMMA.1688.F32.TF32 R224, R232.reuse, R40, R224 ;  /* 0x00000028e8e0723c */ /* 0x050ff600000810e0 */
[----:B------:R-:W-:Y:S04]  /*847a0*/  @!UPT UIADD3 URZ, URZ, URZ, URZ ;  /* 0x0000003f3f3ff290 */ /* 0x000fe8000fffe03f */
[----:B------:R-:W-:Y:S01]  /*847b0*/  STL [R1+0x55a4], R180 ;  /* 0x0055a4b401007387 */ /* 0x000fe20000100800 */
[----:B------:R-:W-:Y:S02]  /*847c0*/  STL [R1+0x55a0], R181 ;  /* 0x0055a0b501007387 */ /* 0x000fe40000100800 */
[----:B------:R-:W-:Y:S02]  /*847d0*/  STL [R1+0x559c], R182 ;  /* 0x00559cb601007387 */ /* 0x000fe40000100800 */
[----:B------:R-:W-:Y:S01]  /*847e0*/  STL [R1+0x5598], R183 ;  /* 0x005598b701007387 */ /* 0x000fe20000100800 */
[C---:B------:R-:W-:Y:S08]  /*847f0*/  HMMA.1688.F32.TF32 R228, R232.reuse, R36, R228 ;  /* 0x00000024e8e4723c */ /* 0x040ff000000810e4 */
[C---:B------:R-:W-:Y:S08]  /*84800*/  HMMA.1688.F32.TF32 R184, R232.reuse, R32, R184 ;  /* 0x00000020e8b8723c */ /* 0x040ff000000810b8 */
[C---:B------:R-:W-:Y:S01]  /*84810*/  HMMA.1688.F32.TF32 R188, R232.reuse, R156, R188 ;  /* 0x0000009ce8bc723c */ /* 0x040fe200000810bc */
[----:B------:R-:W-:Y:S01]  /*84820*/  STL [R1+0x55b4], R224 ;  /* 0x0055b4e001007387 */ /* 0x000fe20000100800 */
[----:B------:R-:W-:Y:S02]  /*84830*/  STL [R1+0x55b0], R225 ;  /* 0x0055b0e101007387 */ /* 0x000fe40000100800 */
[----:B------:R-:W-:Y:S02]  /*84840*/  STL [R1+0x55ac], R226 ;  /* 0x0055ace201007387 */ /* 0x000fe40000100800 */
[----:B------:R-:W-:Y:S02]  /*84850*/  STL [R1+0x55a8], R227 ;  /* 0x0055a8e301007387 */ /* 0x000fe40000100800 */
[C---:B------:R-:W-:Y:S01]  /*84860*/  HMMA.1688.F32.TF32 R192, R232.reuse, R152, R192 ;  /* 0x00000098e8c0723c */ /* 0x040fe200000810c0 */
[----:B------:R-:W-:Y:S04]  /*84870*/  LDS R236, [R3+0x10200] ;  /* 0x0102000003ec7984 */ /* 0x000fe80000000800 */
[----:B------:R-:W-:Y:S04]  /*84880*/  LDS R238, [R3+0x12200] ;  /* 0x0122000003ee7984 */ /* 0x000fe80000000800 */
[----:B------:R-:W-:Y:S04]  /*84890*/  LDS R237, [R4+0x10200] ;  /* 0x0102000004ed7984 */ /* 0x000fe80000000800 */
[----:B------:R-:W2:Y:S04]  /*848a0*/  LDS R239, [R4+0x12200] ;  /* 0x0122000004ef7984 */ /* 0x000ea80000000800 */
        /* <DEDUP_REMOVED lines=12> */
[----:B------:R-:W3:Y:S01]  /*84970*/  LDL.LU R202, [R1+0x2e48] ;  /* 0x002e480001ca7983 */ /* 0x000ee20000300800 */
[----:B------:R-:W3:Y:S02]  /*84980*/  LDL.LU R203, [R1+0x2e4c] ;  /* 0x002e4c0001cb7983 */ /* 0x000ee40000300800 */
        /* <DEDUP_REMOVED lines=16> */
[----:B-1----:R-:W2:Y:S02]  /*84a90*/  LDL.LU R8, [R1+0x2de0] ;  /* 0x002de00001087983 */ /* 0x002ea40000300800 */
[----:B------:R-:W2:Y:S01]  /*84aa0*/  LDL.LU R9, [R1+0x2de4] ;  /* 0x002de40001097983 */ /* 0x000ea20000300800 */
[----:B------:R-:W2:Y:S01]  /*84ab0*/  LDL.LU R10, [R1+0x2de8] ;  /* 0x002de800010a7983 */ /* 0x000ea20000300800 */
[----:B------:R-:W2:Y:S02]  /*84ac0*/  LDL.LU R11, [R1+0x2dec] ;  /* 0x002dec00010b7983 */ /* 0x000ea40000300800 */
[----:B------:R-:W-:Y:S02]  /*84ad0*/  STL.64 [R1+0x5660], R194 ;  /* 0x005660c201007387 */ /* 0x000fe40000100a00 */
[----:B------:R-:W-:Y:S01]  /*84ae0*/  STL.64 [R1+0x5658], R192 ;  /* 0x005658c001007387 */ /* 0x000fe20000100a00 */
[C---:B----4-:R-:W-:Y:S08]  /*84af0*/  HMMA.1688.F32.TF32 R196, R232.reuse, R120, R196 ;  /* 0x00000078e8c4723c */ /* 0x050ff000000810c4 */
[C---:B---3--:R-:W-:Y:S08]  /*84b00*/  HMMA.1688.F32.TF32 R200, R232.reuse, R116, R200 ;  /* 0x00000074e8c8723c */ /* 0x048ff000000810c8 */
[C---:B--2---:R-:W-:Y:S07]  /*84b10*/  HMMA.1688.F32.TF32 R204, R232.reuse, R148, R204 ;  /* 0x00000094e8cc723c */ /* 0x044fee00000810cc */
[----:B------:R-:W-:Y:S01]  /*84b20*/  STL.64 [R1+0x5670], R198 ;  /* 0x005670c601007387 */ /* 0x000fe20000100a00 */
[----:B------:R-:W-:Y:S02]  /*84b30*/  STL.64 [R1+0x5668], R196 ;  /* 0x005668c401007387 */ /* 0x000fe40000100a00 */
[----:B------:R-:W2:Y:S02]  /*84b40*/  LDL.LU R248, [R1+0x2dc0] ;  /* 0x002dc00001f87983 */ /* 0x000ea40000300800 */
[----:B------:R-:W2:Y:S01]  /*84b50*/  LDL.LU R249, [R1+0x2dc4] ;  /* 0x002dc40001f97983 */ /* 0x000ea20000300800 */
[----:B------:R-:W2:Y:S01]  /*84b60*/  LDL.LU R250, [R1+0x2dc8] ;  /* 0x002dc80001fa7983 */ /* 0x000ea20000300800 */
[----:B------:R-:W2:Y:S02]  /*84b70*/  LDL.LU R251, [R1+0x2dcc] ;  /* 0x002dcc0001fb7983 */ /* 0x000ea40000300800 */
[----:B------:R-:W-:Y:S02]  /*84b80*/  STL.64 [R1+0x5680], R202 ;  /* 0x005680ca01007387 */ /* 0x000fe40000100a00 */
[----:B------:R-:W-:Y:S05]  /*84b90*/  STL.64 [R1+0x5678], R200 ;  /* 0x005678c801007387 */ /* 0x000fea0000100a00 */
[----:B------:R-:W-:Y:S01]  /*84ba0*/  STL.64 [R1+0x5690], R206 ;  /* 0x005690ce01007387 */ /* 0x000fe20000100a00 */
[----:B------:R-:W-:Y:S02]  /*84bb0*/  STL.64 [R1+0x5688], R204 ;  /* 0x005688cc01007387 */ /* 0x000fe40000100a00 */
[----:B------:R-:W3:Y:S02]  /*84bc0*/  LDL.LU R244, [R1+0x2db0] ;  /* 0x002db00001f47983 */ /* 0x000ee40000300800 */
[----:B------:R-:W3:Y:S01]  /*84bd0*/  LDL.LU R245, [R1+0x2db4] ;  /* 0x002db40001f57983 */ /* 0x000ee20000300800 */
[----:B------:R-:W3:Y:S01]  /*84be0*/  LDL.LU R246, [R1+0x2db8] ;  /* 0x002db80001f67983 */ /* 0x000ee20000300800 */
[----:B------:R-:W3:Y:S01]  /*84bf0*/  LDL.LU R247, [R1+0x2dbc] ;  /* 0x002dbc0001f77983 */ /* 0x000ee20000300800 */
[C---:B------:R-:W-:Y:S08]  /*84c00*/  HMMA.1688.F32.TF32 R208, R232.reuse, R144, R208 ;  /* 0x00000090e8d0723c */ /* 0x040ff000000810d0 */
[C---:B------:R-:W-:Y:S08]  /*84c10*/  HMMA.1688.F32.TF32 R212, R232.reuse, R140, R212 ;  /* 0x0000008ce8d4723c */ /* 0x040ff000000810d4 */
[C---:B------:R-:W-:Y:S08]  /*84c20*/  HMMA.1688.F32.TF32 R216, R232.reuse, R136, R216 ;  /* 0x00000088e8d8723c */ /* 0x040ff000000810d8 */
[C---:B------:R-:W-:Y:S08]  /*84c30*/  HMMA.1688.F32.TF32 R220, R232.reuse, R132, R220 ;  /* 0x00000084e8dc723c */ /* 0x040ff000000810dc */
[C---:B------:R-:W-:Y:S08]  /*84c40*/  HMMA.1688.F32.TF32 R12, R232.reuse, R128, R8 ;  /* 0x00000080e80c723c */ /* 0x040ff00000081008 */
[----:B------:R-:W-:Y:S01]  /*84c50*/  HMMA.1688.F32.TF32 R8, R232, R124, R240 ;  /* 0x0000007ce808723c */ /* 0x000fe200000810f0 */
[----:B------:R-:W-:Y:S01]  /*84c60*/  STL.64 [R1+0x56a0], R210 ;  /* 0x0056a0d201007387 */ /* 0x000fe20000100a00 */
[----:B------:R-:W-:Y:S02]  /*84c70*/  STL.64 [R1+0x5698], R208 ;  /* 0x005698d001007387 */ /* 0x000fe40000100a00 */
[----:B------:R-:W-:Y:S02]  /*84c80*/  STL.64 [R1+0x56b0], R214 ;  /* 0x0056b0d601007387 */ /* 0x000fe40000100a00 */
[----:B------:R-:W-:Y:S01]  /*84c90*/  STL.64 [R1+0x56a8], R212 ;  /* 0x0056a8d401007387 */ /* 0x000fe20000100a00 */
[----:B------:R-:W-:Y:S01]  /*84ca0*/  STL.64 [R1+0x56c0], R218 ;  /* 0x0056c0da01007387 */ /* 0x000fe20000100a00 */
[----:B------:R-:W-:Y:S02]  /*84cb0*/  STL.64 [R1+0x56b8], R216 ;  /* 0x0056b8d801007387 */ /* 0x000fe40000100a00 */
[----:B------:R-:W-:Y:S02]  /*84cc0*/  STL.64 [R1+0x56d0], R222 ;  /* 0x0056d0de01007387 */ /* 0x000fe40000100a00 */
[----:B------:R-:W-:Y:S03]  /*84cd0*/  STL.64 [R1+0x56c8], R220 ;  /* 0x0056c8dc01007387 */ /* 0x000fe60000100a00 */
[----:B------:R1:W-:Y:S01]  /*84ce0*/  STL.64 [R1+0x1380], R12 ;  /* 0x0013800c01007387 */ /* 0x0003e20000100a00 */
[----:B------:R4:W-:Y:S02]  /*84cf0*/  STL.64 [R1+0x1388], R14 ;  /* 0x0013880e01007387 */ /* 0x0009e40000100a00 */
[----:B------:R-:W3:Y:S02]  /*84d00*/  LDL.LU R240, [R1+0x2da0] ;  /* 0x002da00001f07983 */ /* 0x000ee40000300800 */
[----:B------:R-:W3:Y:S01]  /*84d10*/  LDL.LU R241, [R1+0x2da4] ;  /* 0x002da40001f17983 */ /* 0x000ee20000300800 */
[----:B------:R-:W3:Y:S01]  /*84d20*/  LDL.LU R242, [R1+0x2da8] ;  /* 0x002da80001f27983 */ /* 0x000ee20000300800 */
[----:B------:R-:W3:Y:S02]  /*84d30*/  LDL.LU R243, [R1+0x2dac] ;  /* 0x002dac0001f37983 */ /* 0x000ee40000300800 */
[----:B------:R-:W-:Y:S01]  /*84d40*/  MOV R172, R8 ;  /* 0x0000000800ac7202 */ /* 0x000fe20000000f00 */
[----:B------:R-:W-:-:S02]  /*84d50*/  IMAD.MOV.U32 R173, RZ, RZ, R9 ;  /* 0x000000ffffad7224 */ /* 0x000fc400078e0009 */
[----:B------:R-:W-:Y:S02]  /*84d60*/  IMAD.MOV.U32 R174, RZ, RZ, R10 ;  /* 0x000000ffffae7224 */ /* 0x000fe400078e000a */
[----:B------:R-:W-:Y:S01]  /*84d70*/  IMAD.MOV.U32 R164, RZ, RZ, R11 ;  /* 0x000000ffffa47224 */ /* 0x000fe200078e000b */
[----:B-1----:R-:W3:Y:S01]  /*84d80*/  LDL.LU R12, [R1+0x2d90] ;  /* 0x002d9000010c7983 */ /* 0x002ee20000300800 */
[----:B------:R-:W3:Y:S02]  /*84d90*/  LDL.LU R13, [R1+0x2d94] ;  /* 0x002d9400010d7983 */ /* 0x000ee40000300800 */
[----:B----4-:R-:W4:Y:S02]  /*84da0*/  LDL.LU R14, [R1+0x2d98] ;  /* 0x002d9800010e7983 */ /* 0x010f240000300800 */
[----:B------:R-:W4:Y:S01]  /*84db0*/  LDL.LU R15, [R1+0x2d9c] ;  /* 0x002d9c00010f7983 */ /* 0x000f220000300800 */
[C---:B--2---:R-:W-:Y:S11]  /*84dc0*/  HMMA.1688.F32.TF32 R8, R232.reuse, R112, R248 ;  /* 0x00000070e808723c */ /* 0x044ff600000810f8 */
[----:B------:R-:W-:Y:S11]  /*84dd0*/  @!UPT UIADD3 URZ, URZ, URZ, URZ ;  /* 0x0000003f3f3ff290 */ /* 0x000ff6000fffe03f */
[----:B------:R-:W-:Y:S02]  /*84de0*/  @!UPT UIADD3 URZ, URZ, URZ, URZ ;  /* 0x0000003f3f3ff290 */ /* 0x000fe4000fffe03f */
[----:B------:R-:W-:Y:S01]  /*84df0*/  MOV R176, R8 ;  /* 0x0000000800b07202 */ /* 0x000fe20000000f00 */
[----:B------:R-:W-:Y:S02]  /*84e00*/  IMAD.MOV.U32 R177, RZ, RZ, R9 ;  /* 0x000000ffffb17224 */ /* 0x000fe400078e0009 */
[----:B------:R-:W-:Y:S02]  /*84e10*/  IMAD.MOV.U32 R178, RZ, RZ, R10 ;  /* 0x000000ffffb27224 */ /* 0x000fe400078e000a */
[----:B------:R-:W-:Y:S02]  /*84e20*/  IMAD.MOV.U32 R179, RZ, RZ, R11 ;  /* 0x000000ffffb37224 */ /* 0x000fe400078e000b */
[C---:B---3--:R-:W-:Y:S03]  /*84e30*/  HMMA.1688.F32.TF32 R8, R232.reuse, R108, R244 ;  /* 0x0000006ce808723c */ /* 0x048fe600000810f4 */
[----:B------:R-:W-:Y:S01]  /*84e40*/  STL.64 [R1+0x56e0], R178 ;  /* 0x0056e0b201007387 */ /* 0x000fe20000100a00 */
[----:B------:R-:W-:Y:S11]  /*84e50*/  STL.64 [R1+0x56d8], R176 ;  /* 0x0056d8b001007387 */ /* 0x000ff60000100a00 */
[----:B------:R-:W-:Y:S09]  /*84e60*/  @!UPT UIADD3 URZ, URZ, URZ, URZ ;  /* 0x0000003f3f3ff290 */ /* 0x000ff2000fffe03f */
[----:B------:R-:W-:Y:S01]  /*84e70*/  MOV R180, R8 ;  /* 0x0000000800b47202 */ /* 0x000fe20000000f00 */
[----:B------:R-:W-:Y:S01]  /*84e80*/  IMAD.MOV.U32 R181, RZ, RZ, R9 ;  /* 0x000000ffffb57224 */ /* 0x000fe200078e0009 */
[----:B------:R-:W2:Y:S01]  /*84e90*/  LDL.LU R8, [R1+0x2d80] ;  /* 0x002d800001087983 */ /* 0x000ea20000300800 */
[----:B------:R-:W-:Y:S02]  /*84ea0*/  IMAD.MOV.U32 R182, RZ, RZ, R10 ;  /* 0x000000ffffb67224 */ /* 0x000fe400078e000a */
[----:B------:R-:W2:Y:S02]  /*84eb0*/  LDL.LU R9, [R1+0x2d84] ;  /* 0x002d840001097983 */ /* 0x000ea40000300800 */
[----:B------:R-:W-:Y:S01]  /*84ec0*/  IMAD.MOV.U32 R183, RZ, RZ, R11 ;  /* 0x000000ffffb77224 */ /* 0x000fe200078e000b */
        /* <DEDUP_REMOVED lines=10> */
[----:B------:R-:W-:Y:S02]  /*84f70*/  STL.64 [R1+0x56f0], R182 ;  /* 0x0056f0b601007387 */ /* 0x000fe40000100a00 */
[----:B------:R1:W-:Y:S01]  /*84f80*/  STL.64 [R1+0x56e8], R180 ;  /* 0x0056e8b401007387 */ /* 0x0003e20000100a00 */
[C---:B------:R-:W-:Y:S01]  /*84f90*/  HMMA.1688.F32.TF32 R16, R232.reuse, R104, R240 ;  /* 0x00000068e810723c */ /* 0x040fe200000810f0 */
[----:B------:R-:W3:Y:S01]  /*84fa0*/  LDL.LU R240, [R1+0x2d50] ;  /* 0x002d500001f07983 */ /* 0x000ee20000300800 */
[----:B------:R-:W3:Y:S02]  /*84fb0*/  LDL.LU R241, [R1+0x2d54] ;  /* 0x002d540001f17983 */ /* 0x000ee40000300800 */
[----:B------:R-:W3:Y:S02]  /*84fc0*/  LDL.LU R242, [R1+0x2d58] ;  /* 0x002d580001f27983 */ /* 0x000ee40000300800 */
[----:B------:R-:W3:Y:S02]  /*84fd0*/  LDL.LU R243, [R1+0x2d5c] ;  /* 0x002d5c0001f37983 */ /* 0x000ee40000300800 */
[----:B----4-:R-:W-:Y:S11]  /*84fe0*/  HMMA.1688.F32.TF32 R12, R232, R100, R12 ;  /* 0x00000064e80c723c */ /* 0x010ff6000008100c */
[----:B------:R-:W-:Y:S05]  /*84ff0*/  @!UPT UIADD3 URZ, URZ, URZ, URZ ;  /* 0x0000003f3f3ff290 */ /* 0x000fea000fffe03f */
[----:B------:R-:W-:Y:S02]  /*85000*/  IMAD.MOV.U32 R226, RZ, RZ, R18 ;  /* 0x000000ffffe27224 */ /* 0x000fe400078e0012 */
[----:B------:R-:W-:Y:S01]  /*85010*/  IMAD.MOV.U32 R227, RZ, RZ, R19 ;  /* 0x000000ffffe37224 */ /* 0x000fe200078e0013 */
[----:B------:R-:W-:Y:S01]  /*85020*/  MOV R224, R16 ;  /* 0x0000001000e07202 */ /* 0x000fe20000000f00 */
[----:B------:R-:W-:-:S04]  /*85030*/  IMAD.MOV.U32 R225, RZ, RZ, R17 ;  /* 0x000000ffffe17224 */ /* 0x000fc800078e0011 */
[----:B------:R-:W-:Y:S02]  /*85040*/  IMAD.MOV.U32 R175, RZ, RZ, R15 ;  /* 0x000000ffffaf7224 */ /* 0x000fe400078e000f */
[----:B------:R-:W-:Y:S02]  /*85050*/  IMAD.MOV.U32 R166, RZ, RZ, R13 ;  /* 0x000000ffffa67224 */ /* 0x000fe400078e000d */
[----:B------:R-:W-:Y:S01]  /*85060*/  IMAD.MOV.U32 R167, RZ, RZ, R14 ;  /* 0x000000ffffa77224 */ /* 0x000fe200078e000e */
[----:B------:R-:W-:Y:S01]  /*85070*/  STL.64 [R1+0x5700], R226 ;  /* 0x005700e201007387 */ /* 0x000fe20000100a00 */
[----:B------:R-:W-:Y:S01]  /*85080*/  MOV R165, R12 ;  /* 0x0000000c00a57202 */ /* 0x000fe20000000f00 */
[----:B------:R4:W-:Y:S02]  /*85090*/  STL.64 [R1+0x56f8], R224 ;  /* 0x0056f8e001007387 */ /* 0x0009e40000100a00 */
[----:B------:R-:W-:Y:S01]  /*850a0*/  STL.64 [R1+0x5720], R174 ;  /* 0x005720ae01007387 */ /* 0x000fe20000100a00 */
[----:B------:R1:W-:Y:S01]  /*850b0*/  STL.64 [R1+0x5718], R172 ;  /* 0x005718ac01007387 */ /* 0x0003e20000100a00 */
[----:B------:R-:W-:Y:S02]  /*850c0*/  STL.64 [R1+0x5710], R166 ;  /* 0x005710a601007387 */ /* 0x000fe40000100a00 */
[----:B------:R-:W-:Y:S01]  /*850d0*/  STL.64 [R1+0x5708], R164 ;  /* 0x005708a401007387 */ /* 0x000fe20000100a00 */
[C---:B--2---:R-:W-:Y:S11]  /*850e0*/  HMMA.1688.F32.TF32 R8, R232.reuse, R96, R8 ;  /* 0x00000060e808723c */ /* 0x044ff60000081008 */
[----:B------:R-:W-:Y:S11]  /*850f0*/  @!UPT UIADD3 URZ, URZ, URZ, URZ ;  /* 0x0000003f3f3ff290 */ /* 0x000ff6000fffe03f */
[----:B------:R-:W-:Y:S02]  /*85100*/  @!UPT UIADD3 URZ, URZ, URZ, URZ ;  /* 0x0000003f3f3ff290 */ /* 0x000fe4000fffe03f */
[----:B------:R-:W-:Y:S01]  /*85110*/  MOV R228, R8 ;  /* 0x0000000800e47202 */ /* 0x000fe20000000f00 */
[----:B------:R-:W-:Y:S02]  /*85120*/  IMAD.MOV.U32 R229, RZ, RZ, R9 ;  /* 0x000000ffffe57224 */ /* 0x000fe400078e0009 */
[----:B------:R-:W-:Y:S02]  /*85130*/  IMAD.MOV.U32 R230, RZ, RZ, R10 ;  /* 0x000000ffffe67224 */ /* 0x000fe400078e000a */
[----:B------:R-:W-:Y:S02]  /*85140*/  IMAD.MOV.U32 R231, RZ, RZ, R11 ;  /* 0x000000ffffe77224 */ /* 0x000fe400078e000b */
[C---:B---3--:R-:W-:Y:S11]  /*85150*/  HMMA.1688.F32.TF32 R8, R232.reuse, R92, R248 ;  /* 0x0000005ce808723c */ /* 0x048ff600000810f8 */
[----:B------:R-:W-:Y:S11]  /*85160*/  @!UPT UIADD3 URZ, URZ, URZ, URZ ;  /* 0x0000003f3f3ff290 */ /* 0x000ff6000fffe03f */
[----:B------:R-:W-:Y:S02]  /*85170*/  @!UPT UIADD3 URZ, URZ, URZ, URZ ;  /* 0x0000003f3f3ff290 */ /* 0x000fe4000fffe03f */
[----:B------:R-:W-:Y:S01]  /*85180*/  MOV R184, R8 ;  /* 0x0000000800b87202 */ /* 0x000fe20000000f00 */
[----:B------:R-:W-:Y:S02]  /*85190*/  IMAD.MOV.U32 R185, RZ, RZ, R9 ;  /* 0x000000ffffb97224 */ /* 0x000fe400078e0009 */
[----:B------:R-:W-:Y:S02]  /*851a0*/  IMAD.MOV.U32 R186, RZ, RZ, R10 ;  /* 0x000000ffffba7224 */ /* 0x000fe400078e000a */
[----:B------:R-:W-:Y:S02]  /*851b0*/  IMAD.MOV.U32 R187, RZ, RZ, R11 ;  /* 0x000000ffffbb7224 */ /* 0x000fe400078e000b */
[C---:B------:R-:W-:Y:S01]  /*851c0*/  HMMA.1688.F32.TF32 R8, R232.reuse, R88, R244 ;  /* 0x00000058e808723c */ /* 0x040fe200000810f4 */
[----:B------:R-:W-:Y:S01]  /*851d0*/  STL.64 [R1+0x5730], R230 ;  /* 0x005730e601007387 */ /* 0x000fe20000100a00 */
[----:B------:R2:W-:Y:S02]  /*851e0*/  STL.64 [R1+0x5728], R228 ;  /* 0x005728e401007387 */ /* 0x0005e40000100a00 */
[----:B------:R-:W-:Y:S02]  /*851f0*/  STL.64 [R1+0x5740], R186 ;  /* 0x005740ba01007387 */ /* 0x000fe40000100a00 */
[----:B------:R2:W-:Y:S11]  /*85200*/  STL.64 [R1+0x5738], R184 ;  /* 0x005738b801007387 */ /* 0x0005f60000100a00 */
[----:B------:R-:W-:Y:S07]  /*85210*/  @!UPT UIADD3 URZ, URZ, URZ, URZ ;  /* 0x0000003f3f3ff290 */ /* 0x000fee000fffe03f */
[----:B------:R-:W-:Y:S01]  /*85220*/  MOV R188, R8 ;  /* 0x0000000800bc7202 */ /* 0x000fe20000000f00 */
[----:B------:R-:W-:Y:S02]  /*85230*/  IMAD.MOV.U32 R189, RZ, RZ, R9 ;  /* 0x000000ffffbd7224 */ /* 0x000fe400078e0009 */
[----:B------:R-:W-:Y:S02]  /*85240*/  IMAD.MOV.U32 R190, RZ, RZ, R10 ;  /* 0x000000ffffbe7224 */ /* 0x000fe400078e000a */
[----:B------:R-:W-:Y:S02]  /*85250*/  IMAD.MOV.U32 R191, RZ, RZ, R11 ;  /* 0x000000ffffbf7224 */ /* 0x000fe400078e000b */
[----:B------:R-:W-:Y:S03]  /*85260*/  HMMA.1688.F32.TF32 R8, R232, R84, R240 ;  /* 0x00000054e808723c */ /* 0x000fe600000810f0 */
        /* <DEDUP_REMOVED lines=9> */
[----:B------:R-:W3:Y:S08]  /*85300*/  LDL.LU R247, [R1+0x2b9c] ;  /* 0x002b9c0001f77983 */ /* 0x000ef00000300800 */
[----:B------:R-:W-:Y:S01]  /*85310*/  MOV R168, R8 ;  /* 0x0000000800a87202 */ /* 0x000fe20000000f00 */
[----:B------:R-:W-:Y:S01]  /*85320*/  IMAD.MOV.U32 R169, RZ, RZ, R9 ;  /* 0x000000ffffa97224 */ /* 0x000fe200078e0009 */
[----:B------:R-:W3:Y:S01]  /*85330*/  LDL.LU R8, [R1+0x2bb0] ;  /* 0x002bb00001087983 */ /* 0x000ee20000300800 */
[----:B------:R-:W-:-:S02]  /*85340*/  IMAD.MOV.U32 R170, RZ, RZ, R10 ;  /* 0x000000ffffaa7224 */ /* 0x000fc400078e000a */
[----:B------:R-:W3:Y:S02]  /*85350*/  LDL.LU R9, [R1+0x2bb4] ;  /* 0x002bb40001097983 */ /* 0x000ee40000300800 */
[----:B------:R-:W-:Y:S01]  /*85360*/  IMAD.MOV.U32 R171, RZ, RZ, R11 ;  /* 0x000000ffffab7224 */ /* 0x000fe200078e000b */
        /* <DEDUP_REMOVED lines=42> */
[----:B-1----:R-:W3:Y:S02]  /*85610*/  LDL.LU R180, [R1+0x2cd0] ;  /* 0x002cd00001b47983 */ /* 0x002ee40000300800 */
[----:B------:R-:W3:Y:S01]  /*85620*/  LDL.LU R181, [R1+0x2cd4] ;  /* 0x002cd40001b57983 */ /* 0x000ee20000300800 */
[----:B------:R-:W3:Y:S01]  /*85630*/  LDL.LU R182, [R1+0x2cd8] ;  /* 0x002cd80001b67983 */ /* 0x000ee20000300800 */
[----:B------:R-:W3:Y:S02]  /*85640*/  LDL.LU R183, [R1+0x2cdc] ;  /* 0x002cdc0001b77983 */ /* 0x000ee40000300800 */
[----:B----4-:R-:W4:Y:S02]  /*85650*/  LDL.LU R224, [R1+0x2ce0] ;  /* 0x002ce00001e07983 */ /* 0x010f240000300800 */
[----:B------:R-:W4:Y:S01]  /*85660*/  LDL.LU R225, [R1+0x2ce4] ;  /* 0x002ce40001e17983 */ /* 0x000f220000300800 */
[----:B------:R-:W4:Y:S01]  /*85670*/  LDL.LU R226, [R1+0x2ce8] ;  /* 0x002ce80001e27983 */ /* 0x000f220000300800 */
[----:B------:R-:W4:Y:S02]  /*85680*/  LDL.LU R227, [R1+0x2cec] ;  /* 0x002cec0001e37983 */ /* 0x000f240000300800 */
[----:B------:R-:W3:Y:S02]  /*85690*/  LDL.LU R172, [R1+0x2cf0] ;  /* 0x002cf00001ac7983 */ /* 0x000ee40000300800 */
[----:B------:R-:W3:Y:S01]  /*856a0*/  LDL.LU R173, [R1+0x2cf4] ;  /* 0x002cf40001ad7983 */ /* 0x000ee20000300800 */
[----:B------:R-:W3:Y:S01]  /*856b0*/  LDL.LU R174, [R1+0x2cf8] ;  /* 0x002cf80001ae7983 */ /* 0x000ee20000300800 */
[----:B------:R-:W3:Y:S02]  /*856c0*/  LDL.LU R175, [R1+0x2cfc] ;  /* 0x002cfc0001af7983 */ /* 0x000ee40000300800 */
        /* <DEDUP_REMOVED lines=41> */
[----:B------:R1:W-:Y:S02]  /*85960*/  STL.64 [R1+0x58a0], R168 ;  /* 0x0058a0a801007387 */ /* 0x0003e40000100a00 */
[----:B-1----:R-:W3:Y:S01]  /*85970*/  LDL.LU R168, [R1+0x2d40] ;  /* 0x002d400001a87983 */ /* 0x002ee20000300800 */
[----:B------:R-:W3:Y:S02]  /*85980*/  LDL.LU R169, [R1+0x2d44] ;  /* 0x002d440001a97983 */ /* 0x000ee40000300800 */
[----:B------:R-:W3:Y:S02]  /*85990*/  LDL.LU R170, [R1+0x2d48] ;  /* 0x002d480001aa7983 */ /* 0x000ee40000300800 */
[----:B------:R-:W3:Y:S01]  /*859a0*/  LDL.LU R171, [R1+0x2d4c] ;  /* 0x002d4c0001ab7983 */ /* 0x000ee20000300800 */
[C---:B--2---:R-:W-:Y:S08]  /*859b0*/  HMMA.1688.F32.TF32 R188, R232.reuse, R76, R188 ;  /* 0x0000004ce8bc723c */ /* 0x044ff000000810bc */
[C---:B---3--:R-:W-:Y:S11]  /*859c0*/  HMMA.1688.F32.TF32 R168, R232.reuse, R80, R168 ;  /* 0x00000050e8a8723c */ /* 0x048ff600000810a8 */
[----:B------:R-:W-:Y:S11]  /*859d0*/  @!UPT UIADD3 URZ, URZ, URZ, URZ ;  /* 0x0000003f3f3ff290 */ /* 0x000ff6000fffe03f */
[----:B------:R-:W-:Y:S01]  /*859e0*/  @!UPT UIADD3 URZ, URZ, URZ, URZ ;  /* 0x0000003f3f3ff290 */ /* 0x000fe2000fffe03f */
[----:B------:R-:W-:Y:S01]  /*859f0*/  STL.64 [R1+0x1770], R168 ;  /* 0x001770a801007387 */ /* 0x000fe20000100a00 */
[----:B------:R1:W-:Y:S02]  /*85a00*/  STL.64 [R1+0x1778], R170 ;  /* 0x001778aa01007387 */ /* 0x0003e40000100a00 */
[C---:B-1----:R-:W-:Y:S01]  /*85a10*/  HMMA.1688.F32.TF32 R168, R232.reuse, R72, R184 ;  /* 0x00000048e8a8723c */ /* 0x042fe200000810b8 */
[----:B------:R-:W-:Y:S01]  /*85a20*/  STL.64 [R1+0x1790], R188 ;  /* 0x001790bc01007387 */ /* 0x000fe20000100a00 */
[----:B------:R1:W-:Y:S06]  /*85a30*/  STL.64 [R1+0x1798], R190 ;  /* 0x001798be01007387 */ /* 0x0003ec0000100a00 */
[C---:B------:R-:W-:Y:S08]  /*85a40*/  HMMA.1688.F32.TF32 R184, R232.reuse, R64, R164 ;  /* 0x00000040e8b8723c */ /* 0x040ff000000810a4 */
[C---:B----4-:R-:W-:Y:S08]  /*85a50*/  HMMA.1688.F32.TF32 R164, R232.reuse, R56, R224 ;  /* 0x00000038e8a4723c */ /* 0x050ff000000810e0 */
[C---:B-1----:R-:W-:Y:S01]  /*85a60*/  HMMA.1688.F32.TF32 R188, R232.reuse, R68, R228 ;  /* 0x00000044e8bc723c */ /* 0x042fe200000810e4 */
[----:B------:R-:W-:Y:S01]  /*85a70*/  STL.64 [R1+0x17b0], R168 ;  /* 0x0017b0a801007387 */ /* 0x000fe20000100a00 */
[----:B------:R1:W-:Y:S06]  /*85a80*/  STL.64 [R1+0x17b8], R170 ;  /* 0x0017b8aa01007387 */ /* 0x0003ec0000100a00 */
[C---:B-1----:R-:W-:Y:S11]  /*85a90*/  HMMA.1688.F32.TF32 R168, R232.reuse, R60, R172 ;  /* 0x0000003ce8a8723c */ /* 0x042ff600000810ac */
[----:B------:R-:W-:Y:S04]  /*85aa0*/  @!UPT UIADD3 URZ, URZ, URZ, URZ ;  /* 0x0000003f3f3ff290 */ /* 0x000fe8000fffe03f */
[----:B------:R-:W-:Y:S01]  /*85ab0*/  STL.64 [R1+0x17d0], R188 ;  /* 0x0017d0bc01007387 */ /* 0x000fe20000100a00 */
[----:B------:R-:W-:Y:S02]  /*85ac0*/  STL.64 [R1+0x17d8], R190 ;  /* 0x0017d8be01007387 */ /* 0x000fe40000100a00 */
[----:B------:R-:W-:Y:S02]  /*85ad0*/  STL.64 [R1+0x1800], R184 ;  /* 0x001800b801007387 */ /* 0x000fe40000100a00 */
[----:B------:R-:W-:Y:S01]  /*85ae0*/  STL.64 [R1+0x1808], R186 ;  /* 0x001808ba01007387 */ /* 0x000fe20000100a00 */
[C---:B------:R-:W-:Y:S02]  /*85af0*/  HMMA.1688.F32.TF32 R172, R232.reuse, R52, R180 ;  /* 0x00000034e8ac723c */ /* 0x040fe400000810b4 */
[----:B------:R-:W-:Y:S01]  /*85b00*/  STL.64 [R1+0x1820], R168 ;  /* 0x001820a801007387 */ /* 0x000fe20000100a00 */
[----:B------:R1:W-:Y:S02]  /*85b10*/  STL.64 [R1+0x1828], R170 ;  /* 0x001828aa01007387 */ /* 0x0003e40000100a00 */
[----:B------:R-:W-:Y:S02]  /*85b20*/  STL.64 [R1+0x1830], R164 ;  /* 0x001830a401007387 */ /* 0x000fe40000100a00 */
[----:B------:R2:W-:Y:S01]  /*85b30*/  STL.64 [R1+0x1838], R166 ;  /* 0x001838a601007387 */ /* 0x0005e20000100a00 */
[----:B-1----:R-:W-:Y:S08]  /*85b40*/  HMMA.1688.F32.TF32 R168, R232, R48, R176 ;  /* 0x00000030e8a8723c */ /* 0x002ff000000810b0 */
[C---:B--2---:R-:W-:Y:S07]  /*85b50*/  HMMA.1688.F32.TF32 R164, R236.reuse, R44, R220 ;  /* 0x0000002ceca4723c */ /* 0x044fee00000810dc */
[----:B------:R-:W-:Y:S01]  /*85b60*/  STL.64 [R1+0x1860], R172 ;  /* 0x001860ac01007387 */ /* 0x000fe20000100a00 */
[----:B------:R-:W-:Y:S03]  /*85b70*/  STL.64 [R1+0x1868], R174 ;  /* 0x001868ae01007387 */ /* 0x000fe60000100a00 */
[----:B------:R-:W-:Y:S04]  /*85b80*/  LDS R232, [R3+0x10280] ;  /* 0x0102800003e87984 */ /* 0x000fe80000000800 */
[----:B------:R-:W-:Y:S04]  /*85b90*/  LDS R234, [R3+0x12280] ;  /* 0x0122800003ea7984 */ /* 0x000fe80000000800 */
[----:B------:R-:W-:Y:S04]  /*85ba0*/  LDS R233, [R4+0x10280] ;  /* 0x0102800004e97984 */ /* 0x000fe80000000800 */
[----:B------:R-:W1:Y:S04]  /*85bb0*/  LDS R235, [R4+0x12280] ;  /* 0x0122800004eb7984 */ /* 0x000e680000000800 */
[----:B------:R-:W-:Y:S01]  /*85bc0*/  STL.64 [R1+0x1850], R168 ;  /* 0x001850a801007387 */ /* 0x000fe20000100a00 */
[----:B------:R2:W-:Y:S02]  /*85bd0*/  STL.64 [R1+0x1858], R170 ;  /* 0x001858aa01007387 */ /* 0x0005e40000100a00 */
[----:B------:R-:W-:Y:S02]  /*85be0*/  STL.64 [R1+0x1880], R164 ;  /* 0x001880a401007387 */ /* 0x000fe40000100a00 */
[----:B------:R3:W-:Y:S01]  /*85bf0*/  STL.64 [R1+0x1888], R166 ;  /* 0x001888a601007387 */ /* 0x0007e20000100a00 */
[C---:B--2---:R-:W-:Y:S08]  /*85c00*/  HMMA.1688.F32.TF32 R168, R236.reuse, R40, R216 ;  /* 0x00000028eca8723c */ /* 0x044ff000000810d8 */
[C---:B---3--:R-:W-:Y:S08]  /*85c10*/  HMMA.1688.F32.TF32 R164, R236.reuse, R36, R212 ;  /* 0x00000024eca4723c */ /* 0x048ff000000810d4 */
[C---:B------:R-:W-:Y:S07]  /*85c20*/  HMMA.1688.F32.TF32 R172, R236.reuse, R32, R208 ;  /* 0x00000020ecac723c */ /* 0x040fee00000810d0 */
        /* <DEDUP_REMOVED lines=11> */
[----:B------:R-:W-:Y:S02]  /*85ce0*/  STL.64 [R1+0x1c20], R164 ;  /* 0x001c20a401007387 */ /* 0x000fe40000100a00 */
[----:B------:R3:W-:Y:S01]  /*85cf0*/  STL.64 [R1+0x1c28], R166 ;  /* 0x001c28a601007387 */ /* 0x0007e20000100a00 */
[C---:B--2---:R-:W-:Y:S08]  /*85d00*/  HMMA.1688.F32.TF32 R168, R236.reuse, R116, R192 ;  /* 0x00000074eca8723c */ /* 0x044ff000000810c0 */
[C---:B---3--:R-:W-:Y:S08]  /*85d10*/  HMMA.1688.F32.TF32 R164, R236.reuse, R148, R160 ;  /* 0x00000094eca4723c */ /* 0x048ff000000810a0 */
[C---:B------:R-:W-:Y:S08]  /*85d20*/  HMMA.1688.F32.TF32 R160, R236.reuse, R144, R28 ;  /* 0x00000090eca0723c */ /* 0x040ff0000008101c */
[C---:B------:R-:W-:Y:S08]  /*85d30*/  HMMA.1688.F32.TF32 R28, R236.reuse, R140, R24 ;  /* 0x0000008cec1c723c */ /* 0x040ff00000081018 */
[C---:B------:R-:W-:Y:S08]  /*85d40*/  HMMA.1688.F32.TF32 R24, R236.reuse, R136, R20 ;  /* 0x00000088ec18723c */ /* 0x040ff00000081014 */
[C---:B------:R-:W-:Y:S08]  /*85d50*/  HMMA.1688.F32.TF32 R20, R236.reuse, R132, R16 ;  /* 0x00000084ec14723c */ /* 0x040ff00000081010 */
[C---:B------:R-:W-:Y:S08]  /*85d60*/  HMMA.1688.F32.TF32 R16, R236.reuse, R128, R12 ;  /* 0x00000080ec10723c */ /* 0x040ff0000008100c */
[C---:B------:R-:W-:Y:S01]  /*85d70*/  HMMA.1688.F32.TF32 R12, R236.reuse, R124, R8 ;  /* 0x0000007cec0c723c */ /* 0x040fe20000081008 */
[----:B------:R-:W-:Y:S01]  /*85d80*/  STL.64 [R1+0x28d0], R172 ;  /* 0x0028d0ac01007387 */ /* 0x000fe20000100a00 */
[----:B------:R-:W-:Y:S06]  /*85d90*/  STL.64 [R1+0x28d8], R174 ;  /* 0x0028d8ae01007387 */ /* 0x000fec0000100a00 */
        /* <DEDUP_REMOVED lines=18> */
[C---:B---3--:R-:W-:Y:S01]  /*85ec0*/  HMMA.1688.F32.TF32 R12, R236.reuse, R104, R240 ;  /* 0x00000068ec0c723c */ /* 0x048fe200000810f0 */
        /* <DEDUP_REMOVED lines=9> */
[----:B------:R-:W2:Y:S01]  /*85f60*/  LDL.LU R11, [R1+0x2a6c] ;  /* 0x002a6c00010b7983 */ /* 0x000ea20000300800 */
[----:B----4-:R-:W3:Y:S01]  /*85f70*/  LDL.LU R12, [R1+0x2a70] ;  /* 0x002a7000010c7983 */ /* 0x010ee20000300800 */
[----:B------:R-:W3:Y:S02]  /*85f80*/  LDL.LU R13, [R1+0x2a74] ;  /* 0x002a7400010d7983 */ /* 0x000ee40000300800 */
[----:B-1----:R-:W3:Y:S02]  /*85f90*/  LDL.LU R14, [R1+0x2a78] ;  /* 0x002a7800010e7983 */ /* 0x002ee40000300800 */
        /* <DEDUP_REMOVED lines=77> */
[C---:B--2---:R-:W-:Y:S08]  /*86470*/  HMMA.1688.F32.TF32 R164, R236.reuse, R96, R180 ;  /* 0x00000060eca4723c */ /* 0x044ff000000810b4 */
[C---:B---3--:R-:W-:Y:S08]  /*86480*/  HMMA.1688.F32.TF32 R168, R236.reuse, R100, R224 ;  /* 0x00000064eca8723c */ /* 0x048ff000000810e0 */
[C---:B------:R-:W-:Y:S11]  /*86490*/  HMMA.1688.F32.TF32 R172, R236.reuse, R92, R176 ;  /* 0x0000005cecac723c */ /* 0x040ff600000810b0 */
[----:B------:R-:W-:Y:S04]  /*864a0*/  @!UPT UIADD3 URZ, URZ, URZ, URZ ;  /* 0x0000003f3f3ff290 */ /* 0x000fe8000fffe03f */
[----:B------:R-:W-:Y:S01]  /*864b0*/  STL.64 [R1+0x2810], R168 ;  /* 0x002810a801007387 */ /* 0x000fe20000100a00 */
[----:B------:R1:W-:Y:S02]  /*864c0*/  STL.64 [R1+0x2818], R170 ;  /* 0x002818aa01007387 */ /* 0x0003e40000100a00 */
[----:B------:R-:W-:Y:S02]  /*864d0*/  STL.64 [R1+0x2800], R164 ;  /* 0x002800a401007387 */ /* 0x000fe40000100a00 */
[----:B------:R2:W-:Y:S01]  /*864e0*/  STL.64 [R1+0x2808], R166 ;  /* 0x002808a601007387 */ /* 0x0005e20000100a00 */
[C---:B-1----:R-:W-:Y:S08]  /*864f0*/  HMMA.1688.F32.TF32 R168, R236.reuse, R88, R220 ;  /* 0x00000058eca8723c */ /* 0x042ff000000810dc */
[C---:B--2---:R-:W-:Y:S01]  /*86500*/  HMMA.1688.F32.TF32 R164, R236.reuse, R84, R216 ;  /* 0x00000054eca4723c */ /* 0x044fe200000810d8 */
[----:B------:R-:W-:Y:S01]  /*86510*/  STL.64 [R1+0x27f0], R172 ;  /* 0x0027f0ac01007387 */ /* 0x000fe20000100a00 */
[----:B------:R1:W-:Y:S06]  /*86520*/  STL.64 [R1+0x27f8], R174 ;  /* 0x0027f8ae01007387 */ /* 0x0003ec0000100a00 */
[C---:B-1----:R-:W-:Y:S07]  /*86530*/  HMMA.1688.F32.TF32 R172, R236.reuse, R80, R212 ;  /* 0x00000050ecac723c */ /* 0x042fee00000810d4 */
[----:B------:R-:W-:Y:S01]  /*86540*/  STL.64 [R1+0x27e0], R168 ;  /* 0x0027e0a801007387 */ /* 0x000fe20000100a00 */
[----:B------:R4:W-:Y:S07]  /*86550*/  STL.64 [R1+0x27e8], R170 ;  /* 0x0027e8aa01007387 */ /* 0x0009ee0000100a00 */
[----:B------:R-:W-:Y:S02]  /*86560*/  STL.64 [R1+0x27d0], R164 ;  /* 0x0027d0a401007387 */ /* 0x000fe40000100a00 */
[----:B------:R1:W-:Y:S01]  /*86570*/  STL.64 [R1+0x27d8], R166 ;  /* 0x0027d8a601007387 */ /* 0x0003e20000100a00 */
[C---:B----4-:R-:W-:Y:S08]  /*86580*/  HMMA.1688.F32.TF32 R168, R236.reuse, R76, R208 ;  /* 0x0000004ceca8723c */ /* 0x050ff000000810d0 */
[C---:B-1----:R-:W-:Y:S01]  /*86590*/  HMMA.1688.F32.TF32 R164, R236.reuse, R72, R204 ;  /* 0x00000048eca4723c */ /* 0x042fe200000810cc */
[----:B------:R-:W-:Y:S01]  /*865a0*/  STL.64 [R1+0x27c0], R172 ;  /* 0x0027c0ac01007387 */ /* 0x000fe20000100a00 */
[----:B------:R1:W-:Y:S06]  /*865b0*/  STL.64 [R1+0x27c8], R174 ;  /* 0x0027c8ae01007387 */ /* 0x0003ec0000100a00 */
[C---:B------:R-:W-:Y:S08]  /*865c0*/  HMMA.1688.F32.TF32 R160, R236.reuse, R56, R160 ;  /* 0x00000038eca0723c */ /* 0x040ff000000810a0 */
[C---:B------:R-:W-:Y:S08]  /*865d0*/  HMMA.1688.F32.TF32 R28, R236.reuse, R52, R28 ;  /* 0x00000034ec1c723c */ /* 0x040ff0000008101c */
[C---:B-1----:R-:W-:Y:S01]  /*865e0*/  HMMA.1688.F32.TF32 R172, R236.reuse, R68, R200 ;  /* 0x00000044ecac723c */ /* 0x042fe200000810c8 */
[----:B------:R-:W-:Y:S01]  /*865f0*/  STL.64 [R1+0x27b0], R168 ;  /* 0x0027b0a801007387 */ /* 0x000fe20000100a00 */
[----:B------:R1:W-:Y:S02]  /*86600*/  STL.64 [R1+0x27b8], R170 ;  /* 0x0027b8aa01007387 */ /* 0x0003e40000100a00 */
[----:B------:R-:W-:Y:S02]  /*86610*/  STL.64 [R1+0x27a0], R164 ;  /* 0x0027a0a401007387 */ /* 0x000fe40000100a00 */
[----:B------:R2:W-:Y:S02]  /*86620*/  STL.64 [R1+0x27a8], R166 ;  /* 0x0027a8a601007387 */ /* 0x0005e40000100a00 */
[C---:B------:R-:W-:Y:S08]  /*86630*/  HMMA.1688.F32.TF32 R24, R236.reuse, R48, R24 ;  /* 0x00000030ec18723c */ /* 0x040ff00000081018 */
[C---:B-1----:R-:W-:Y:S08]  /*86640*/  HMMA.1688.F32.TF32 R168, R236.reuse, R64, R196 ;  /* 0x00000040eca8723c */ /* 0x042ff000000810c4 */
[----:B--2---:R-:W-:Y:S08]  /*86650*/  HMMA.1688.F32.TF32 R164, R236, R60, R192 ;  /* 0x0000003ceca4723c */ /* 0x004ff000000810c0 */
[C---:B------:R-:W-:Y:S08]  /*86660*/  HMMA.1688.F32.TF32 R20, R232.reuse, R44, R20 ;  /* 0x0000002ce814723c */ /* 0x040ff00000081014 */
[C---:B------:R-:W-:Y:S08]  /*86670*/  HMMA.1688.F32.TF32 R16, R232.reuse, R40, R16 ;  /* 0x00000028e810723c */ /* 0x040ff00000081010 */
[C---:B------:R-:W-:Y:S08]  /*86680*/  HMMA.1688.F32.TF32 R12, R232.reuse, R36, R12 ;  /* 0x00000024e80c723c */ /* 0x040ff0000008100c */
[C---:B------:R-:W-:Y:S01]  /*86690*/  HMMA.1688.F32.TF32 R8, R232.reuse, R32, R8 ;  /* 0x00000020e808723c */ /* 0x040fe20000081008 */
[----:B------:R-:W-:Y:S01]  /*866a0*/  STL.64 [R1+0x2790], R172 ;  /* 0x002790ac01007387 */ /* 0x000fe20000100a00 */
[----:B------:R-:W-:Y:S03]  /*866b0*/  STL.64 [R1+0x2798], R174 ;  /* 0x002798ae01007387 */ /* 0x000fe60000100a00 */
        /* <DEDUP_REMOVED lines=150> */
[----:B------:R3:W-:Y:S01]  /*87020*/  STL.64 [R1+0x5910], R120 ;  /* 0x0059107801007387 */ /* 0x0007e20000100a00 */
        /* <DEDUP_REMOVED lines=8> */
[C---:B--2---:R-:W-:Y:S08]  /*870b0*/  HMMA.1688.F32.TF32 R120, R232.reuse, R140, R228 ;  /* 0x0000008ce878723c */ /* 0x044ff000000810e4 */
[C---:B----4-:R-:W-:Y:S01]  /*870c0*/  HMMA.1688.F32.TF32 R32, R232.reuse, R136, R164 ;  /* 0x00000088e820723c */ /* 0x050fe200000810a4 */
        /* <DEDUP_REMOVED lines=49> */
[----:B------:R-:W-:Y:S08]  /*873e0*/  HMMA.1688.F32.TF32 R12, R232, R48, R248 ;  /* 0x00000030e80c723c */ /* 0x000ff000000810f8 */
[C---:B-1----:R-:W-:Y:S01]  /*873f0*/  HMMA.1688.F32.TF32 R8, R236.reuse, R44, R244 ;  /* 0x0000002cec08723c */ /* 0x042fe200000810f4 */
        /* <DEDUP_REMOVED lines=22> */
[----:B------:R-:W3:Y:S01]  /*87560*/  LDL.LU R244, [R1+0x1810] ;  /* 0x0018100001f47983 */ /* 0x000ee20000300800 */
        /* <DEDUP_REMOVED lines=9> */
[----:B------:R-:W3:Y:S02]  /*87600*/  LDL.LU R249, [R1+0x1844] ;  /* 0x0018440001f97983 */ /* 0x000ee40000300800 */
[----:B------:R-:W3:Y:S01]  /*87610*/  LDL.LU R250, [R1+0x1848] ;  /* 0x0018480001fa7983 */ /* 0x000ee20000300800 */
[----:B------:R-:W3:Y:S04]  /*87620*/  LDL.LU R251, [R1+0x184c] ;  /* 0x00184c0001fb7983 */ /* 0x000ee80000300800 */
[----:B--2---:R-:W2:Y:S01]  /*87630*/  LDL.LU R8, [R1+0x1870] ;  /* 0x0018700001087983 */ /* 0x004ea20000300800 */
[----:B------:R-:W2:Y:S02]  /*87640*/  LDL.LU R9, [R1+0x1874] ;  /* 0x0018740001097983 */ /* 0x000ea40000300800 */
[----:B----4-:R-:W2:Y:S02]  /*87650*/  LDL.LU R10, [R1+0x1878] ;  /* 0x00187800010a7983 */ /* 0x010ea40000300800 */
        /* <DEDUP_REMOVED lines=109> */
[----:B------:R-:W1:Y:S01]  /*87d30*/  LDL.LU R240, [R1+0x17f0] ;  /* 0x0017f00001f07983 */ /* 0x000e620000300800 */
[----:B------:R-:W1:Y:S02]  /*87d40*/  LDL.LU R241, [R1+0x17f4] ;  /* 0x0017f40001f17983 */ /* 0x000e640000300800 */
[----:B------:R-:W1:Y:S02]  /*87d50*/  LDL.LU R242, [R1+0x17f8] ;  /* 0x0017f80001f27983 */ /* 0x000e640000300800 */
        /* <DEDUP_REMOVED lines=39> */
[C---:B------:R-:W-:Y:S08]  /*87fd0*/  HMMA.1688.F32.TF32 R8, R236.reuse, R56, R8 ;  /* 0x00000038ec08723c */ /* 0x040ff00000081008 */
[C---:B--2---:R-:W-:Y:S11]  /*87fe0*/  HMMA.1688.F32.TF32 R168, R236.reuse, R120, R168 ;  /* 0x00000078eca8723c */ /* 0x044ff600000810a8 */
[----:B------:R-:W-:Y:S11]  /*87ff0*/  @!UPT UIADD3 URZ, URZ, URZ, URZ ;  /* 0x0000003f3f3ff290 */ /* 0x000ff6000fffe03f */
[----:B------:R-:W-:Y:S01]  /*88000*/  @!UPT UIADD3 URZ, URZ, URZ, URZ ;  /* 0x0000003f3f3ff290 */ /* 0x000fe2000fffe03f */
[----:B------:R-:W-:Y:S01]  /*88010*/  STL.64 [R1+0x2510], R168 ;  /* 0x002510a801007387 */ /* 0x000fe20000100a00 */
[----:B------:R2:W-:Y:S02]  /*88020*/  STL.64 [R1+0x2518], R170 ;  /* 0x002518aa01007387 */ /* 0x0005e40000100a00 */
[C---:B--2---:R-:W-:Y:S01]  /*88030*/  HMMA.1688.F32.TF32 R168, R236.reuse, R144, R228 ;  /* 0x00000090eca8723c */ /* 0x044fe200000810e4 */
[----:B------:R-:W-:Y:S01]  /*88040*/  STL.64 [R1+0x2500], R188 ;  /* 0x002500bc01007387 */ /* 0x000fe20000100a00 */
[----:B------:R-:W-:Y:S02]  /*88050*/  STL.64 [R1+0x2508], R190 ;  /* 0x002508be01007387 */ /* 0x000fe40000100a00 */
[----:B------:R-:W-:Y:S02]  /*88060*/  STL.64 [R1+0x24f0], R184 ;  /* 0x0024f0b801007387 */ /* 0x000fe40000100a00 */
[----:B------:R-:W-:Y:S11]  /*88070*/  STL.64 [R1+0x24f8], R186 ;  /* 0x0024f8ba01007387 */ /* 0x000ff60000100a00 */
[----:B------:R-:W-:Y:S06]  /*88080*/  @!UPT UIADD3 URZ, URZ, URZ, URZ ;  /* 0x0000003f3f3ff290 */ /* 0x000fec000fffe03f */
        /* <DEDUP_REMOVED lines=34> */
[----:B------:R-:W-:Y:S11]  /*882b0*/  STL.64 [R1+0x2438], R174 ;  /* 0x002438ae01007387 */ /* 0x000ff60000100a00 */
[----:B------:R-:W-:Y:S02]  /*882c0*/  @!UPT UIADD3 URZ, URZ, URZ, URZ ;  /* 0x0000003f3f3ff290 */ /* 0x000fe4000fffe03f */
        /* <DEDUP_REMOVED lines=19> */
[----:B----4-:R-:W-:Y:S08]  /*88400*/  HMMA.1688.F32.TF32 R12, R236, R48, R244 ;  /* 0x00000030ec0c723c */ /* 0x010ff000000810f4 */
[C---:B-1----:R-:W-:Y:S01]  /*88410*/  HMMA.1688.F32.TF32 R8, R232.reuse, R44, R240 ;  /* 0x0000002ce808723c */ /* 0x042fe200000810f0 */
[----:B------:R-:W-:Y:S04]  /*88420*/  LDS R236, [R3+0x10400] ;  /* 0x0104000003ec7984 */ /* 0x000fe80000000800 */
[----:B------:R-:W-:Y:S04]  /*88430*/  LDS R238, [R3+0x12400] ;  /* 0x0124000003ee7984 */ /* 0x000fe80000000800 */
[----:B------:R-:W-:Y:S04]  /*88440*/  LDS R237, [R4+0x10400] ;  /* 0x0104000004ed7984 */ /* 0x000fe80000000800 */
[----:B------:R-:W1:Y:S04]  /*88450*/  LDS R239, [R4+0x12400] ;  /* 0x0124000004ef7984 */ /* 0x000e680000000800 */
[----:B------:R-:W-:Y:S01]  /*88460*/  STL.64 [R1+0x2390], R16 ;  /* 0x0023901001007387 */ /* 0x000fe20000100a00 */
[----:B------:R-:W-:Y:S02]  /*88470*/  STL.64 [R1+0x2398], R18 ;  /* 0x0023981201007387 */ /* 0x000fe40000100a00 */
[----:B------:R-:W2:Y:S02]  /*88480*/  LDL.LU R244, [R1+0x15a0] ;  /* 0x0015a00001f47983 */ /* 0x000ea40000300800 */
[----:B------:R-:W-:Y:S01]  /*88490*/  STL.64 [R1+0x1a00], R12 ;  /* 0x001a000c01007387 */ /* 0x000fe20000100a00 */
[----:B------:R-:W-:Y:S01]  /*884a0*/  STL.64 [R1+0x1a08], R14 ;  /* 0x001a080e01007387 */ /* 0x000fe20000100a00 */
[----:B------:R4:W-:Y:S02]  /*884b0*/  STL.64 [R1+0x19f0], R8 ;  /* 0x0019f00801007387 */ /* 0x0009e40000100a00 */
[----:B------:R3:W-:Y:S02]  /*884c0*/  STL.64 [R1+0x19f8], R10 ;  /* 0x0019f80a01007387 */ /* 0x0007e40000100a00 */
[----:B------:R-:W2:Y:S01]  /*884d0*/  LDL.LU R245, [R1+0x15a4] ;  /* 0x0015a40001f57983 */ /* 0x000ea20000300800 */
[----:B------:R-:W2:Y:S01]  /*884e0*/  LDL.LU R246, [R1+0x15a8] ;  /* 0x0015a80001f67983 */ /* 0x000ea20000300800 */
[----:B------:R-:W2:Y:S02]  /*884f0*/  LDL.LU R247, [R1+0x15ac] ;  /* 0x0015ac0001f77983 */ /* 0x000ea40000300800 */
[----:B------:R-:W2:Y:S02]  /*88500*/  LDL.LU R248, [R1+0x15b0] ;  /* 0x0015b00001f87983 */ /* 0x000ea40000300800 */
[----:B------:R-:W2:Y:S01]  /*88510*/  LDL.LU R249, [R1+0x15b4] ;  /* 0x0015b40001f97983 */ /* 0x000ea20000300800 */
[----:B------:R-:W2:Y:S01]  /*88520*/  LDL.LU R250, [R1+0x15b8] ;  /* 0x0015b80001fa7983 */ /* 0x000ea20000300800 */
[----:B------:R-:W2:Y:S03]  /*88530*/  LDL.LU R251, [R1+0x15bc] ;  /* 0x0015bc0001fb7983 */ /* 0x000ea60000300800 */
[----:B----4-:R-:W4:Y:S01]  /*88540*/  LDL.LU R8, [R1+0x15c0] ;  /* 0x0015c00001087983 */ /* 0x010f220000300800 */
[----:B------:R-:W4:Y:S02]  /*88550*/  LDL.LU R9, [R1+0x15c4] ;  /* 0x0015c40001097983 */ /* 0x000f240000300800 */
[----:B---3--:R-:W4:Y:S02]  /*88560*/  LDL.LU R10, [R1+0x15c8] ;  /* 0x0015c800010a7983 */ /* 0x008f240000300800 */
[----:B------:R-:W4:Y:S01]  /*88570*/  LDL.LU R11, [R1+0x15cc] ;  /* 0x0015cc00010b7983 */ /* 0x000f220000300800 */
        /* <DEDUP_REMOVED lines=97> */
[C---:B------:R-:W-:Y:S08]  /*88b90*/  HMMA.1688.F32.TF32 R188, R232.reuse, R36, R188 ;  /* 0x00000024e8bc723c */ /* 0x040ff000000810bc */
[C---:B---3--:R-:W-:Y:S08]  /*88ba0*/  HMMA.1688.F32.TF32 R184, R232.reuse, R32, R184 ;  /* 0x00000020e8b8723c */ /* 0x048ff000000810b8 */
[C---:B------:R-:W-:Y:S01]  /*88bb0*/  HMMA.1688.F32.TF32 R164, R232.reuse, R152, R164 ;  /* 0x00000098e8a4723c */ /* 0x040fe200000810a4 */
[----:B------:R-:W-:Y:S01]  /*88bc0*/  STL.64 [R1+0x2380], R168 ;  /* 0x002380a801007387 */ /* 0x000fe20000100a00 */
[----:B------:R2:W-:Y:S06]  /*88bd0*/  STL.64 [R1+0x2388], R170 ;  /* 0x002388aa01007387 */ /* 0x0005ec0000100a00 */
[C---:B--2---:R-:W-:Y:S01]  /*88be0*/  HMMA.1688.F32.TF32 R168, R232.reuse, R156, R228 ;  /* 0x0000009ce8a8723c */ /* 0x044fe200000810e4 */
[----:B------:R-:W-:Y:S01]  /*88bf0*/  STL.64 [R1+0x2370], R188 ;  /* 0x002370bc01007387 */ /* 0x000fe20000100a00 */
[----:B------:R-:W-:Y:S05]  /*88c00*/  STL.64 [R1+0x2378], R190 ;  /* 0x002378be01007387 */ /* 0x000fea0000100a00 */
[----:B------:R-:W-:Y:S02]  /*88c10*/  STL.64 [R1+0x2360], R184 ;  /* 0x002360b801007387 */ /* 0x000fe40000100a00 */
[----:B------:R-:W-:Y:S01]  /*88c20*/  STL.64 [R1+0x2368], R186 ;  /* 0x002368ba01007387 */ /* 0x000fe20000100a00 */
[C---:B------:R-:W-:Y:S11]  /*88c30*/  HMMA.1688.F32.TF32 R172, R232.reuse, R120, R172 ;  /* 0x00000078e8ac723c */ /* 0x040ff600000810ac */
[----:B------:R-:W-:Y:S02]  /*88c40*/  @!UPT UIADD3 URZ, URZ, URZ, URZ ;  /* 0x0000003f3f3ff290 */ /* 0x000fe4000fffe03f */
[----:B------:R-:W-:Y:S01]  /*88c50*/  STL.64 [R1+0x2350], R168 ;  /* 0x002350a801007387 */ /* 0x000fe20000100a00 */
[----:B------:R4:W-:Y:S02]  /*88c60*/  STL.64 [R1+0x2358], R170 ;  /* 0x002358aa01007387 */ /* 0x0009e40000100a00 */
[----:B------:R-:W-:Y:S02]  /*88c70*/  STL.64 [R1+0x2340], R164 ;  /* 0x002340a401007387 */ /* 0x000fe40000100a00 */
[----:B------:R2:W-:Y:S01]  /*88c80*/  STL.64 [R1+0x2348], R166 ;  /* 0x002348a601007387 */ /* 0x0005e20000100a00 */
[C---:B----4-:R-:W-:Y:S08]  /*88c90*/  HMMA.1688.F32.TF32 R168, R232.reuse, R116, R224 ;  /* 0x00000074e8a8723c */ /* 0x050ff000000810e0 */
[C---:B--2---:R-:W-:Y:S01]  /*88ca0*/  HMMA.1688.F32.TF32 R164, R232.reuse, R148, R180 ;  /* 0x00000094e8a4723c */ /* 0x044fe200000810b4 */
        /* <DEDUP_REMOVED lines=20> */
[C---:B------:R-:W-:Y:S08]  /*88df0*/  HMMA.1688.F32.TF32 R160, R232.reuse, R100, R160 ;  /* 0x00000064e8a0723c */ /* 0x040ff000000810a0 */
[C---:B------:R-:W-:Y:S08]  /*88e00*/  HMMA.1688.F32.TF32 R28, R232.reuse, R96, R28 ;  /* 0x00000060e81c723c */ /* 0x040ff0000008101c */
[C---:B--2---:R-:W-:Y:S01]  /*88e10*/  HMMA.1688.F32.TF32 R172, R232.reuse, R112, R200 ;  /* 0x00000070e8ac723c */ /* 0x044fe200000810c8 */
[----:B------:R-:W-:Y:S01]  /*88e20*/  STL.64 [R1+0x22c0], R168 ;  /* 0x0022c0a801007387 */ /* 0x000fe20000100a00 */
[----:B------:R2:W-:Y:S02]  /*88e30*/  STL.64 [R1+0x22c8], R170 ;  /* 0x0022c8aa01007387 */ /* 0x0005e40000100a00 */
[----:B------:R-:W-:Y:S02]  /*88e40*/  STL.64 [R1+0x22b0], R164 ;  /* 0x0022b0a401007387 */ /* 0x000fe40000100a00 */
[----:B------:R3:W-:Y:S02]  /*88e50*/  STL.64 [R1+0x22b8], R166 ;  /* 0x0022b8a601007387 */ /* 0x0007e40000100a00 */
[C---:B------:R-:W-:Y:S08]  /*88e60*/  HMMA.1688.F32.TF32 R24, R232.reuse, R92, R24 ;  /* 0x0000005ce818723c */ /* 0x040ff00000081018 */
[C---:B--2---:R-:W-:Y:S08]  /*88e70*/  HMMA.1688.F32.TF32 R168, R232.reuse, R108, R196 ;  /* 0x0000006ce8a8723c */ /* 0x044ff000000810c4 */
[C---:B---3--:R-:W-:Y:S08]  /*88e80*/  HMMA.1688.F32.TF32 R164, R232.reuse, R104, R192 ;  /* 0x00000068e8a4723c */ /* 0x048ff000000810c0 */
[C---:B------:R-:W-:Y:S08]  /*88e90*/  HMMA.1688.F32.TF32 R20, R232.reuse, R88, R20 ;  /* 0x00000058e814723c */ /* 0x040ff00000081014 */
[C---:B------:R-:W-:Y:S08]  /*88ea0*/  HMMA.1688.F32.TF32 R16, R232.reuse, R84, R16 ;  /* 0x00000054e810723c */ /* 0x040ff00000081010 */
        /* <DEDUP_REMOVED lines=26> */
[----:B------:R-:W-:Y:S02]  /*89050*/  STL.64 [R1+0x2208], R18 ;  /* 0x0022081201007387 */ /* 0x000fe40000100a00 */
[----:B------:R-:W2:Y:S05]  /*89060*/  LDL.LU R244, [R1+0x13e0] ;  /* 0x0013e00001f47983 */ /* 0x000eaa0000300800 */
[----:B------:R-:W-:Y:S01]  /*89070*/  STL.64 [R1+0x21f0], R12 ;  /* 0x0021f00c01007387 */ /* 0x000fe20000100a00 */
[----:B------:R-:W-:Y:S07]  /*89080*/  STL.64 [R1+0x21f8], R14 ;  /* 0x0021f80e01007387 */ /* 0x000fee0000100a00 */
        /* <DEDUP_REMOVED lines=9> */
[----:B---3--:R-:W3:Y:S01]  /*89120*/  LDL.LU R8, [R1+0x1400] ;  /* 0x0014000001087983 */ /* 0x008ee20000300800 */
[----:B------:R-:W3:Y:S02]  /*89130*/  LDL.LU R9, [R1+0x1404] ;  /* 0x0014040001097983 */ /* 0x000ee40000300800 */
[----:B----4-:R-:W3:Y:S02]  /*89140*/  LDL.LU R10, [R1+0x1408] ;  /* 0x00140800010a7983 */ /* 0x010ee40000300800 */
        /* <DEDUP_REMOVED lines=99> */
[----:B---3--:R-:W-:Y:S08]  /*89780*/  HMMA.1688.F32.TF32 R184, R232, R52, R184 ;  /* 0x00000034e8b8723c */ /* 0x008ff000000810b8 */
[----:B-1----:R-:W-:Y:S01]  /*89790*/  HMMA.1688.F32.TF32 R164, R236, R44, R164 ;  /* 0x0000002ceca4723c */ /* 0x002fe200000810a4 */
[----:B------:R-:W-:Y:S01]  /*897a0*/  STL.64 [R1+0x21d0], R168 ;  /* 0x0021d0a801007387 */ /* 0x000fe20000100a00 */
[----:B------:R1:W-:Y:S06]  /*897b0*/  STL.64 [R1+0x21d8], R170 ;  /* 0x0021d8aa01007387 */ /* 0x0003ec0000100a00 */
[----:B-1----:R-:W-:Y:S01]  /*897c0*/  HMMA.1688.F32.TF32 R168, R232, R48, R228 ;  /* 0x00000030e8a8723c */ /* 0x002fe200000810e4 */
[----:B------:R-:W-:Y:S01]  /*897d0*/  STL.64 [R1+0x21c0], R188 ;  /* 0x0021c0bc01007387 */ /* 0x000fe20000100a00 */
[----:B------:R-:W-:Y:S05]  /*897e0*/  STL.64 [R1+0x21c8], R190 ;  /* 0x0021c8be01007387 */ /* 0x000fea0000100a00 */
[----:B------:R-:W-:Y:S02]  /*897f0*/  STL.64 [R1+0x21b0], R184 ;  /* 0x0021b0b801007387 */ /* 0x000fe40000100a00 */
[----:B------:R-:W-:Y:S01]  /*89800*/  STL.64 [R1+0x21b8], R186 ;  /* 0x0021b8ba01007387 */ /* 0x000fe20000100a00 */
        /* <DEDUP_REMOVED lines=183> */
[C---:B--2---:R-:W-:Y:S08]  /*8a380*/  HMMA.1688.F32.TF32 R168, R236.reuse, R80, R168 ;  /* 0x00000050eca8723c */ /* 0x044ff000000810a8 */
[C---:B------:R-:W-:Y:S11]  /*8a390*/  HMMA.1688.F32.TF32 R188, R236.reuse, R76, R188 ;  /* 0x0000004cecbc723c */ /* 0x040ff600000810bc */
[----:B------:R-:W-:Y:S04]  /*8a3a0*/  @!UPT UIADD3 URZ, URZ, URZ, URZ ;  /* 0x0000003f3f3ff290 */ /* 0x000fe8000fffe03f */
[----:B------:R-:W-:Y:S01]  /*8a3b0*/  STL.64 [R1+0x2040], R168 ;  /* 0x002040a801007387 */ /* 0x000fe20000100a00 */
[----:B------:R3:W-:Y:S02]  /*8a3c0*/  STL.64 [R1+0x2048], R170 ;  /* 0x002048aa01007387 */ /* 0x0007e40000100a00 */
[C---:B---3--:R-:W-:Y:S05]  /*8a3d0*/  HMMA.1688.F32.TF32 R168, R236.reuse, R72, R184 ;  /* 0x00000048eca8723c */ /* 0x048fea00000810b8 */
[----:B------:R-:W-:Y:S01]  /*8a3e0*/  STL.64 [R1+0x2030], R188 ;  /* 0x002030bc01007387 */ /* 0x000fe20000100a00 */
[----:B------:R2:W-:Y:S02]  /*8a3f0*/  STL.64 [R1+0x2038], R190 ;  /* 0x002038be01007387 */ /* 0x0005e40000100a00 */
[C---:B------:R-:W-:Y:S08]  /*8a400*/  HMMA.1688.F32.TF32 R184, R236.reuse, R64, R164 ;  /* 0x00000040ecb8723c */ /* 0x040ff000000810a4 */
[C---:B------:R-:W-:Y:S08]  /*8a410*/  HMMA.1688.F32.TF32 R164, R236.reuse, R56, R224 ;  /* 0x00000038eca4723c */ /* 0x040ff000000810e0 */
        /* <DEDUP_REMOVED lines=14> */
[----:B--2---:R-:W-:Y:S08]  /*8a500*/  HMMA.1688.F32.TF32 R168, R236, R48, R176 ;  /* 0x00000030eca8723c */ /* 0x004ff000000810b0 */
[C---:B-1----:R-:W-:Y:S07]  /*8a510*/  HMMA.1688.F32.TF32 R164, R232.reuse, R44, R220 ;  /* 0x0000002ce8a4723c */ /* 0x042fee00000810dc */
        /* <DEDUP_REMOVED lines=31> */
[C---:B----4-:R-:W-:Y:S08]  /*8a710*/  HMMA.1688.F32.TF32 R20, R232.reuse, R132, R16 ;  /* 0x00000084e814723c */ /* 0x050ff00000081010 */
        /* <DEDUP_REMOVED lines=619> */
[----:B-1----:R-:W-:Y:S01]  /*8cdd0*/  HMMA.1688.F32.TF32 R8, R236, R44, R240 ;  /* 0x0000002cec08723c */ /* 0x002fe200000810f0 */
[----:B------:R-:W-:Y:S04]  /*8cde0*/  LDS R232, [R3+0x10680] ;  /* 0x0106800003e87984 */ /* 0x000fe80000000800 */
[----:B------:R-:W-:Y:S04]  /*8cdf0*/  LDS R234, [R3+0x12680] ;  /* 0x0126800003ea7984 */ /* 0x000fe80000000800 */
[----:B------:R-:W-:Y:S04]  /*8ce00*/  LDS R233, [R4+0x10680] ;  /* 0x0106800004e97984 */ /* 0x000fe80000000800 */
[----:B------:R-:W1:Y:S01]  /*8ce10*/  LDS R235, [R4+0x12680] ;  /* 0x0126800004eb7984 */ /* 0x000e620000000800 */
[----:B------:R-:W-:Y:S01]  /*8ce20*/  MOV R240, R252 ;  /* 0x000000fc00f07202 */ /* 0x000fe20000000f00 */
[----:B------:R-:W-:-:S02]  /*8ce30*/  IMAD.MOV.U32 R241, RZ, RZ, R7 ;  /* 0x000000fffff17224 */ /* 0x000fc400078e0007 */
[----:B------:R-:W-:Y:S02]  /*8ce40*/  IMAD.MOV.U32 R242, RZ, RZ, R0 ;  /* 0x000000fffff27224 */ /* 0x000fe400078e0000 */
[----:B------:R-:W-:Y:S01]  /*8ce50*/  IMAD.MOV.U32 R243, RZ, RZ, R2 ;  /* 0x000000fffff37224 */ /* 0x000fe200078e0002 */
[----:B------:R-:W-:Y:S01]  /*8ce60*/  STL.64 [R1+0x1270], R16 ;  /* 0x0012701001007387 */ /* 0x000fe20000100a00 */
[----:B------:R-:W-:Y:S02]  /*8ce70*/  STL.64 [R1+0x1278], R18 ;  /* 0x0012781201007387 */ /* 0x000fe40000100a00 */
[----:B------:R-:W-:Y:S02]  /*8ce80*/  STL.64 [R1+0x11e0], R12 ;  /* 0x0011e00c01007387 */ /* 0x000fe40000100a00 */
[----:B------:R-:W-:Y:S01]  /*8ce90*/  STL.64 [R1+0x11e8], R14 ;  /* 0x0011e80e01007387 */ /* 0x000fe20000100a00 */
[----:B------:R-:W2:Y:S01]  /*8cea0*/  LDL.LU R252, [R1+0x58cc] ;  /* 0x0058cc0001fc7983 */ /* 0x000ea20000300800 */
[----:B------:R4:W-:Y:S02]  /*8ceb0*/  STL.64 [R1+0x1280], R8 ;  /* 0x0012800801007387 */ /* 0x0009e40000100a00 */
[----:B------:R1:W-:Y:S02]  /*8cec0*/  STL.64 [R1+0x1288], R10 ;  /* 0x0012880a01007387 */ /* 0x0003e40000100a00 */
[----:B------:R-:W3:Y:S01]  /*8ced0*/  LDL.LU R7, [R1+0x58c8] ;  /* 0x0058c80001077983 */ /* 0x000ee20000300800 */
[----:B------:R-:W3:Y:S01]  /*8cee0*/  LDL.LU R0, [R1+0x58c4] ;  /* 0x0058c40001007983 */ /* 0x000ee20000300800 */
[----:B------:R-:W4:Y:S02]  /*8cef0*/  LDL.LU R2, [R1+0x58c0] ;  /* 0x0058c00001027983 */ /* 0x000f240000300800 */
[----:B------:R-:W4:Y:S02]  /*8cf00*/  LDL.LU R244, [R1+0xd10] ;  /* 0x000d100001f47983 */ /* 0x000f240000300800 */
[----:B------:R-:W4:Y:S01]  /*8cf10*/  LDL.LU R245, [R1+0xd14] ;  /* 0x000d140001f57983 */ /* 0x000f220000300800 */
[----:B------:R-:W4:Y:S01]  /*8cf20*/  LDL.LU R246, [R1+0xd18] ;  /* 0x000d180001f67983 */ /* 0x000f220000300800 */
[----:B------:R-:W4:Y:S02]  /*8cf30*/  LDL.LU R247, [R1+0xd1c] ;  /* 0x000d1c0001f77983 */ /* 0x000f240000300800 */
[----:B--2---:R-:W-:Y:S01]  /*8cf40*/  IMAD.MOV.U32 R251, RZ, RZ, R252 ;  /* 0x000000fffffb7224 */ /* 0x004fe200078e00fc */
[----:B---3--:R-:W-:Y:S01]  /*8cf50*/  MOV R248, R0 ;  /* 0x0000000000f87202 */ /* 0x008fe20000000f00 */
[----:B----4-:R-:W-:Y:S01]  /*8cf60*/  IMAD.MOV.U32 R249, RZ, RZ, R2 ;  /* 0x000000fffff97224 */ /* 0x010fe200078e0002 */
[----:B------:R-:W2:Y:S01]  /*8cf70*/  LDL.LU R0, [R1+0x58bc] ;  /* 0x0058bc0001007983 */ /* 0x000ea20000300800 */
[----:B------:R-:W3:Y:S02]  /*8cf80*/  LDL.LU R2, [R1+0x58b8] ;  /* 0x0058b80001027983 */ /* 0x000ee40000300800 */
[----:B------:R-:W-:-:S02]  /*8cf90*/  IMAD.MOV.U32 R250, RZ, RZ, R7 ;  /* 0x000000fffffa7224 */ /* 0x000fc400078e0007 */
[----:B------:R-:W4:Y:S01]  /*8cfa0*/  LDL.LU R7, [R1+0x58b4] ;  /* 0x0058b40001077983 */ /* 0x000f220000300800 */
[----:B------:R-:W4:Y:S02]  /*8cfb0*/  LDL.LU R252, [R1+0x58b0] ;  /* 0x0058b00001fc7983 */ /* 0x000f240000300800 */
[----:B------:R-:W4:Y:S02]  /*8cfc0*/  LDL.LU R8, [R1+0xd30] ;  /* 0x000d300001087983 */ /* 0x000f240000300800 */
[----:B------:R-:W4:Y:S01]  /*8cfd0*/  LDL.LU R9, [R1+0xd34] ;  /* 0x000d340001097983 */ /* 0x000f220000300800 */
[----:B-1----:R-:W4:Y:S01]  /*8cfe0*/  LDL.LU R10, [R1+0xd38] ;  /* 0x000d3800010a7983 */ /* 0x002f220000300800 */
        /* <DEDUP_REMOVED lines=89> */
[----:B--2---:R-:W-:-:S02]  /*8d580*/  IMAD.MOV.U32 R15, RZ, RZ, R0 ;  /* 0x000000ffff0f7224 */ /* 0x004fc400078e0000 */
[----:B---3--:R-:W-:Y:S02]  /*8d590*/  IMAD.MOV.U32 R14, RZ, RZ, R2 ;  /* 0x000000ffff0e7224 */ /* 0x008fe400078e0002 */
[----:B----4-:R-:W-:Y:S01]  /*8d5a0*/  IMAD.MOV.U32 R13, RZ, RZ, R7 ;  /* 0x000000ffff0d7224 */ /* 0x010fe200078e0007 */
[----:B------:R-:W-:Y:S01]  /*8d5b0*/  MOV R12, R252 ;  /* 0x000000fc000c7202 */ /* 0x000fe20000000f00 */
[C---:B------:R-:W-:Y:S08]  /*8d5c0*/  HMMA.1688.F32.TF32 R168, R236.reuse, R40, R168 ;  /* 0x00000028eca8723c */ /* 0x040ff000000810a8 */
[C---:B------:R-:W-:Y:S08]  /*8d5d0*/  HMMA.1688.F32.TF32 R188, R236.reuse, R36, R188 ;  /* 0x00000024ecbc723c */ /* 0x040ff000000810bc */
[C---:B------:R-:W-:Y:S08]  /*8d5e0*/  HMMA.1688.F32.TF32 R184, R236.reuse, R32, R184 ;  /* 0x00000020ecb8723c */ /* 0x040ff000000810b8 */
[----:B------:R-:W-:Y:S01]  /*8d5f0*/  HMMA.1688.F32.TF32 R164, R236, R152, R164 ;  /* 0x00000098eca4723c */ /* 0x000fe200000810a4 */
[----:B------:R-:W-:Y:S01]  /*8d600*/  MOV R252, R168 ;  /* 0x000000a800fc7202 */ /* 0x000fe20000000f00 */
[----:B------:R-:W-:-:S02]  /*8d610*/  IMAD.MOV.U32 R7, RZ, RZ, R169 ;  /* 0x000000ffff077224 */ /* 0x000fc400078e00a9 */
[----:B------:R-:W-:Y:S02]  /*8d620*/  IMAD.MOV.U32 R2, RZ, RZ, R170 ;  /* 0x000000ffff027224 */ /* 0x000fe400078e00aa */
[----:B------:R-:W-:Y:S02]  /*8d630*/  IMAD.MOV.U32 R0, RZ, RZ, R171 ;  /* 0x000000ffff007224 */ /* 0x000fe400078e00ab */
[C---:B------:R-:W-:Y:S01]  /*8d640*/  HMMA.1688.F32.TF32 R168, R236.reuse, R156, R228 ;  /* 0x0000009ceca8723c */ /* 0x040fe200000810e4 */
        /* <DEDUP_REMOVED lines=41> */
[C---:B--2---:R-:W-:Y:S08]  /*8d8e0*/  HMMA.1688.F32.TF32 R164, R236.reuse, R104, R192 ;  /* 0x00000068eca4723c */ /* 0x044ff000000810c0 */
        /* <DEDUP_REMOVED lines=24> */
[C---:B-1----:R-:W-:Y:S08]  /*8da70*/  HMMA.1688.F32.TF32 R16, R236.reuse, R72, R248 ;  /* 0x00000048ec10723c */ /* 0x042ff000000810f8 */
[C---:B--2---:R-:W-:Y:S08]  /*8da80*/  HMMA.1688.F32.TF32 R12, R236.reuse, R68, R244 ;  /* 0x00000044ec0c723c */ /* 0x044ff000000810f4 */
[C---:B---3--:R-:W-:Y:S07]  /*8da90*/  HMMA.1688.F32.TF32 R8, R236.reuse, R64, R240 ;  /* 0x00000040ec08723c */ /* 0x048fee00000810f0 */
        /* <DEDUP_REMOVED lines=10> */
[----:B------:R-:W4:Y:S02]  /*8db40*/  LDL.LU R248, [R1+0xb90] ;  /* 0x000b900001f87983 */ /* 0x000f240000300800 */
[----:B------:R-:W4:Y:S01]  /*8db50*/  LDL.LU R249, [R1+0xb94] ;  /* 0x000b940001f97983 */ /* 0x000f220000300800 */
[----:B------:R-:W4:Y:S01]  /*8db60*/  LDL.LU R250, [R1+0xb98] ;  /* 0x000b980001fa7983 */ /* 0x000f220000300800 */
[----:B------:R-:W4:Y:S03]  /*8db70*/  LDL.LU R251, [R1+0xb9c] ;  /* 0x000b9c0001fb7983 */ /* 0x000f260000300800 */
[----:B-1----:R-:W2:Y:S01]  /*8db80*/  LDL.LU R8, [R1+0xba0] ;  /* 0x000ba00001087983 */ /* 0x002ea20000300800 */
[----:B------:R-:W2:Y:S02]  /*8db90*/  LDL.LU R9, [R1+0xba4] ;  /* 0x000ba40001097983 */ /* 0x000ea40000300800 */
[----:B---3--:R-:W2:Y:S02]  /*8dba0*/  LDL.LU R10, [R1+0xba8] ;  /* 0x000ba800010a7983 */ /* 0x008ea40000300800 */
[----:B------:R-:W2:Y:S01]  /*8dbb0*/  LDL.LU R11, [R1+0xbac] ;  /* 0x000bac00010b7983 */ /* 0x000ea20000300800 */
        /* <DEDUP_REMOVED lines=99> */
[----:B------:R-:W-:Y:S01]  /*8e1f0*/  HMMA.1688.F32.TF32 R164, R232, R44, R164 ;  /* 0x0000002ce8a4723c */ /* 0x000fe200000810a4 */
        /* <DEDUP_REMOVED lines=217> */
[----:B------:R-:W-:Y:S01]  /*8ef90*/  STL.64 [R1+0x1638], R174 ;  /* 0x001638ae01007387 */ /* 0x000fe20000100a00 */
[C---:B------:R-:W-:Y:S02]  /*8efa0*/  HMMA.1688.F32.TF32 R8, R236.reuse, R124, R8 ;  /* 0x0000007cec08723c */ /* 0x040fe40000081008 */
        /* <DEDUP_REMOVED lines=55> */
[----:B------:R4:W-:Y:S01]  /*8f320*/  STL.64 [R1+0x14f0], R16 ;  /* 0x0014f01001007387 */ /* 0x0009e20000100a00 */
[----:B------:R1:W-:Y:S07]  /*8f330*/  STL.64 [R1+0x14f8], R18 ;  /* 0x0014f81201007387 */ /* 0x0003ee0000100a00 */
        /* <DEDUP_REMOVED lines=118> */
[----:B------:R1:W-:Y:S03]  /*8faa0*/  STL.64 [R1+0x14d8], R170 ;  /* 0x0014d8aa01007387 */ /* 0x0003e60000100a00 */
[----:B-1----:R-:W2:Y:S01]  /*8fab0*/  LDL.LU.64 R170, [R1+0x58a8] ;  /* 0x0058a80001aa7983 */ /* 0x002ea20000300a00 */
[----:B------:R-:W3:Y:S02]  /*8fac0*/  LDL.LU.64 R168, [R1+0x58a0] ;  /* 0x0058a00001a87983 */ /* 0x000ee40000300a00 */
[----:B------:R-:W-:Y:S02]  /*8fad0*/  STL.64 [R1+0x14c0], R188 ;  /* 0x0014c0bc01007387 */ /* 0x000fe40000100a00 */
[----:B------:R1:W-:Y:S02]  /*8fae0*/  STL.64 [R1+0x14c8], R190 ;  /* 0x0014c8be01007387 */ /* 0x0003e40000100a00 */
[----:B-1----:R-:W2:Y:S01]  /*8faf0*/  LDL.LU.64 R190, [R1+0x5898] ;  /* 0x0058980001be7983 */ /* 0x002ea20000300a00 */
[----:B------:R-:W2:Y:S02]  /*8fb00*/  LDL.LU.64 R188, [R1+0x5890] ;  /* 0x0058900001bc7983 */ /* 0x000ea40000300a00 */
        /* <DEDUP_REMOVED lines=13> */
[----:B------:R1:W-:Y:S01]  /*8fbe0*/  STL.64 [R1+0x1488], R186 ;  /* 0x001488ba01007387 */ /* 0x0003e20000100a00 */
[----:B------:R-:W-:Y:S01]  /*8fbf0*/  STL.64 [R1+0x1470], R228 ;  /* 0x001470e401007387 */ /* 0x000fe20000100a00 */
[----:B------:R-:W-:Y:S02]  /*8fc00*/  STL.64 [R1+0x1478], R230 ;  /* 0x001478e601007387 */ /* 0x000fe40000100a00 */
[----:B------:R-:W-:Y:S02]  /*8fc10*/  STL.64 [R1+0x1460], R164 ;  /* 0x001460a401007387 */ /* 0x000fe40000100a00 */
[----:B------:R4:W-:Y:S01]  /*8fc20*/  STL.64 [R1+0x1468], R166 ;  /* 0x001468a601007387 */ /* 0x0009e20000100a00 */
[C---:B-1----:R-:W-:Y:S08]  /*8fc30*/  HMMA.1688.F32.TF32 R184, R236.reuse, R68, R172 ;  /* 0x00000044ecb8723c */ /* 0x042ff000000810ac */
[C---:B------:R-:W-:Y:S08]  /*8fc40*/  HMMA.1688.F32.TF32 R172, R236.reuse, R64, R224 ;  /* 0x00000040ecac723c */ /* 0x040ff000000810e0 */
[C---:B----4-:R-:W-:Y:S08]  /*8fc50*/  HMMA.1688.F32.TF32 R164, R236.reuse, R60, R180 ;  /* 0x0000003ceca4723c */ /* 0x050ff000000810b4 */
[C---:B------:R-:W-:Y:S01]  /*8fc60*/  HMMA.1688.F32.TF32 R176, R236.reuse, R56, R176 ;  /* 0x00000038ecb0723c */ /* 0x040fe200000810b0 */
[----:B------:R-:W-:Y:S01]  /*8fc70*/  STL.64 [R1+0x1450], R184 ;  /* 0x001450b801007387 */ /* 0x000fe20000100a00 */
[----:B------:R-:W-:Y:S05]  /*8fc80*/  STL.64 [R1+0x1458], R186 ;  /* 0x001458ba01007387 */ /* 0x000fea0000100a00 */
[----:B------:R-:W-:Y:S02]  /*8fc90*/  STL.64 [R1+0x1440], R172 ;  /* 0x001440ac01007387 */ /* 0x000fe40000100a00 */
[----:B------:R1:W-:Y:S06]  /*8fca0*/  STL.64 [R1+0x1448], R174 ;  /* 0x001448ae01007387 */ /* 0x0003ec0000100a00 */
[----:B------:R-:W-:Y:S01]  /*8fcb0*/  STL.64 [R1+0x1430], R164 ;  /* 0x001430a401007387 */ /* 0x000fe20000100a00 */
[----:B------:R4:W-:Y:S01]  /*8fcc0*/  STL.64 [R1+0x1438], R166 ;  /* 0x001438a601007387 */ /* 0x0009e20000100a00 */
[C---:B-1----:R-:W-:Y:S08]  /*8fcd0*/  HMMA.1688.F32.TF32 R172, R236.reuse, R52, R220 ;  /* 0x00000034ecac723c */ /* 0x042ff000000810dc */
[----:B----4-:R-:W-:Y:S01]  /*8fce0*/  HMMA.1688.F32.TF32 R164, R236, R48, R216 ;  /* 0x00000030eca4723c */ /* 0x010fe200000810d8 */
[----:B------:R-:W-:Y:S01]  /*8fcf0*/  STL.64 [R1+0x1420], R176 ;  /* 0x001420b001007387 */ /* 0x000fe20000100a00 */
[----:B------:R1:W-:Y:S06]  /*8fd00*/  STL.64 [R1+0x1428], R178 ;  /* 0x001428b201007387 */ /* 0x0003ec0000100a00 */
[C---:B------:R-:W-:Y:S08]  /*8fd10*/  HMMA.1688.F32.TF32 R160, R232.reuse, R120, R160 ;  /* 0x00000078e8a0723c */ /* 0x040ff000000810a0 */
[C---:B------:R-:W-:Y:S08]  /*8fd20*/  HMMA.1688.F32.TF32 R28, R232.reuse, R116, R28 ;  /* 0x00000074e81c723c */ /* 0x040ff0000008101c */
[C---:B------:R-:W-:Y:S08]  /*8fd30*/  HMMA.1688.F32.TF32 R24, R232.reuse, R148, R24 ;  /* 0x00000094e818723c */ /* 0x040ff00000081018 */
[C---:B------:R-:W-:Y:S08]  /*8fd40*/  HMMA.1688.F32.TF32 R20, R232.reuse, R144, R20 ;  /* 0x00000090e814723c */ /* 0x040ff00000081014 */
[C---:B------:R-:W-:Y:S08]  /*8fd50*/  HMMA.1688.F32.TF32 R16, R232.reuse, R140, R16 ;  /* 0x0000008ce810723c */ /* 0x040ff00000081010 */
[C---:B-1----:R-:W-:Y:S08]  /*8fd60*/  HMMA.1688.F32.TF32 R176, R232.reuse, R44, R212 ;  /* 0x0000002ce8b0723c */ /* 0x042ff000000810d4 */
        /* <DEDUP_REMOVED lines=9> */
[----:B------:R4:W-:Y:S02]  /*8fe00*/  STL.64 [R1+0x1308], R166 ;  /* 0x001308a601007387 */ /* 0x0009e40000100a00 */
[C---:B----4-:R-:W-:Y:S08]  /*8fe10*/  HMMA.1688.F32.TF32 R172, R232.reuse, R40, R208 ;  /* 0x00000028e8ac723c */ /* 0x050ff000000810d0 */
[C---:B------:R-:W-:Y:S01]  /*8fe20*/  HMMA.1688.F32.TF32 R164, R232.reuse, R36, R204 ;  /* 0x00000024e8a4723c */ /* 0x040fe200000810cc */
[----:B------:R-:W-:Y:S01]  /*8fe30*/  STL.64 [R1+0x12d0], R176 ;  /* 0x0012d0b001007387 */ /* 0x000fe20000100a00 */
[----:B------:R4:W-:Y:S06]  /*8fe40*/  STL.64 [R1+0x12d8], R178 ;  /* 0x0012d8b201007387 */ /* 0x0009ec0000100a00 */
[C---:B----4-:R-:W-:Y:S07]  /*8fe50*/  HMMA.1688.F32.TF32 R176, R232.reuse, R32, R200 ;  /* 0x00000020e8b0723c */ /* 0x050fee00000810c8 */
[----:B------:R-:W-:Y:S01]  /*8fe60*/  STL.64 [R1+0x12b0], R172 ;  /* 0x0012b0ac01007387 */ /* 0x000fe20000100a00 */
[----:B------:R4:W-:Y:S07]  /*8fe70*/  STL.64 [R1+0x12b8], R174 ;  /* 0x0012b8ae01007387 */ /* 0x0009ee0000100a00 */
[----:B------:R-:W-:Y:S02]  /*8fe80*/  STL.64 [R1+0x12a0], R164 ;  /* 0x0012a0a401007387 */ /* 0x000fe40000100a00 */
[----:B------:R1:W-:Y:S01]  /*8fe90*/  STL.64 [R1+0x12a8], R166 ;  /* 0x0012a8a601007387 */ /* 0x0003e20000100a00 */
[C---:B----4-:R-:W-:Y:S08]  /*8fea0*/  HMMA.1688.F32.TF32 R172, R232.reuse, R156, R196 ;  /* 0x0000009ce8ac723c */ /* 0x050ff000000810c4 */
[C---:B-1----:R-:W-:Y:S01]  /*8feb0*/  HMMA.1688.F32.TF32 R164, R232.reuse, R152, R192 ;  /* 0x00000098e8a4723c */ /* 0x042fe200000810c0 */
        /* <DEDUP_REMOVED lines=9> */
[----:B------:R1:W-:Y:S02]  /*8ff50*/  STL.64 [R1+0x1220], R28 ;  /* 0x0012201c01007387 */ /* 0x0003e40000100a00 */
[----:B------:R4:W-:Y:S01]  /*8ff60*/  STL.64 [R1+0x1228], R30 ;  /* 0x0012281e01007387 */ /* 0x0009e20000100a00 */
[----:B------:R-:W-:Y:S01]  /*8ff70*/  STL.64 [R1+0x1210], R24 ;  /* 0x0012101801007387 */ /* 0x000fe20000100a00 */
[----:B------:R-:W-:Y:S02]  /*8ff80*/  STL.64 [R1+0x1218], R26 ;  /* 0x0012181a01007387 */ /* 0x000fe40000100a00 */
[----:B------:R-:W-:Y:S02]  /*8ff90*/  STL.64 [R1+0x1200], R20 ;  /* 0x0012001401007387 */ /* 0x000fe40000100a00 */
[----:B------:R-:W-:Y:S01]  /*8ffa0*/  STL.64 [R1+0x1208], R22 ;  /* 0x0012081601007387 */ /* 0x000fe20000100a00 */
[----:B------:R-:W-:Y:S01]  /*8ffb0*/  STL.64 [R1+0x11f0], R16 ;  /* 0x0011f01001007387 */ /* 0x000fe20000100a00 */
[----:B------:R-:W-:Y:S03]  /*8ffc0*/  STL.64 [R1+0x11f8], R18 ;  /* 0x0011f81201007387 */ /* 0x000fe60000100a00 */
[----:B-1----:R-:W2:Y:S01]  /*8ffd0*/  LDL.LU R28, [R1+0x580] ;  /* 0x00058000011c7983 */ /* 0x002ea20000300800 */
[----:B------:R1:W-:Y:S02]  /*8ffe0*/  STL.64 [R1+0x1190], R12 ;  /* 0x0011900c01007387 */ /* 0x0003e40000100a00 */
[----:B------:R1:W-:Y:S02]  /*8fff0*/  STL.64 [R1+0x1198], R14 ;  /* 0x0011980e01007387 */ /* 0x0003e40000100a00 */
[----:B------:R1:W-:Y:S01]  /*90000*/  STL.64 [R1+0x1180], R8 ;  /* 0x0011800801007387 */ /* 0x0003e20000100a00 */
[----:B------:R1:W-:Y:S01]  /*90010*/  STL.64 [R1+0x1188], R10 ;  /* 0x0011880a01007387 */ /* 0x0003e20000100a00 */
        /* <DEDUP_REMOVED lines=19> */
[----:B-1----:R-:W2:Y:S01]  /*90150*/  LDL.LU R12, [R1+0x640] ;  /* 0x00064000010c7983 */ /* 0x002ea20000300800 */
        /* <DEDUP_REMOVED lines=35> */
[C---:B--2---:R-:W-:Y:S01]  /*90390*/  HMMA.1688.F32.TF32 R20, R232.reuse, R128, R12 ;  /* 0x00000080e814723c */ /* 0x044fe2000008100c */
[----:B------:R-:W2:Y:S11]  /*903a0*/  LDL.LU R12, [R1+0x560] ;  /* 0x00056000010c7983 */ /* 0x000eb60000300800 */
[----:B------:R-:W-:Y:S11]  /*903b0*/  @!UPT UIADD3 URZ, URZ, URZ, URZ ;  /* 0x0000003f3f3ff290 */ /* 0x000ff6000fffe03f */
[----:B------:R1:W-:Y:S01]  /*903c0*/  STL.64 [R1+0x1170], R20 ;  /* 0x0011701401007387 */ /* 0x0003e20000100a00 */
[----:B------:R4:W-:Y:S02]  /*903d0*/  STL.64 [R1+0x1178], R22 ;  /* 0x0011781601007387 */ /* 0x0009e40000100a00 */
[----:B------:R-:W2:Y:S02]  /*903e0*/  LDL.LU R13, [R1+0x564] ;  /* 0x00056400010d7983 */ /* 0x000ea40000300800 */
[----:B------:R-:W2:Y:S01]  /*903f0*/  LDL.LU R14, [R1+0x568] ;  /* 0x00056800010e7983 */ /* 0x000ea20000300800 */
[----:B------:R-:W2:Y:S01]  /*90400*/  LDL.LU R15, [R1+0x56c] ;  /* 0x00056c00010f7983 */ /* 0x000ea20000300800 */
[C---:B---3--:R-:W-:Y:S03]  /*90410*/  HMMA.1688.F32.TF32 R16, R232.reuse, R124, R16 ;  /* 0x0000007ce810723c */ /* 0x048fe60000081010 */
[----:B-1----:R-:W3:Y:S01]  /*90420*/  LDL.LU R20, [R1+0x550] ;  /* 0x0005500001147983 */ /* 0x002ee20000300800 */
[----:B------:R-:W3:Y:S02]  /*90430*/  LDL.LU R21, [R1+0x554] ;  /* 0x0005540001157983 */ /* 0x000ee40000300800 */
[----:B----4-:R-:W3:Y:S02]  /*90440*/  LDL.LU R22, [R1+0x558] ;  /* 0x0005580001167983 */ /* 0x010ee40000300800 */
[----:B------:R-:W3:Y:S11]  /*90450*/  LDL.LU R23, [R1+0x55c] ;  /* 0x00055c0001177983 */ /* 0x000ef60000300800 */
[----:B------:R-:W-:Y:S04]  /*90460*/  @!UPT UIADD3 URZ, URZ, URZ, URZ ;  /* 0x0000003f3f3ff290 */ /* 0x000fe8000fffe03f */
[----:B------:R1:W-:Y:S01]  /*90470*/  STL.64 [R1+0x1160], R16 ;  /* 0x0011601001007387 */ /* 0x0003e20000100a00 */
[----:B------:R4:W-:Y:S01]  /*90480*/  STL [R1+0x1168], R18 ;  /* 0x0011681201007387 */ /* 0x0009e20000100800 */
[----:B------:R-:W-:Y:S02]  /*90490*/  MOV R6, R19 ;  /* 0x0000001300067202 */ /* 0x000fe40000000f00 */
[----:B-1----:R-:W3:Y:S01]  /*904a0*/  LDL.LU R16, [R1+0x540] ;  /* 0x0005400001107983 */ /* 0x002ee20000300800 */
[----:B------:R-:W3:Y:S02]  /*904b0*/  LDL.LU R17, [R1+0x544] ;  /* 0x0005440001117983 */ /* 0x000ee40000300800 */
[----:B----4-:R-:W3:Y:S02]  /*904c0*/  LDL.LU R18, [R1+0x548] ;  /* 0x0005480001127983 */ /* 0x010ee40000300800 */
[----:B------:R-:W3:Y:S01]  /*904d0*/  LDL.LU R19, [R1+0x54c] ;  /* 0x00054c0001137983 */ /* 0x000ee20000300800 */
[C---:B------:R-:W-:Y:S08]  /*904e0*/  HMMA.1688.F32.TF32 R176, R232.reuse, R112, R220 ;  /* 0x00000070e8b0723c */ /* 0x040ff000000810dc */
[C---:B------:R-:W-:Y:S08]  /*904f0*/  HMMA.1688.F32.TF32 R172, R232.reuse, R108, R216 ;  /* 0x0000006ce8ac723c */ /* 0x040ff000000810d8 */
[C---:B------:R-:W-:Y:S07]  /*90500*/  HMMA.1688.F32.TF32 R164, R232.reuse, R104, R8 ;  /* 0x00000068e8a4723c */ /* 0x040fee0000081008 */
[----:B------:R-:W-:Y:S01]  /*90510*/  STL.64 [R1+0x2a60], R176 ;  /* 0x002a60b001007387 */ /* 0x000fe20000100a00 */
[----:B------:R-:W-:Y:S02]  /*90520*/  STL.64 [R1+0x2a68], R178 ;  /* 0x002a68b201007387 */ /* 0x000fe40000100a00 */
[----:B------:R-:W3:Y:S05]  /*90530*/  LDL.LU R8, [R1+0x530] ;  /* 0x0005300001087983 */ /* 0x000eea0000300800 */
[----:B------:R-:W-:Y:S01]  /*90540*/  STL.64 [R1+0x2a50], R172 ;  /* 0x002a50ac01007387 */ /* 0x000fe20000100a00 */
[----:B------:R-:W-:Y:S07]  /*90550*/  STL.64 [R1+0x2a58], R174 ;  /* 0x002a58ae01007387 */ /* 0x000fee0000100a00 */
[----:B------:R-:W-:Y:S02]  /*90560*/  STL.64 [R1+0x2a40], R164 ;  /* 0x002a40a401007387 */ /* 0x000fe40000100a00 */
[----:B------:R1:W-:Y:S02]  /*90570*/  STL.64 [R1+0x2a48], R166 ;  /* 0x002a48a601007387 */ /* 0x0003e40000100a00 */
[----:B------:R-:W3:Y:S01]  /*90580*/  LDL.LU R9, [R1+0x534] ;  /* 0x0005340001097983 */ /* 0x000ee20000300800 */
[----:B------:R-:W3:Y:S01]  /*90590*/  LDL.LU R10, [R1+0x538] ;  /* 0x00053800010a7983 */ /* 0x000ee20000300800 */
[----:B------:R-:W3:Y:S01]  /*905a0*/  LDL.LU R11, [R1+0x53c] ;  /* 0x00053c00010b7983 */ /* 0x000ee20000300800 */
[C---:B-1----:R-:W-:Y:S08]  /*905b0*/  HMMA.1688.F32.TF32 R164, R232.reuse, R100, R212 ;  /* 0x00000064e8a4723c */ /* 0x042ff000000810d4 */
[C---:B------:R-:W-:Y:S08]  /*905c0*/  HMMA.1688.F32.TF32 R176, R232.reuse, R96, R208 ;  /* 0x00000060e8b0723c */ /* 0x040ff000000810d0 */
        /* <DEDUP_REMOVED lines=21> */
[----:B------:R-:W4:Y:S05]  /*90720*/  LDL.LU R24, [R1+0x520] ;  /* 0x0005200001187983 */ /* 0x000f2a0000300800 */
[----:B------:R-:W-:Y:S01]  /*90730*/  STL.64 [R1+0x29c0], R160 ;  /* 0x0029c0a001007387 */ /* 0x000fe20000100a00 */
[----:B------:R-:W-:Y:S07]  /*90740*/  STL.64 [R1+0x29c8], R162 ;  /* 0x0029c8a201007387 */ /* 0x000fee0000100a00 */
[----:B------:R-:W-:Y:S02]  /*90750*/  STL.64 [R1+0x29b0], R28 ;  /* 0x0029b01c01007387 */ /* 0x000fe40000100a00 */
[----:B------:R2:W-:Y:S02]  /*90760*/  STL.64 [R1+0x29b8], R30 ;  /* 0x0029b81e01007387 */ /* 0x0005e40000100a00 */
[----:B------:R-:W4:Y:S01]  /*90770*/  LDL.LU R25, [R1+0x524] ;  /* 0x0005240001197983 */ /* 0x000f220000300800 */
[----:B------:R-:W4:Y:S01]  /*90780*/  LDL.LU R26, [R1+0x528] ;  /* 0x00052800011a7983 */ /* 0x000f220000300800 */
[----:B------:R-:W4:Y:S01]  /*90790*/  LDL.LU R27, [R1+0x52c] ;  /* 0x00052c00011b7983 */ /* 0x000f220000300800 */
[----:B--2---:R-:W-:Y:S07]  /*907a0*/  HMMA.1688.F32.TF32 R28, R232, R64, R12 ;  /* 0x00000040e81c723c */ /* 0x004fee000008100c */
[----:B------:R-:W-:-:S02]  /*907b0*/  IMAD.MOV.U32 R12, RZ, RZ, R241 ;  /* 0x000000ffff0c7224 */ /* 0x000fc400078e00f1 */
[----:B------:R-:W2:Y:S11]  /*907c0*/  LDL.LU R241, [R1+0x585c] ;  /* 0x00585c0001f17983 */ /* 0x000eb60000300800 */
[----:B------:R-:W-:Y:S03]  /*907d0*/  @!UPT UIADD3 URZ, URZ, URZ, URZ ;  /* 0x0000003f3f3ff290 */ /* 0x000fe6000fffe03f */
[----:B------:R-:W-:Y:S01]  /*907e0*/  STL.64 [R1+0x29a0], R28 ;  /* 0x0029a01c01007387 */ /* 0x000fe20000100a00 */
[----:B------:R3:W-:Y:S02]  /*907f0*/  STL.64 [R1+0x29a8], R30 ;  /* 0x0029a81e01007387 */ /* 0x0007e40000100a00 */
[----:B---3--:R-:W-:Y:S01]  /*90800*/  HMMA.1688.F32.TF32 R28, R232, R60, R20 ;  /* 0x0000003ce81c723c */ /* 0x008fe20000081014 */
[----:B------:R-:W-:Y:S02]  /*90810*/  IMAD.MOV.U32 R13, RZ, RZ, R242 ;  /* 0x000000ffff0d7224 */ /* 0x000fe400078e00f2 */
[----:B------:R-:W-:Y:S01]  /*90820*/  IMAD.MOV.U32 R14, RZ, RZ, R243 ;  /* 0x000000ffff0e7224 */ /* 0x000fe200078e00f3 */
[----:B------:R-:W2:Y:S01]  /*90830*/  LDL.LU R242, [R1+0x5858] ;  /* 0x0058580001f27983 */ /* 0x000ea20000300800 */
[----:B------:R-:W2:Y:S01]  /*90840*/  LDL.LU R243, [R1+0x5854] ;  /* 0x0058540001f37983 */ /* 0x000ea20000300800 */
[----:B------:R-:W-:Y:S02]  /*90850*/  MOV R15, R244 ;  /* 0x000000f4000f7202 */ /* 0x000fe40000000f00 */
[----:B------:R-:W3:Y:S01]  /*90860*/  LDL.LU R244, [R1+0x5850] ;  /* 0x0058500001f47983 */ /* 0x000ee20000300800 */
[----:B------:R-:W-:-:S02]  /*90870*/  IMAD.MOV.U32 R20, RZ, RZ, R245 ;  /* 0x000000ffff147224 */ /* 0x000fc400078e00f5 */
[----:B------:R-:W3:Y:S02]  /*90880*/  LDL.LU R245, [R1+0x584c] ;  /* 0x00584c0001f57983 */ /* 0x000ee40000300800 */
[----:B------:R-:W-:Y:S02]  /*90890*/  IMAD.MOV.U32 R21, RZ, RZ, R246 ;  /* 0x000000ffff157224 */ /* 0x000fe400078e00f6 */
[----:B------:R-:W-:Y:S01]  /*908a0*/  IMAD.MOV.U32 R22, RZ, RZ, R247 ;  /* 0x000000ffff167224 */ /* 0x000fe200078e00f7 */
[----:B------:R-:W-:Y:S07]  /*908b0*/  HMMA.1688.F32.TF32 R16, R232, R56, R16 ;  /* 0x00000038e810723c */ /* 0x000fee0000081010 */
[----:B------:R-:W-:Y:S01]  /*908c0*/  STL.64 [R1+0x2990], R28 ;  /* 0x0029901c01007387 */ /* 0x000fe20000100a00 */
[----:B------:R-:W-:Y:S02]  /*908d0*/  STL.64 [R1+0x2998], R30 ;  /* 0x0029981e01007387 */ /* 0x000fe40000100a00 */
[----:B------:R-:W3:Y:S02]  /*908e0*/  LDL.LU R246, [R1+0x5848] ;  /* 0x0058480001f67983 */ /* 0x000ee40000300800 */
[----:B------:R-:W3:Y:S11]  /*908f0*/  LDL.LU R247, [R1+0x5844] ;  /* 0x0058440001f77983 */ /* 0x000ef60000300800 */
[----:B------:R1:W-:Y:S01]  /*90900*/  STL.64 [R1+0x2980], R16 ;  /* 0x0029801001007387 */ /* 0x0003e20000100a00 */
[----:B------:R1:W-:Y:S02]  /*90910*/  STL [R1+0x2988], R18 ;  /* 0x0029881201007387 */ /* 0x0003e40000100800 */
[----:B-1----:R-:W-:-:S02]  /*90920*/  IMAD.MOV.U32 R16, RZ, RZ, R34 ;  /* 0x000000ffff107224 */ /* 0x002fc400078e0022 */
[----:B------:R-:W-:Y:S01]  /*90930*/  IMAD.MOV.U32 R17, RZ, RZ, R46 ;  /* 0x000000ffff117224 */ /* 0x000fe200078e002e */
[----:B------:R-:W2:Y:S01]  /*90940*/  LDL.LU R34, [R1+0x5840] ;  /* 0x0058400001227983 */ /* 0x000ea20000300800 */
[----:B------:R-:W2:Y:S01]  /*90950*/  LDL.LU R46, [R1+0x583c] ;  /* 0x00583c00012e7983 */ /* 0x000ea20000300800 */
[----:B------:R-:W-:Y:S02]  /*90960*/  MOV R18, R47 ;  /* 0x0000002f00127202 */ /* 0x000fe40000000f00 */
[----:B------:R-:W2:Y:S01]  /*90970*/  LDL.LU R47, [R1+0x5838] ;  /* 0x00583800012f7983 */ /* 0x000ea20000300800 */
[----:B------:R-:W-:Y:S01]  /*90980*/  HMMA.1688.F32.TF32 R28, R232, R52, R8 ;  /* 0x00000034e81c723c */ /* 0x000fe20000081008 */
[----:B------:R-:W-:Y:S01]  /*90990*/  MOV R23, R5 ;  /* 0x0000000500177202 */ /* 0x000fe20000000f00 */
[----:B------:R-:W-:Y:S02]  /*909a0*/  IMAD.MOV.U32 R5, RZ, RZ, R19 ;  /* 0x000000ffff057224 */ /* 0x000fe400078e0013 */
[----:B------:R-:W-:-:S02]  /*909b0*/  IMAD.MOV.U32 R19, RZ, RZ, R42 ;  /* 0x000000ffff137224 */ /* 0x000fc400078e002a */
[----:B------:R-:W4:Y:S01]  /*909c0*/  LDL.LU R42, [R1+0x5834] ;  /* 0x00583400012a7983 */ /* 0x000f220000300800 */
[----:B------:R-:W-:Y:S01]  /*909d0*/  STL [R1+0x549c], R5 ;  /* 0x00549c0501007387 */ /* 0x000fe20000100800 */
[----:B---3--:R-:W-:Y:S02]  /*909e0*/  HMMA.1688.F32.TF32 R8, R232, R48, R244 ;  /* 0x00000030e808723c */ /* 0x008fe400000810f4 */
[----:B------:R-:W-:Y:S04]  /*909f0*/  LDS R232, [R3+0x14080] ;  /* 0x0140800003e87984 */ /* 0x000fe80000000800 */
[----:B------:R-:W-:Y:S04]  /*90a00*/  LDS R234, [R3+0x16080] ;  /* 0x0160800003ea7984 */ /* 0x000fe80000000800 */
[----:B------:R-:W-:Y:S04]  /*90a10*/  LDS R233, [R4+0x14080] ;  /* 0x0140800004e97984 */ /* 0x000fe80000000800 */
[----:B------:R-:W1:Y:S09]  /*90a20*/  LDS R235, [R4+0x16080] ;  /* 0x0160800004eb7984 */ /* 0x000e720000000800 */
[----:B------:R-:W-:Y:S01]  /*90a30*/  STL.64 [R1+0x2950], R8 ;  /* 0x0029500801007387 */ /* 0x000fe20000100a00 */
[----:B------:R-:W-:Y:S02]  /*90a40*/  STL.64 [R1+0x2970], R28 ;  /* 0x0029701c01007387 */ /* 0x000fe40000100a00 */
[----:B------:R2:W-:Y:S02]  /*90a50*/  STL.64 [R1+0x2978], R30 ;  /* 0x0029781e01007387 */ /* 0x0005e40000100a00 */
[----:B--2---:R-:W-:Y:S01]  /*90a60*/  HMMA.1688.F32.TF32 R28, R236, R46, R240 ;  /* 0x0000002eec1c723c */ /* 0x004fe200000810f0 */
[----:B------:R-:W-:Y:S01]  /*90a70*/  IMAD.MOV.U32 R5, RZ, RZ, R11 ;  /* 0x000000ffff057224 */ /* 0x000fe200078e000b */
[----:B------:R2:W-:Y:S01]  /*90a80*/  STL [R1+0x2958], R10 ;  /* 0x0029580a01007387 */ /* 0x0005e20000100800 */
[----:B------:R-:W-:-:S03]  /*90a90*/  IMAD.MOV.U32 R8, RZ, RZ, R43 ;  /* 0x000000ffff087224 */ /* 0x000fc600078e002b */
[----:B------:R-:W-:Y:S01]  /*90aa0*/  STL [R1+0x54a0], R5 ;  /* 0x0054a00501007387 */ /* 0x000fe20000100800 */
[----:B------:R-:W4:Y:S01]  /*90ab0*/  LDL.LU R43, [R1+0x5830] ;  /* 0x00583000012b7983 */ /* 0x000f220000300800 */
[----:B------:R-:W-:Y:S01]  /*90ac0*/  MOV R9, R38 ;  /* 0x0000002600097202 */ /* 0x000fe20000000f00 */
[----:B--2---:R-:W-:Y:S11]  /*90ad0*/  IMAD.MOV.U32 R10, RZ, RZ, R39 ;  /* 0x000000ffff0a7224 */ /* 0x004ff600078e0027 */
[----:B------:R-:W-:Y:S03]  /*90ae0*/  @!UPT UIADD3 URZ, URZ, URZ, URZ ;  /* 0x0000003f3f3ff290 */ /* 0x000fe6000fffe03f */
[----:B------:R-:W-:Y:S01]  /*90af0*/  STL.64 [R1+0x2940], R28 ;  /* 0x0029401c01007387 */ /* 0x000fe20000100a00 */
[----:B------:R-:W-:Y:S02]  /*90b00*/  STL.64 [R1+0x2948], R30 ;  /* 0x0029481e01007387 */ /* 0x000fe40000100a00 */
[----:B------:R-:W2:Y:S02]  /*90b10*/  LDL.LU R38, [R1+0x582c] ;  /* 0x00582c0001267983 */ /* 0x000ea40000300800 */
[----:B------:R-:W2:Y:S02]  /*90b20*/  LDL.LU R39, [R1+0x5828] ;  /* 0x0058280001277983 */ /* 0x000ea40000300800 */
[----:B------:R-:W-:Y:S02]  /*90b30*/  IMAD.MOV.U32 R11, RZ, RZ, R35 ;  /* 0x000000ffff0b7224 */ /* 0x000fe400078e0023 */
[----:B------:R-:W3:Y:S01]  /*90b40*/  LDL.LU R35, [R1+0x5824] ;  /* 0x0058240001237983 */ /* 0x000ee20000300800 */
[----:B--2---:R-:W-:Y:S11]  /*90b50*/  HMMA.1688.F32.TF32 R12, R236, R38, R12 ;  /* 0x00000026ec0c723c */ /* 0x004ff6000008100c */
[----:B------:R-:W-:Y:S11]  /*90b60*/  @!UPT UIADD3 URZ, URZ, URZ, URZ ;  /* 0x0000003f3f3ff290 */ /* 0x000ff6000fffe03f */
[----:B------:R-:W-:Y:S01]  /*90b70*/  @!UPT UIADD3 URZ, URZ, URZ, URZ ;  /* 0x0000003f3f3ff290 */ /* 0x000fe2000fffe03f */
[----:B------:R2:W-:Y:S01]  /*90b80*/  STL.64 [R1+0x2920], R12 ;  /* 0x0029200c01007387 */ /* 0x0005e20000100a00 */
[----:B------:R1:W-:Y:S01]  /*90b90*/  STL [R1+0x2928], R14 ;  /* 0x0029280e01007387 */ /* 0x0003e20000100800 */
[----:B--2---:R-:W-:Y:S02]  /*90ba0*/  MOV R12, R159 ;  /* 0x0000009f000c7202 */ /* 0x004fe40000000f00 */
[----:B------:R-:W2:Y:S01]  /*90bb0*/  LDL.LU R159, [R1+0x5820] ;  /* 0x00582000019f7983 */ /* 0x000ea20000300800 */
[----:B------:R-:W-:Y:S02]  /*90bc0*/  IMAD.MOV.U32 R5, RZ, RZ, R15 ;  /* 0x000000ffff057224 */ /* 0x000fe400078e000f */
[----:B------:R-:W3:Y:S02]  /*90bd0*/  LDL.LU R13, [R1+0x4d4] ;  /* 0x0004d400010d7983 */ /* 0x000ee40000300800 */
[----:B-1----:R-:W3:Y:S02]  /*90be0*/  LDL.LU R14, [R1+0x4d8] ;  /* 0x0004d800010e7983 */ /* 0x002ee40000300800 */
[----:B------:R-:W-:-:S02]  /*90bf0*/  IMAD.MOV.U32 R15, RZ, RZ, R154 ;  /* 0x000000ffff0f7224 */ /* 0x000fc400078e009a */
[----:B------:R-:W3:Y:S01]  /*90c00*/  LDL.LU R154, [R1+0x581c] ;  /* 0x00581c00019a7983 */ /* 0x000ee20000300800 */
[----:B--2---:R-:W-:Y:S11]  /*90c10*/  HMMA.1688.F32.TF32 R16, R236, R158, R16 ;  /* 0x0000009eec10723c */ /* 0x004ff60000081010 */
[----:B------:R-:W-:Y:S11]  /*90c20*/  @!UPT UIADD3 URZ, URZ, URZ, URZ ;  /* 0x0000003f3f3ff290 */ /* 0x000ff6000fffe03f */
[----:B------:R-:W-:Y:S02]  /*90c30*/  @!UPT UIADD3 URZ, URZ, URZ, URZ ;  /* 0x0000003f3f3ff290 */ /* 0x000fe4000fffe03f */
[----:B------:R-:W-:Y:S02]  /*90c40*/  IMAD.MOV.U32 R37, RZ, RZ, R16 ;  /* 0x000000ffff257224 */ /* 0x000fe400078e0010 */
[----:B------:R-:W-:Y:S02]  /*90c50*/  IMAD.MOV.U32 R16, RZ, RZ, R155 ;  /* 0x000000ffff107224 */ /* 0x000fe400078e009b */
[----:B------:R-:W3:Y:S01]  /*90c60*/  LDL.LU R155, [R1+0x5818] ;  /* 0x00581800019b7983 */ /* 0x000ee20000300800 */
[----:B------:R-:W-:Y:S02]  /*90c70*/  IMAD.MOV.U32 R32, RZ, RZ, R19 ;  /* 0x000000ffff207224 */ /* 0x000fe400078e0013 */
[----:B------:R-:W-:Y:S01]  /*90c80*/  IMAD.MOV.U32 R36, RZ, RZ, R17 ;  /* 0x000000ffff247224 */ /* 0x000fe200078e0011 */
[----:B------:R-:W-:Y:S01]  /*90c90*/  MOV R33, R18 ;  /* 0x0000001200217202 */ /* 0x000fe20000000f00 */
[----:B------:R-:W2:Y:S01]  /*90ca0*/  LDL.LU R17, [R1+0x4c4] ;  /* 0x0004c40001117983 */ /* 0x000ea20000300800 */
[----:B------:R-:W2:Y:S02]  /*90cb0*/  LDL.LU R18, [R1+0x4c8] ;  /* 0x0004c80001127983 */ /* 0x000ea40000300800 */
[----:B------:R-:W-:-:S02]  /*90cc0*/  IMAD.MOV.U32 R19, RZ, RZ, R122 ;  /* 0x000000ffff137224 */ /* 0x000fc400078e007a */
[----:B------:R-:W2:Y:S01]  /*90cd0*/  LDL.LU R122, [R1+0x5814] ;  /* 0x00581400017a7983 */ /* 0x000ea20000300800 */
[----:B------:R1:W-:Y:S02]  /*90ce0*/  STL [R1+0x53b4], R32 ;  /* 0x0053b42001007387 */ /* 0x0003e40000100800 */
[----:B------:R1:W-:Y:S02]  /*90cf0*/  STL [R1+0x53b0], R33 ;  /* 0x0053b02101007387 */ /* 0x0003e40000100800 */
[----:B------:R1:W-:Y:S01]  /*90d00*/  STL [R1+0x53ac], R36 ;  /* 0x0053ac2401007387 */ /* 0x0003e20000100800 */
[----:B------:R1:W-:Y:S01]  /*90d10*/  STL [R1+0x53a8], R37 ;  /* 0x0053a82501007387 */ /* 0x0003e20000100800 */
[----:B---3--:R-:W-:Y:S11]  /*90d20*/  HMMA.1688.F32.TF32 R8, R236, R154, R8 ;  /* 0x0000009aec08723c */ /* 0x008ff60000081008 */
[----:B------:R-:W-:Y:S11]  /*90d30*/  @!UPT UIADD3 URZ, URZ, URZ, URZ ;  /* 0x0000003f3f3ff290 */ /* 0x000ff6000fffe03f */
[----:B------:R-:W-:Y:S02]  /*90d40*/  @!UPT UIADD3 URZ, URZ, URZ, URZ ;  /* 0x0000003f3f3ff290 */ /* 0x000fe4000fffe03f */
[----:B------:R-:W-:Y:S01]  /*90d50*/  MOV R45, R8 ;  /* 0x00000008002d7202 */ /* 0x000fe20000000f00 */
[----:B------:R-:W-:Y:S02]  /*90d60*/  MOV R8, R123 ;  /* 0x0000007b00087202 */ /* 0x000fe40000000f00 */
[----:B------:R-:W2:Y:S01]  /*90d70*/  LDL.LU R123, [R1+0x5810] ;  /* 0x00581000017b7983 */ /* 0x000ea20000300800 */
[----:B------:R-:W-:Y:S02]  /*90d80*/  IMAD.MOV.U32 R40, RZ, RZ, R11 ;  /* 0x000000ffff287224 */ /* 0x000fe400078e000b */
[----:B------:R-:W-:Y:S02]  /*90d90*/  IMAD.MOV.U32 R44, RZ, RZ, R9 ;  /* 0x000000ffff2c7224 */ /* 0x000fe400078e0009 */
[----:B------:R-:W-:Y:S01]  /*90da0*/  IMAD.MOV.U32 R41, RZ, RZ, R10 ;  /* 0x000000ffff297224 */ /* 0x000fe200078e000a */
[----:B------:R-:W3:Y:S01]  /*90db0*/  LDL.LU R9, [R1+0x4b4] ;  /* 0x0004b40001097983 */ /* 0x000ee20000300800 */
[----:B------:R-:W3:Y:S02]  /*90dc0*/  LDL.LU R10, [R1+0x4b8] ;  /* 0x0004b800010a7983 */ /* 0x000ee40000300800 */
[----:B------:R-:W-:-:S02]  /*90dd0*/  IMAD.MOV.U32 R11, RZ, RZ, R118 ;  /* 0x000000ffff0b7224 */ /* 0x000fc400078e0076 */
[----:B------:R-:W3:Y:S01]  /*90de0*/  LDL.LU R118, [R1+0x580c] ;  /* 0x00580c0001767983 */ /* 0x000ee20000300800 */
[----:B------:R-:W-:Y:S02]  /*90df0*/  STL [R1+0x53c4], R40 ;  /* 0x0053c42801007387 */ /* 0x000fe40000100800 */
[----:B------:R-:W-:Y:S02]  /*90e00*/  STL [R1+0x53c0], R41 ;  /* 0x0053c02901007387 */ /* 0x000fe40000100800 */
[----:B------:R-:W-:Y:S01]  /*90e10*/  STL [R1+0x53bc], R44 ;  /* 0x0053bc2c01007387 */ /* 0x000fe20000100800 */
[----:B------:R-:W-:Y:S01]  /*90e20*/  STL [R1+0x53b8], R45 ;  /* 0x0053b82d01007387 */ /* 0x000fe20000100800 */
        /* <DEDUP_REMOVED lines=13> */
[----:B------:R-:W-:Y:S02]  /*90f00*/  STL [R1+0x53d4], R48 ;  /* 0x0053d43001007387 */ /* 0x000fe40000100800 */
[----:B------:R-:W-:Y:S02]  /*90f10*/  STL [R1+0x53d0], R49 ;  /* 0x0053d03101007387 */ /* 0x000fe40000100800 */
[----:B------:R-:W-:Y:S01]  /*90f20*/  STL [R1+0x53cc], R52 ;  /* 0x0053cc3401007387 */ /* 0x000fe20000100800 */
[----:B------:R-:W-:Y:S01]  /*90f30*/  STL [R1+0x53c8], R53 ;  /* 0x0053c83501007387 */ /* 0x000fe20000100800 */
        /* <DEDUP_REMOVED lines=47> */
[----:B------:R1:W-:Y:S02]  /*91230*/  STL [R1+0x5404], R72 ;  /* 0x0054044801007387 */ /* 0x0003e40000100800 */
[----:B------:R1:W-:Y:S02]  /*91240*/  STL [R1+0x5400], R73 ;  /* 0x0054004901007387 */ /* 0x0003e40000100800 */
[----:B------:R1:W-:Y:S01]  /*91250*/  STL [R1+0x53fc], R76 ;  /* 0x0053fc4c01007387 */ /* 0x0003e20000100800 */
[----:B------:R1:W-:Y:S01]  /*91260*/  STL [R1+0x53f8], R77 ;  /* 0x0053f84d01007387 */ /* 0x0003e20000100800 */
        /* <DEDUP_REMOVED lines=68> */
[C---:B--2---:R-:W-:Y:S11]  /*916b0*/  HMMA.1688.F32.TF32 R8, R236.reuse, R126, R8 ;  /* 0x0000007eec08723c */ /* 0x044ff60000081008 */
[----:B------:R-:W-:Y:S11]  /*916c0*/  @!UPT UIADD3 URZ, URZ, URZ, URZ ;  /* 0x0000003f3f3ff290 */ /* 0x000ff6000fffe03f */
[----:B------:R-:W-:Y:S02]  /*916d0*/  @!UPT UIADD3 URZ, URZ, URZ, URZ ;  /* 0x0000003f3f3ff290 */ /* 0x000fe4000fffe03f */
[----:B------:R-:W-:Y:S02]  /*916e0*/  IMAD.MOV.U32 R117, RZ, RZ, R8 ;  /* 0x000000ffff757224 */ /* 0x000fe400078e0008 */
[----:B------:R-:W-:Y:S02]  /*916f0*/  IMAD.MOV.U32 R8, RZ, RZ, R115 ;  /* 0x000000ffff087224 */ /* 0x000fe400078e0073 */
[----:B------:R-:W3:Y:S01]  /*91700*/  LDL.LU R115, [R1+0x57c8] ;  /* 0x0057c80001737983 */ /* 0x000ee20000300800 */
[----:B----4-:R-:W-:Y:S01]  /*91710*/  HMMA.1688.F32.TF32 R24, R236, R42, R24 ;  /* 0x0000002aec18723c */ /* 0x010fe20000081018 */
[----:B------:R-:W-:Y:S02]  /*91720*/  IMAD.MOV.U32 R112, RZ, RZ, R11 ;  /* 0x000000ffff707224 */ /* 0x000fe400078e000b */
[----:B------:R-:W-:Y:S01]  /*91730*/  IMAD.MOV.U32 R116, RZ, RZ, R9 ;  /* 0x000000ffff747224 */ /* 0x000fe200078e0009 */
[----:B------:R-:W-:Y:S01]  /*91740*/  MOV R113, R10 ;  /* 0x0000000a00717202 */ /* 0x000fe20000000f00 */
[----:B------:R-:W2:Y:S01]  /*91750*/  LDL.LU R9, [R1+0x424] ;  /* 0x0004240001097983 */ /* 0x000ea20000300800 */
[----:B------:R-:W2:Y:S02]  /*91760*/  LDL.LU R10, [R1+0x428] ;  /* 0x00042800010a7983 */ /* 0x000ea40000300800 */
[----:B------:R-:W-:-:S02]  /*91770*/  IMAD.MOV.U32 R11, RZ, RZ, R110 ;  /* 0x000000ffff0b7224 */ /* 0x000fc400078e006e */
[----:B------:R-:W4:Y:S01]  /*91780*/  LDL.LU R110, [R1+0x57c4] ;  /* 0x0057c400016e7983 */ /* 0x000f220000300800 */
[----:B------:R-:W-:Y:S02]  /*91790*/  STL [R1+0x5454], R112 ;  /* 0x0054547001007387 */ /* 0x000fe40000100800 */
[----:B------:R-:W-:Y:S02]  /*917a0*/  STL [R1+0x5450], R113 ;  /* 0x0054507101007387 */ /* 0x000fe40000100800 */
[----:B------:R-:W-:Y:S01]  /*917b0*/  STL [R1+0x544c], R116 ;  /* 0x00544c7401007387 */ /* 0x000fe20000100800 */
[----:B------:R-:W-:Y:S08]  /*917c0*/  STL [R1+0x5448], R117 ;  /* 0x0054487501007387 */ /* 0x000ff00000100800 */
[----:B------:R-:W-:-:S02]  /*917d0*/  IMAD.MOV.U32 R157, RZ, RZ, R24 ;  /* 0x000000ffff9d7224 */ /* 0x000fc400078e0018 */
[----:B------:R-:W-:Y:S01]  /*917e0*/  IMAD.MOV.U32 R24, RZ, RZ, R107 ;  /* 0x000000ffff187224 */ /* 0x000fe200078e006b */
[----:B---3--:R-:W-:Y:S11]  /*917f0*/  HMMA.1688.F32.TF32 R12, R236, R114, R12 ;  /* 0x00000072ec0c723c */ /* 0x008ff6000008100c */
[----:B------:R-:W-:Y:S11]  /*91800*/  @!UPT UIADD3 URZ, URZ, URZ, URZ ;  /* 0x0000003f3f3ff290 */ /* 0x000ff6000fffe03f */
[----:B------:R-:W-:Y:S02]  /*91810*/  @!UPT UIADD3 URZ, URZ, URZ, URZ ;  /* 0x0000003f3f3ff290 */ /* 0x000fe4000fffe03f */
[----:B------:R-:W-:Y:S01]  /*91820*/  MOV R125, R12 ;  /* 0x0000000c007d7202 */ /* 0x000fe20000000f00 */
[----:B------:R-:W-:Y:S02]  /*91830*/  MOV R12, R111 ;  /* 0x0000006f000c7202 */ /* 0x000fe40000000f00 */
[----:B------:R-:W4:Y:S01]  /*91840*/  LDL.LU R111, [R1+0x57c0] ;  /* 0x0057c000016f7983 */ /* 0x000f220000300800 */
[----:B------:R-:W-:Y:S02]  /*91850*/  IMAD.MOV.U32 R120, RZ, RZ, R15 ;  /* 0x000000ffff787224 */ /* 0x000fe400078e000f */
[----:B------:R-:W-:Y:S02]  /*91860*/  IMAD.MOV.U32 R124, RZ, RZ, R13 ;  /* 0x000000ffff7c7224 */ /* 0x000fe400078e000d */
[----:B------:R-:W-:Y:S01]  /*91870*/  IMAD.MOV.U32 R121, RZ, RZ, R14 ;  /* 0x000000ffff797224 */ /* 0x000fe200078e000e */
[----:B------:R-:W3:Y:S01]  /*91880*/  LDL.LU R13, [R1+0x414] ;  /* 0x00041400010d7983 */ /* 0x000ee20000300800 */
[----:B------:R-:W3:Y:S02]  /*91890*/  LDL.LU R14, [R1+0x418] ;  /* 0x00041800010e7983 */ /* 0x000ee40000300800 */
[----:B------:R-:W-:-:S02]  /*918a0*/  IMAD.MOV.U32 R15, RZ, RZ, R106 ;  /* 0x000000ffff0f7224 */ /* 0x000fc400078e006a */
[----:B------:R-:W2:Y:S01]  /*918b0*/  LDL.LU R106, [R1+0x57bc] ;  /* 0x0057bc00016a7983 */ /* 0x000ea20000300800 */
[----:B------:R-:W-:Y:S02]  /*918c0*/  STL [R1+0x5464], R120 ;  /* 0x0054647801007387 */ /* 0x000fe40000100800 */
[----:B------:R-:W-:Y:S02]  /*918d0*/  STL [R1+0x5460], R121 ;  /* 0x0054607901007387 */ /* 0x000fe40000100800 */
[----:B------:R-:W-:Y:S01]  /*918e0*/  STL [R1+0x545c], R124 ;  /* 0x00545c7c01007387 */ /* 0x000fe20000100800 */
[----:B------:R-:W-:Y:S01]  /*918f0*/  STL [R1+0x5458], R125 ;  /* 0x0054587d01007387 */ /* 0x000fe20000100800 */
[----:B------:R-:W2:Y:S01]  /*91900*/  LDL.LU R107, [R1+0x57b8] ;  /* 0x0057b800016b7983 */ /* 0x000ea20000300800 */
[----:B------:R-:W-:Y:S01]  /*91910*/  HMMA.1688.F32.TF32 R20, R236, R34, R20 ;  /* 0x00000022ec14723c */ /* 0x000fe20000081014 */
[----:B------:R-:W-:Y:S01]  /*91920*/  MOV R156, R25 ;  /* 0x00000019009c7202 */ /* 0x000fe20000000f00 */
[----:B------:R-:W-:Y:S01]  /*91930*/  IMAD.MOV.U32 R153, RZ, RZ, R26 ;  /* 0x000000ffff997224 */ /* 0x000fe200078e001a */
[----:B------:R-:W3:Y:S01]  /*91940*/  LDL.LU R25, [R1+0x404] ;  /* 0x0004040001197983 */ /* 0x000ee20000300800 */
[----:B------:R-:W-:-:S02]  /*91950*/  IMAD.MOV.U32 R152, RZ, RZ, R27 ;  /* 0x000000ffff987224 */ /* 0x000fc400078e001b */
[----:B------:R-:W3:Y:S02]  /*91960*/  LDL.LU R26, [R1+0x408] ;  /* 0x00040800011a7983 */ /* 0x000ee40000300800 */
[----:B------:R-:W3:Y:S11]  /*91970*/  LDL.LU R27, [R1+0x40c] ;  /* 0x00040c00011b7983 */ /* 0x000ef60000300800 */
[----:B------:R-:W-:Y:S05]  /*91980*/  @!UPT UIADD3 URZ, URZ, URZ, URZ ;  /* 0x0000003f3f3ff290 */ /* 0x000fea000fffe03f */
[----:B------:R-:W-:Y:S02]  /*91990*/  IMAD.MOV.U32 R149, RZ, RZ, R20 ;  /* 0x000000ffff957224 */ /* 0x000fe400078e0014 */
[----:B------:R-:W-:Y:S01]  /*919a0*/  IMAD.MOV.U32 R148, RZ, RZ, R21 ;  /* 0x000000ffff947224 */ /* 0x000fe200078e0015 */
[----:B------:R-:W-:Y:S01]  /*919b0*/  MOV R145, R22 ;  /* 0x0000001600917202 */ /* 0x000fe20000000f00 */
[----:B------:R-:W-:Y:S01]  /*919c0*/  IMAD.MOV.U32 R144, RZ, RZ, R23 ;  /* 0x000000ffff907224 */ /* 0x000fe200078e0017 */
[C---:B----4-:R-:W-:Y:S08]  /*919d0*/  HMMA.1688.F32.TF32 R16, R236.reuse, R110, R16 ;  /* 0x0000006eec10723c */ /* 0x050ff00000081010 */
[----:B--2---:R-:W-:Y:S11]  /*919e0*/  HMMA.1688.F32.TF32 R8, R236, R106, R8 ;  /* 0x0000006aec08723c */ /* 0x004ff60000081008 */
[----:B------:R-:W-:Y:S05]  /*919f0*/  @!UPT UIADD3 URZ, URZ, URZ, URZ ;  /* 0x0000003f3f3ff290 */ /* 0x000fea000fffe03f */
[----:B------:R-:W-:Y:S01]  /*91a00*/  IMAD.MOV.U32 R128, RZ, RZ, R19 ;  /* 0x000000ffff807224 */ /* 0x000fe200078e0013 */
[----:B------:R-:W-:Y:S01]  /*91a10*/  MOV R129, R18 ;  /* 0x0000001200817202 */ /* 0x000fe20000000f00 */
[----:B------:R-:W-:Y:S02]  /*91a20*/  IMAD.MOV.U32 R132, RZ, RZ, R17 ;  /* 0x000000ffff847224 */ /* 0x000fe400078e0011 */
[----:B------:R-:W-:Y:S01]  /*91a30*/  IMAD.MOV.U32 R133, RZ, RZ, R16 ;  /* 0x000000ffff857224 */ /* 0x000fe200078e0010 */
[----:B------:R2:W-:Y:S01]  /*91a40*/  STL [R1+0x5474], R128 ;  /* 0x0054748001007387 */ /* 0x0005e20000100800 */
[----:B------:R4:W-:Y:S02]  /*91a50*/  STL [R1+0x5470], R129 ;  /* 0x0054708101007387 */ /* 0x0009e40000100800 */
[----:B------:R1:W-:Y:S02]  /*91a60*/  STL [R1+0x546c], R132 ;  /* 0x00546c8401007387 */ /* 0x0003e40000100800 */
[----:B------:R1:W-:Y:S01]  /*91a70*/  STL [R1+0x5468], R133 ;  /* 0x0054688501007387 */ /* 0x0003e20000100800 */
[----:B------:R-:W2:Y:S01]  /*91a80*/  LDL.LU R20, [R1+0x3f0] ;  /* 0x0003f00001147983 */ /* 0x000ea20000300800 */
[----:B------:R-:W2:Y:S02]  /*91a90*/  LDL.LU R21, [R1+0x3f4] ;  /* 0x0003f40001157983 */ /* 0x000ea40000300800 */
[----:B------:R-:W2:Y:S02]  /*91aa0*/  LDL.LU R22, [R1+0x3f8] ;  /* 0x0003f80001167983 */ /* 0x000ea40000300800 */
[----:B------:R-:W2:Y:S02]  /*91ab0*/  LDL.LU R23, [R1+0x3fc] ;  /* 0x0003fc0001177983 */ /* 0x000ea40000300800 */
[----:B------:R-:W-:Y:S01]  /*91ac0*/  IMAD.MOV.U32 R141, RZ, RZ, R8 ;  /* 0x000000ffff8d7224 */ /* 0x000fe200078e0008 */
[----:B------:R-:W-:Y:S01]  /*91ad0*/  MOV R140, R9 ;  /* 0x00000009008c7202 */ /* 0x000fe20000000f00 */
[----:B------:R-:W-:Y:S01]  /*91ae0*/  IMAD.MOV.U32 R137, RZ, RZ, R10 ;  /* 0x000000ffff897224 */ /* 0x000fe200078e000a */
[----:B------:R-:W2:Y:S01]  /*91af0*/  LDL.LU R8, [R1+0x3e0] ;  /* 0x0003e00001087983 */ /* 0x000ea20000300800 */
[----:B------:R-:W-:-:S02]  /*91b00*/  IMAD.MOV.U32 R136, RZ, RZ, R11 ;  /* 0x000000ffff887224 */ /* 0x000fc400078e000b */
[----:B------:R-:W2:Y:S02]  /*91b10*/  LDL.LU R9, [R1+0x3e4] ;  /* 0x0003e40001097983 */ /* 0x000ea40000300800 */
[----:B------:R-:W-:Y:S01]  /*91b20*/  IMAD.MOV.U32 R10, RZ, RZ, R86 ;  /* 0x000000ffff0a7224 */ /* 0x000fe200078e0056 */
[----:B------:R-:W-:Y:S01]  /*91b30*/  MOV R11, R102 ;  /* 0x00000066000b7202 */ /* 0x000fe20000000f00 */
[----:B------:R-:W2:Y:S01]  /*91b40*/  LDL.LU R86, [R1+0x57b4] ;  /* 0x0057b40001567983 */ /* 0x000ea20000300800 */
[----:B------:R-:W3:Y:S02]  /*91b50*/  LDL.LU R102, [R1+0x57b0] ;  /* 0x0057b00001667983 */ /* 0x000ee40000300800 */
[----:B------:R-:W-:Y:S02]  /*91b60*/  IMAD.MOV.U32 R16, RZ, RZ, R103 ;  /* 0x000000ffff107224 */ /* 0x000fe400078e0067 */
[----:B------:R-:W3:Y:S01]  /*91b70*/  LDL.LU R103, [R1+0x57ac] ;  /* 0x0057ac0001677983 */ /* 0x000ee20000300800 */
[----:B------:R-:W-:-:S02]  /*91b80*/  IMAD.MOV.U32 R17, RZ, RZ, R87 ;  /* 0x000000ffff117224 */ /* 0x000fc400078e0057 */
[----:B------:R-:W2:Y:S02]  /*91b90*/  LDL.LU R87, [R1+0x57a8] ;  /* 0x0057a80001577983 */ /* 0x000ea40000300800 */
[----:B------:R-:W-:Y:S01]  /*91ba0*/  IMAD.MOV.U32 R18, RZ, RZ, R90 ;  /* 0x000000ffff127224 */ /* 0x000fe200078e005a */
[----:B------:R-:W-:Y:S01]  /*91bb0*/  MOV R19, R98 ;  /* 0x0000006200137202 */ /* 0x000fe20000000f00 */
[----:B------:R-:W2:Y:S01]  /*91bc0*/  LDL.LU R90, [R1+0x57a4] ;  /* 0x0057a400015a7983 */ /* 0x000ea20000300800 */
[----:B------:R-:W2:Y:S02]  /*91bd0*/  LDL.LU R98, [R1+0x57a0] ;  /* 0x0057a00001627983 */ /* 0x000ea40000300800 */
[----:B------:R1:W-:Y:S02]  /*91be0*/  STL [R1+0x5484], R136 ;  /* 0x0054848801007387 */ /* 0x0003e40000100800 */
[----:B------:R1:W-:Y:S01]  /*91bf0*/  STL [R1+0x5480], R137 ;  /* 0x0054808901007387 */ /* 0x0003e20000100800 */
[----:B------:R1:W-:Y:S01]  /*91c00*/  STL [R1+0x547c], R140 ;  /* 0x00547c8c01007387 */ /* 0x0003e20000100800 */
[----:B------:R1:W-:Y:S01]  /*91c10*/  STL [R1+0x5478], R141 ;  /* 0x0054788d01007387 */ /* 0x0003e20000100800 */
[C---:B---3--:R-:W-:Y:S11]  /*91c20*/  HMMA.1688.F32.TF32 R12, R236.reuse, R102, R12 ;  /* 0x00000066ec0c723c */ /* 0x048ff6000008100c */
[----:B------:R-:W-:Y:S11]  /*91c30*/  @!UPT UIADD3 URZ, URZ, URZ, URZ ;  /* 0x0000003f3f3ff290 */ /* 0x000ff6000fffe03f */
[----:B------:R-:W-:Y:S02]  /*91c40*/  @!UPT UIADD3 URZ, URZ, URZ, URZ ;  /* 0x0000003f3f3ff290 */ /* 0x000fe4000fffe03f */
[----:B-1----:R-:W-:Y:S02]  /*91c50*/  IMAD.MOV.U32 R32, RZ, RZ, R12 ;  /* 0x000000ffff207224 */ /* 0x002fe400078e000c */
[----:B------:R-:W-:Y:S02]  /*91c60*/  IMAD.MOV.U32 R33, RZ, RZ, R13 ;  /* 0x000000ffff217224 */ /* 0x000fe400078e000d */
[----:B------:R-:W-:Y:S02]  /*91c70*/  IMAD.MOV.U32 R12, RZ, RZ, R99 ;  /* 0x000000ffff0c7224 */ /* 0x000fe400078e0063 */
[----:B------:R-:W-:Y:S01]  /*91c80*/  IMAD.MOV.U32 R36, RZ, RZ, R14 ;  /* 0x000000ffff247224 */ /* 0x000fe200078e000e */
[----:B------:R-:W3:Y:S01]  /*91c90*/  LDL.LU R99, [R1+0x579c] ;  /* 0x00579c0001637983 */ /* 0x000ee20000300800 */
[----:B------:R-:W-:Y:S01]  /*91ca0*/  IMAD.MOV.U32 R13, RZ, RZ, R94 ;  /* 0x000000ffff0d7224 */ /* 0x000fe200078e005e */
[----:B------:R-:W-:Y:S01]  /*91cb0*/  MOV R37, R15 ;  /* 0x0000000f00257202 */ /* 0x000fe20000000f00 */
[----:B------:R-:W3:Y:S02]  /*91cc0*/  LDL.LU R94, [R1+0x5798] ;  /* 0x00579800015e7983 */ /* 0x000ee40000300800 */
[----:B------:R-:W-:Y:S01]  /*91cd0*/  IMAD.MOV.U32 R14, RZ, RZ, R95 ;  /* 0x000000ffff0e7224 */ /* 0x000fe200078e005f */
[----:B------:R-:W-:Y:S01]  /*91ce0*/  MOV R15, R91 ;  /* 0x0000005b000f7202 */ /* 0x000fe20000000f00 */
[----:B------:R-:W3:Y:S01]  /*91cf0*/  LDL.LU R95, [R1+0x5794] ;  /* 0x00579400015f7983 */ /* 0x000ee20000300800 */
[----:B------:R-:W3:Y:S01]  /*91d00*/  LDL.LU R91, [R1+0x5790] ;  /* 0x00579000015b7983 */ /* 0x000ee20000300800 */
[C---:B--2---:R-:W-:Y:S01]  /*91d10*/  HMMA.1688.F32.TF32 R16, R236.reuse, R86, R16 ;  /* 0x00000056ec10723c */ /* 0x044fe20000081010 */
[----:B------:R1:W-:Y:S01]  /*91d20*/  STL [R1+0x5494], R37 ;  /* 0x0054942501007387 */ /* 0x0003e20000100800 */
[----:B------:R2:W-:Y:S01]  /*91d30*/  STL [R1+0x5490], R36 ;  /* 0x0054902401007387 */ /* 0x0005e20000100800 */
[----:B------:R1:W-:Y:S02]  /*91d40*/  STL [R1+0x548c], R33 ;  /* 0x00548c2101007387 */ /* 0x0003e40000100800 */
[----:B------:R1:W-:Y:S11]  /*91d50*/  STL [R1+0x5488], R32 ;  /* 0x0054882001007387 */ /* 0x0003f60000100800 */
[----:B------:R-:W-:Y:S08]  /*91d60*/  @!UPT UIADD3 URZ, URZ, URZ, URZ ;  /* 0x0000003f3f3ff290 */ /* 0x000ff0000fffe03f */
[----:B------:R-:W-:Y:S01]  /*91d70*/  IMAD.MOV.U32 R64, RZ, RZ, R16 ;  /* 0x000000ffff407224 */ /* 0x000fe200078e0010 */
[----:B------:R-:W-:Y:S01]  /*91d80*/  MOV R65, R17 ;  /* 0x0000001100417202 */ /* 0x000fe20000000f00 */
[----:B------:R-:W-:Y:S02]  /*91d90*/  IMAD.MOV.U32 R16, RZ, RZ, R58 ;  /* 0x000000ffff107224 */ /* 0x000fe400078e003a */
[----:B------:R-:W-:Y:S01]  /*91da0*/  IMAD.MOV.U32 R68, RZ, RZ, R18 ;  /* 0x000000ffff447224 */ /* 0x000fe200078e0012 */
[----:B------:R-:W-:Y:S01]  /*91db0*/  MOV R17, R78 ;  /* 0x0000004e00117202 */ /* 0x000fe20000000f00 */
[----:B------:R-:W-:Y:S01]  /*91dc0*/  IMAD.MOV.U32 R18, RZ, RZ, R79 ;  /* 0x000000ffff127224 */ /* 0x000fe200078e004f */
[C---:B---3--:R-:W-:Y:S08]  /*91dd0*/  HMMA.1688.F32.TF32 R8, R236.reuse, R90, R8 ;  /* 0x0000005aec08723c */ /* 0x048ff00000081008 */
[C---:B------:R-:W-:Y:S08]  /*91de0*/  HMMA.1688.F32.TF32 R24, R236.reuse, R98, R24 ;  /* 0x00000062ec18723c */ /* 0x040ff00000081018 */
[----:B------:R-:W-:Y:S08]  /*91df0*/  HMMA.1688.F32.TF32 R20, R236, R94, R20 ;  /* 0x0000005eec14723c */ /* 0x000ff00000081014 */
[----:B------:R-:W-:-:S02]  /*91e00*/  IMAD.MOV.U32 R56, RZ, RZ, R8 ;  /* 0x000000ffff387224 */ /* 0x000fc400078e0008 */
[----:B------:R-:W-:Y:S02]  /*91e10*/  IMAD.MOV.U32 R57, RZ, RZ, R9 ;  /* 0x000000ffff397224 */ /* 0x000fe400078e0009 */
[----:B------:R-:W-:Y:S01]  /*91e20*/  IMAD.MOV.U32 R60, RZ, RZ, R10 ;  /* 0x000000ffff3c7224 */ /* 0x000fe200078e000a */
[----:B------:R-:W3:Y:S01]  /*91e30*/  LDL.LU R8, [R1+0x3b0] ;  /* 0x0003b00001087983 */ /* 0x000ee20000300800 */
[----:B------:R-:W-:Y:S01]  /*91e40*/  MOV R61, R11 ;  /* 0x0000000b003d7202 */ /* 0x000fe20000000f00 */
[----:B------:R-:W3:Y:S02]  /*91e50*/  LDL.LU R9, [R1+0x3b4] ;  /* 0x0003b40001097983 */ /* 0x000ee40000300800 */
[----:B------:R-:W-:Y:S02]  /*91e60*/  IMAD.MOV.U32 R10, RZ, RZ, R82 ;  /* 0x000000ffff0a7224 */ /* 0x000fe400078e0052 */
        /* <DEDUP_REMOVED lines=10> */
[----:B------:R-:W-:-:S02]  /*91f10*/  IMAD.MOV.U32 R40, RZ, RZ, R24 ;  /* 0x000000ffff287224 */ /* 0x000fc400078e0018 */
[----:B------:R-:W3:Y:S02]  /*91f20*/  LDL.LU R31, [R1+0x5c] ;  /* 0x00005c00011f7983 */ /* 0x000ee40000300800 */
[----:B------:R-:W-:Y:S01]  /*91f30*/  IMAD.MOV.U32 R41, RZ, RZ, R25 ;  /* 0x000000ffff297224 */ /* 0x000fe200078e0019 */
[----:B------:R-:W3:Y:S01]  /*91f40*/  LDL.LU R24, [R1+0x40] ;  /* 0x0000400001187983 */ /* 0x000ee20000300800 */
[----:B------:R-:W-:Y:S02]  /*91f50*/  IMAD.MOV.U32 R44, RZ, RZ, R26 ;  /* 0x000000ffff2c7224 */ /* 0x000fe400078e001a */
[----:B------:R-:W3:Y:S01]  /*91f60*/  LDL.LU R25, [R1+0x44] ;  /* 0x0000440001197983 */ /* 0x000ee20000300800 */
[----:B------:R-:W-:Y:S01]  /*91f70*/  MOV R45, R27 ;  /* 0x0000001b002d7202 */ /* 0x000fe20000000f00 */
[----:B------:R-:W-:Y:S01]  /*91f80*/  IMAD.MOV.U32 R48, RZ, RZ, R20 ;  /* 0x000000ffff307224 */ /* 0x000fe200078e0014 */
[----:B------:R-:W3:Y:S01]  /*91f90*/  LDL.LU R26, [R1+0x48] ;  /* 0x00004800011a7983 */ /* 0x000ee20000300800 */
[----:B------:R-:W-:-:S02]  /*91fa0*/  IMAD.MOV.U32 R49, RZ, RZ, R21 ;  /* 0x000000ffff317224 */ /* 0x000fc400078e0015 */
[----:B------:R-:W3:Y:S02]  /*91fb0*/  LDL.LU R27, [R1+0x4c] ;  /* 0x00004c00011b7983 */ /* 0x000ee40000300800 */
[----:B------:R-:W-:Y:S02]  /*91fc0*/  IMAD.MOV.U32 R20, RZ, RZ, R50 ;  /* 0x000000ffff147224 */ /* 0x000fe400078e0032 */
[----:B------:R-:W-:Y:S01]  /*91fd0*/  IMAD.MOV.U32 R52, RZ, RZ, R22 ;  /* 0x000000ffff347224 */ /* 0x000fe200078e0016 */
[----:B------:R-:W3:Y:S01]  /*91fe0*/  LDL.LU R50, [R1+0x5784] ;  /* 0x0057840001327983 */ /* 0x000ee20000300800 */
[----:B------:R-:W-:Y:S02]  /*91ff0*/  MOV R21, R51 ;  /* 0x0000003300157202 */ /* 0x000fe40000000f00 */
[----:B------:R-:W-:Y:S01]  /*92000*/  MOV R53, R23 ;  /* 0x0000001700357202 */ /* 0x000fe20000000f00 */
[----:B------:R-:W3:Y:S02]  /*92010*/  LDL.LU R51, [R1+0x5780] ;  /* 0x0057800001337983 */ /* 0x000ee40000300800 */
[----:B------:R-:W-:-:S02]  /*92020*/  IMAD.MOV.U32 R22, RZ, RZ, R54 ;  /* 0x000000ffff167224 */ /* 0x000fc400078e0036 */
[----:B------:R-:W-:Y:S01]  /*92030*/  IMAD.MOV.U32 R23, RZ, RZ, R55 ;  /* 0x000000ffff177224 */ /* 0x000fe200078e0037 */
[----:B------:R-:W3:Y:S01]  /*92040*/  LDL.LU R54, [R1+0x577c] ;  /* 0x00577c0001367983 */ /* 0x000ee20000300800 */
[----:B------:R-:W3:Y:S02]  /*92050*/  LDL.LU R55, [R1+0x5778] ;  /* 0x0057780001377983 */ /* 0x000ee40000300800 */
[----:B------:R-:W3:Y:S02]  /*92060*/  LDL.LU R58, [R1+0x5774] ;  /* 0x00577400013a7983 */ /* 0x000ee40000300800 */
[----:B------:R-:W3:Y:S01]  /*92070*/  LDL.LU R78, [R1+0x5770] ;  /* 0x00577000014e7983 */ /* 0x000ee20000300800 */
[----:B------:R-:W3:Y:S01]  /*92080*/  LDL.LU R79, [R1+0x576c] ;  /* 0x00576c00014f7983 */ /* 0x000ee20000300800 */
[----:B------:R-:W-:Y:S02]  /*92090*/  IMAD.MOV.U32 R69, RZ, RZ, R19 ;  /* 0x000000ffff457224 */ /* 0x000fe400078e0013 */
[----:B------:R-:W-:-:S02]  /*920a0*/  IMAD.MOV.U32 R19, RZ, RZ, R59 ;  /* 0x000000ffff137224 */ /* 0x000fc400078e003b */
[----:B------:R-:W4:Y:S01]  /*920b0*/  LDL.LU R59, [R1+0x5768] ;  /* 0x00576800013b7983 */ /* 0x000f220000300800 */
[C---:B--2---:R-:W-:Y:S08]  /*920c0*/  HMMA.1688.F32.TF32 R12, R236.reuse, R82, R12 ;  /* 0x00000052ec0c723c */ /* 0x044ff0000008100c */
[----:B---3--:R-:W-:Y:S11]  /*920d0*/  HMMA.1688.F32.TF32 R8, R236, R78, R8 ;  /* 0x0000004eec08723c */ /* 0x008ff60000081008 */
[----:B------:R-:W-:Y:S05]  /*920e0*/  @!UPT UIADD3 URZ, URZ, URZ, URZ ;  /* 0x0000003f3f3ff290 */ /* 0x000fea000fffe03f */
[----:B------:R-:W-:Y:S01]  /*920f0*/  IMAD.MOV.U32 R72, RZ, RZ, R12 ;  /* 0x000000ffff487224 */ /* 0x000fe200078e000c */
[----:B------:R-:W-:Y:S01]  /*92100*/  MOV R73, R13 ;  /* 0x0000000d00497202 */ /* 0x000fe20000000f00 */
[----:B------:R-:W-:Y:S02]  /*92110*/  IMAD.MOV.U32 R12, RZ, RZ, R62 ;  /* 0x000000ffff0c7224 */ /* 0x000fe400078e003e */
[----:B------:R-:W-:Y:S01]  /*92120*/  IMAD.MOV.U32 R76, RZ, RZ, R14 ;  /* 0x000000ffff4c7224 */ /* 0x000fe200078e000e */
[----:B------:R-:W2:Y:S01]  /*92130*/  LDL.LU R62, [R1+0x5764] ;  /* 0x00576400013e7983 */ /* 0x000ea20000300800 */
[----:B------:R-:W-:Y:S01]  /*92140*/  MOV R13, R70 ;  /* 0x00000046000d7202 */ /* 0x000fe20000000f00 */
[----:B------:R-:W-:Y:S02]  /*92150*/  IMAD.MOV.U32 R77, RZ, RZ, R15 ;  /* 0x000000ffff4d7224 */ /* 0x000fe400078e000f */
[----:B------:R-:W3:Y:S02]  /*92160*/  LDL.LU R70, [R1+0x5760] ;  /* 0x0057600001467983 */ /* 0x000ee40000300800 */
[----:B------:R-:W-:-:S02]  /*92170*/  IMAD.MOV.U32 R14, RZ, RZ, R74 ;  /* 0x000000ffff0e7224 */ /* 0x000fc400078e004a */
[----:B------:R-:W-:Y:S01]  /*92180*/  IMAD.MOV.U32 R15, RZ, RZ, R75 ;  /* 0x000000ffff0f7224 */ /* 0x000fe200078e004b */
[----:B------:R-:W2:Y:S01]  /*92190*/  LDL.LU R74, [R1+0x575c] ;  /* 0x00575c00014a7983 */ /* 0x000ea20000300800 */
[----:B------:R-:W2:Y:S02]  /*921a0*/  LDL.LU R75, [R1+0x5758] ;  /* 0x00575800014b7983 */ /* 0x000ea40000300800 */
[----:B------:R-:W-:Y:S01]  /*921b0*/  IMAD.MOV.U32 R80, RZ, RZ, R8 ;  /* 0x000000ffff507224 */ /* 0x000fe200078e0008 */
[----:B------:R-:W-:Y:S01]  /*921c0*/  MOV R81, R9 ;  /* 0x0000000900517202 */ /* 0x000fe20000000f00 */
[----:B------:R-:W-:Y:S02]  /*921d0*/  IMAD.MOV.U32 R8, RZ, RZ, R71 ;  /* 0x000000ffff087224 */ /* 0x000fe400078e0047 */
[----:B------:R-:W-:Y:S01]  /*921e0*/  IMAD.MOV.U32 R84, RZ, RZ, R10 ;  /* 0x000000ffff547224 */ /* 0x000fe200078e000a */
[----:B------:R-:W3:Y:S01]  /*921f0*/  LDL.LU R71, [R1+0x5754] ;  /* 0x0057540001477983 */ /* 0x000ee20000300800 */
[----:B------:R-:W-:Y:S01]  /*92200*/  MOV R9, R63 ;  /* 0x0000003f00097202 */ /* 0x000fe20000000f00 */
[----:B------:R-:W-:-:S02]  /*92210*/  IMAD.MOV.U32 R85, RZ, RZ, R11 ;  /* 0x000000ffff557224 */ /* 0x000fc400078e000b */
[----:B------:R-:W3:Y:S02]  /*92220*/  LDL.LU R63, [R1+0x5750] ;  /* 0x00575000013f7983 */ /* 0x000ee40000300800 */
[----:B------:R-:W-:Y:S02]  /*92230*/  IMAD.MOV.U32 R10, RZ, RZ, R66 ;  /* 0x000000ffff0a7224 */ /* 0x000fe400078e0042 */
[----:B------:R-:W-:Y:S01]  /*92240*/  IMAD.MOV.U32 R11, RZ, RZ, R67 ;  /* 0x000000ffff0b7224 */ /* 0x000fe200078e0043 */
[----:B------:R-:W3:Y:S01]  /*92250*/  LDL.LU R66, [R1+0x574c] ;  /* 0x00574c0001427983 */ /* 0x000ee20000300800 */
[----:B------:R-:W3:Y:S01]  /*92260*/  LDL.LU R67, [R1+0x5748] ;  /* 0x0057480001437983 */ /* 0x000ee20000300800 */
[C---:B------:R-:W-:Y:S08]  /*92270*/  HMMA.1688.F32.TF32 R12, R236.reuse, R54, R12 ;  /* 0x00000036ec0c723c */ /* 0x040ff0000008100c */
[----:B----4-:R-:W-:Y:S11]  /*92280*/  HMMA.1688.F32.TF32 R16, R236, R58, R16 ;  /* 0x0000003aec10723c */ /* 0x010ff60000081010 */
[----:B------:R-:W-:Y:S05]  /*92290*/  @!UPT UIADD3 URZ, URZ, URZ, URZ ;  /* 0x0000003f3f3ff290 */ /* 0x000fea000fffe03f */
[----:B------:R-:W-:Y:S01]  /*922a0*/  IMAD.MOV.U32 R128, RZ, RZ, R12 ;  /* 0x000000ffff807224 */ /* 0x000fe200078e000c */
[----:B------:R-:W-:Y:S01]  /*922b0*/  MOV R129, R13 ;  /* 0x0000000d00817202 */ /* 0x000fe20000000f00 */
[----:B------:R-:W4:Y:S01]  /*922c0*/  LDL.LU R12, [R1+0xd0] ;  /* 0x0000d000010c7983 */ /* 0x000f220000300800 */
[----:B------:R-:W-:Y:S02]  /*922d0*/  IMAD.MOV.U32 R132, RZ, RZ, R14 ;  /* 0x000000ffff847224 */ /* 0x000fe400078e000e */
[----:B------:R-:W4:Y:S02]  /*922e0*/  LDL.LU R13, [R1+0xd4] ;  /* 0x0000d400010d7983 */ /* 0x000f240000300800 */
[----:B------:R-:W-:Y:S01]  /*922f0*/  IMAD.MOV.U32 R133, RZ, RZ, R15 ;  /* 0x000000ffff857224 */ /* 0x000fe200078e000f */
[----:B------:R-:W4:Y:S01]  /*92300*/  LDL.LU R14, [R1+0xd8] ;  /* 0x0000d800010e7983 */ /* 0x000f220000300800 */
[----:B------:R-:W-:Y:S02]  /*92310*/  IMAD.MOV.U32 R120, RZ, RZ, R16 ;  /* 0x000000ffff787224 */ /* 0x000fe400078e0010 */
[----:B------:R-:W4:Y:S01]  /*92320*/  LDL.LU R15, [R1+0xdc] ;  /* 0x0000dc00010f7983 */ /* 0x000f220000300800 */
[----:B------:R-:W-:Y:S01]  /*92330*/  MOV R121, R17 ;  /* 0x0000001100797202 */ /* 0x000fe20000000f00 */
[----:B------:R-:W4:Y:S01]  /*92340*/  LDL.LU R16, [R1+0xe0] ;  /* 0x0000e00001107983 */ /* 0x000f220000300800 */
[----:B------:R-:W-:-:S02]  /*92350*/  IMAD.MOV.U32 R124, RZ, RZ, R18 ;  /* 0x000000ffff7c7224 */ /* 0x000fc400078e0012 */
[----:B------:R-:W4:Y:S02]  /*92360*/  LDL.LU R17, [R1+0xe4] ;  /* 0x0000e40001117983 */ /* 0x000f240000300800 */
[----:B------:R-:W-:Y:S01]  /*92370*/  IMAD.MOV.U32 R125, RZ, RZ, R19 ;  /* 0x000000ffff7d7224 */ /* 0x000fe200078e0013 */
[----:B------:R-:W4:Y:S01]  /*92380*/  LDL.LU R18, [R1+0xe8] ;  /* 0x0000e80001127983 */ /* 0x000f220000300800 */
[----:B------:R-:W4:Y:S01]  /*92390*/  LDL.LU R19, [R1+0xec] ;  /* 0x0000ec0001137983 */ /* 0x000f220000300800 */
[----:B------:R-:W-:Y:S11]  /*923a0*/  HMMA.1688.F32.TF32 R8, R236, R50, R8 ;  /* 0x00000032ec08723c */ /* 0x000ff60000081008 */
[----:B------:R-:W-:Y:S11]  /*923b0*/  @!UPT UIADD3 URZ, URZ, URZ, URZ ;  /* 0x0000003f3f3ff290 */ /* 0x000ff6000fffe03f */
[----:B------:R-:W-:Y:S02]  /*923c0*/  @!UPT UIADD3 URZ, URZ, URZ, URZ ;  /* 0x0000003f3f3ff290 */ /* 0x000fe4000fffe03f */
[----:B------:R-:W-:Y:S01]  /*923d0*/  IMAD.MOV.U32 R136, RZ, RZ, R8 ;  /* 0x000000ffff887224 */ /* 0x000fe200078e0008 */
[----:B------:R-:W-:Y:S01]  /*923e0*/  MOV R137, R9 ;  /* 0x0000000900897202 */ /* 0x000fe20000000f00 */
[----:B------:R-:W-:Y:S02]  /*923f0*/  IMAD.MOV.U32 R140, RZ, RZ, R10 ;  /* 0x000000ffff8c7224 */ /* 0x000fe400078e000a */
[----:B------:R-:W-:Y:S02]  /*92400*/  IMAD.MOV.U32 R141, RZ, RZ, R11 ;  /* 0x000000ffff8d7224 */ /* 0x000fe400078e000b */
[----:B------:R-:W-:Y:S11]  /*92410*/  HMMA.1688.F32.TF32 R8, R232, R46, R248 ;  /* 0x0000002ee808723c */ /* 0x000ff600000810f8 */
[----:B------:R-:W-:Y:S11]  /*92420*/  @!UPT UIADD3 URZ, URZ, URZ, URZ ;  /* 0x0000003f3f3ff290 */ /* 0x000ff6000fffe03f */
[----:B------:R-:W-:Y:S02]  /*92430*/  @!UPT UIADD3 URZ, URZ, URZ, URZ ;  /* 0x0000003f3f3ff290 */ /* 0x000fe4000fffe03f */
[----:B-1----:R-:W-:Y:S01]  /*92440*/  IMAD.MOV.U32 R37, RZ, RZ, R8 ;  /* 0x000000ffff257224 */ /* 0x002fe200078e0008 */
[----:B------:R-:W-:Y:S01]  /*92450*/  MOV R36, R9 ;  /* 0x0000000900247202 */ /* 0x000fe20000000f00 */
[----:B------:R-:W-:Y:S02]  /*92460*/  IMAD.MOV.U32 R33, RZ, RZ, R10 ;  /* 0x000000ffff217224 */ /* 0x000fe400078e000a */
[----:B------:R-:W-:Y:S01]  /*92470*/  IMAD.MOV.U32 R32, RZ, RZ, R11 ;  /* 0x000000ffff207224 */ /* 0x000fe200078e000b */
[C---:B--2---:R-:W-:Y:S08]  /*92480*/  HMMA.1688.F32.TF32 R160, R236.reuse, R74, R160 ;  /* 0x0000004aeca0723c */ /* 0x044ff000000810a0 */
[C---:B---3--:R-:W-:Y:S08]  /*92490*/  HMMA.1688.F32.TF32 R28, R236.reuse, R70, R28 ;  /* 0x00000046ec1c723c */ /* 0x048ff0000008101c */
[----:B------:R-:W-:Y:S08]  /*924a0*/  HMMA.1688.F32.TF32 R24, R236, R66, R24 ;  /* 0x00000042ec18723c */ /* 0x000ff00000081018 */
[----:B------:R-:W-:Y:S01]  /*924b0*/  IMAD.MOV.U32 R88, RZ, RZ, R160 ;  /* 0x000000ffff587224 */ /* 0x000fe200078e00a0 */
[----:B------:R-:W-:Y:S01]  /*924c0*/  MOV R89, R161 ;  /* 0x000000a100597202 */ /* 0x000fe20000000f00 */
[----:B------:R-:W-:-:S02]  /*924d0*/  IMAD.MOV.U32 R92, RZ, RZ, R162 ;  /* 0x000000ffff5c7224 */ /* 0x000fc400078e00a2 */
[----:B------:R-:W-:Y:S11]  /*924e0*/  IMAD.MOV.U32 R93, RZ, RZ, R163 ;  /* 0x000000ffff5d7224 */ /* 0x000ff600078e00a3 */
[----:B------:R-:W-:Y:S01]  /*924f0*/  @!UPT UIADD3 URZ, URZ, URZ, URZ ;  /* 0x0000003f3f3ff290 */ /* 0x000fe2000fffe03f */
[----:B------:R-:W-:Y:S01]  /*92500*/  IMAD.MOV.U32 R104, RZ, RZ, R24 ;  /* 0x000000ffff687224 */ /* 0x000fe200078e0018 */
[----:B------:R-:W-:Y:S01]  /*92510*/  MOV R105, R25 ;  /* 0x0000001900697202 */ /* 0x000fe20000000f00 */
[----:B------:R-:W2:Y:S01]  /*92520*/  LDL.LU R24, [R1+0x100] ;  /* 0x0001000001187983 */ /* 0x000ea20000300800 */
[----:B------:R-:W-:Y:S02]  /*92530*/  IMAD.MOV.U32 R108, RZ, RZ, R26 ;  /* 0x000000ffff6c7224 */ /* 0x000fe400078e001a */
[----:B------:R-:W2:Y:S02]  /*92540*/  LDL.LU R25, [R1+0x104] ;  /* 0x0001040001197983 */ /* 0x000ea40000300800 */
[----:B------:R-:W-:Y:S01]  /*92550*/  IMAD.MOV.U32 R109, RZ, RZ, R27 ;  /* 0x000000ffff6d7224 */ /* 0x000fe200078e001b */
[----:B------:R-:W2:Y:S01]  /*92560*/  LDL.LU R26, [R1+0x108] ;  /* 0x00010800011a7983 */ /* 0x000ea20000300800 */
[----:B------:R-:W-:Y:S02]  /*92570*/  IMAD.MOV.U32 R96, RZ, RZ, R28 ;  /* 0x000000ffff607224 */ /* 0x000fe400078e001c */
[----:B------:R-:W2:Y:S01]  /*92580*/  LDL.LU R27, [R1+0x10c] ;  /* 0x00010c00011b7983 */ /* 0x000ea20000300800 */
[----:B------:R-:W-:Y:S01]  /*92590*/  MOV R97, R29 ;  /* 0x0000001d00617202 */ /* 0x000fe20000000f00 */
[----:B------:R-:W3:Y:S01]  /*925a0*/  LDL.LU R28, [R1+0x110] ;  /* 0x00011000011c7983 */ /* 0x000ee20000300800 */
        /* <DEDUP_REMOVED lines=76> */
[----:B------:R-:W3:Y:S01]  /*92a70*/  LDL.LU R179, [R1+0x2fc] ;  /* 0x0002fc0001b37983 */ /* 0x000ee20000300800 */
[----:B------:R-:W-:Y:S01]  /*92a80*/  HMMA.1688.F32.TF32 R20, R236, R62, R20 ;  /* 0x0000003eec14723c */ /* 0x000fe20000081014 */
        /* <DEDUP_REMOVED lines=8> */
[C---:B----4-:R-:W-:Y:S08]  /*92b10*/  HMMA.1688.F32.TF32 R16, R232.reuse, R78, R16 ;  /* 0x0000004ee810723c */ /* 0x050ff00000081010 */
[----:B------:R-:W-:Y:S01]  /*92b20*/  HMMA.1688.F32.TF32 R12, R232, R74, R12 ;  /* 0x0000004ae80c723c */ /* 0x000fe2000008100c */
[----:B------:R-:W-:Y:S04]  /*92b30*/  LDS R236, [R3+0x14100] ;  /* 0x0141000003ec7984 */ /* 0x000fe80000000800 */
[----:B------:R-:W-:Y:S04]  /*92b40*/  LDS R238, [R3+0x16100] ;  /* 0x0161000003ee7984 */ /* 0x000fe80000000800 */
[----:B------:R-:W-:Y:S04]  /*92b50*/  LDS R237, [R4+0x14100] ;  /* 0x0141000004ed7984 */ /* 0x000fe80000000800 */
[----:B------:R-:W1:Y:S01]  /*92b60*/  LDS R239, [R4+0x16100] ;  /* 0x0161000004ef7984 */ /* 0x000e620000000800 */
[----:B------:R-:W-:Y:S01]  /*92b70*/  IMAD.MOV.U32 R112, RZ, RZ, R20 ;  /* 0x000000ffff707224 */ /* 0x000fe200078e0014 */
[----:B------:R-:W-:-:S02]  /*92b80*/  MOV R113, R21 ;  /* 0x0000001500717202 */ /* 0x000fc40000000f00 */
[----:B------:R-:W4:Y:S01]  /*92b90*/  LDL.LU R20, [R1+0xf0] ;  /* 0x0000f00001147983 */ /* 0x000f220000300800 */
[----:B------:R-:W-:Y:S02]  /*92ba0*/  IMAD.MOV.U32 R116, RZ, RZ, R22 ;  /* 0x000000ffff747224 */ /* 0x000fe400078e0016 */
[----:B------:R-:W4:Y:S02]  /*92bb0*/  LDL.LU R21, [R1+0xf4] ;  /* 0x0000f40001157983 */ /* 0x000f240000300800 */
[----:B------:R-:W-:Y:S01]  /*92bc0*/  IMAD.MOV.U32 R117, RZ, RZ, R23 ;  /* 0x000000ffff757224 */ /* 0x000fe200078e0017 */
[----:B------:R-:W4:Y:S01]  /*92bd0*/  LDL.LU R22, [R1+0xf8] ;  /* 0x0000f80001167983 */ /* 0x000f220000300800 */
[----:B------:R-:W4:Y:S01]  /*92be0*/  LDL.LU R23, [R1+0xfc] ;  /* 0x0000fc0001177983 */ /* 0x000f220000300800 */
[C---:B--2---:R-:W-:Y:S11]  /*92bf0*/  HMMA.1688.F32.TF32 R248, R232.reuse, R42, R248 ;  /* 0x0000002ae8f8723c */ /* 0x044ff600000810f8 */
[----:B------:R-:W-:Y:S11]  /*92c00*/  @!UPT UIADD3 URZ, URZ, URZ, URZ ;  /* 0x0000003f3f3ff290 */ /* 0x000ff6000fffe03f */
[----:B------:R-:W-:Y:S01]  /*92c10*/  @!UPT UIADD3 URZ, URZ, URZ, URZ ;  /* 0x0000003f3f3ff290 */ /* 0x000fe2000fffe03f */
[----:B------:R-:W-:Y:S01]  /*92c20*/  STL.64 [R1+0x2cc0], R248 ;  /* 0x002cc0f801007387 */ /* 0x000fe20000100a00 */
[----:B------:R2:W-:Y:S02]  /*92c30*/  STL.64 [R1+0x2cc8], R250 ;  /* 0x002cc8fa01007387 */ /* 0x0005e40000100a00 */
[C---:B--2---:R-:W-:Y:S08]  /*92c40*/  HMMA.1688.F32.TF32 R248, R232.reuse, R38, R240 ;  /* 0x00000026e8f8723c */ /* 0x044ff000000810f0 */
[C---:B---3--:R-:W-:Y:S01]  /*92c50*/  HMMA.1688.F32.TF32 R240, R232.reuse, R34, R8 ;  /* 0x00000022e8f0723c */ /* 0x048fe20000081008 */
[----:B------:R-:W2:Y:S11]  /*92c60*/  LDL.LU R8, [R1+0xc0] ;  /* 0x0000c00001087983 */ /* 0x000eb60000300800 */
[----:B------:R-:W-:Y:S03]  /*92c70*/  @!UPT UIADD3 URZ, URZ, URZ, URZ ;  /* 0x0000003f3f3ff290 */ /* 0x000fe6000fffe03f */
[----:B------:R-:W-:Y:S01]  /*92c80*/  STL.64 [R1+0x2cb0], R248 ;  /* 0x002cb0f801007387 */ /* 0x000fe20000100a00 */
[----:B------:R-:W-:Y:S07]  /*92c90*/  STL.64 [R1+0x2cb8], R250 ;  /* 0x002cb8fa01007387 */ /* 0x000fee0000100a00 */
[----:B------:R-:W-:Y:S02]  /*92ca0*/  STL.64 [R1+0x2ca0], R240 ;  /* 0x002ca0f001007387 */ /* 0x000fe40000100a00 */
[----:B------:R3:W-:Y:S01]  /*92cb0*/  STL.64 [R1+0x2ca8], R242 ;  /* 0x002ca8f201007387 */ /* 0x0007e20000100a00 */
[----:B------:R-:W2:Y:S01]  /*92cc0*/  LDL.LU R9, [R1+0xc4] ;  /* 0x0000c40001097983 */ /* 0x000ea20000300800 */
[----:B------:R-:W2:Y:S02]  /*92cd0*/  LDL.LU R10, [R1+0xc8] ;  /* 0x0000c800010a7983 */ /* 0x000ea40000300800 */
[----:B------:R-:W2:Y:S01]  /*92ce0*/  LDL.LU R11, [R1+0xcc] ;  /* 0x0000cc00010b7983 */ /* 0x000ea20000300800 */
[C---:B------:R-:W-:Y:S08]  /*92cf0*/  HMMA.1688.F32.TF32 R184, R232.reuse, R154, R184 ;  /* 0x0000009ae8b8723c */ /* 0x040ff000000810b8 */
[C---:B------:R-:W-:Y:S08]  /*92d00*/  HMMA.1688.F32.TF32 R228, R232.reuse, R122, R228 ;  /* 0x0000007ae8e4723c */ /* 0x040ff000000810e4 */
[C---:B---3--:R-:W-:Y:S08]  /*92d10*/  HMMA.1688.F32.TF32 R240, R232.reuse, R158, R244 ;  /* 0x0000009ee8f0723c */ /* 0x048ff000000810f4 */
[C---:B------:R-:W-:Y:S11]  /*92d20*/  HMMA.1688.F32.TF32 R164, R232.reuse, R118, R164 ;  /* 0x00000076e8a4723c */ /* 0x040ff600000810a4 */
[----:B------:R-:W-:Y:S04]  /*92d30*/  @!UPT UIADD3 URZ, URZ, URZ, URZ ;  /* 0x0000003f3f3ff290 */ /* 0x000fe8000fffe03f */
[----:B------:R-:W-:Y:S01]  /*92d40*/  STL.64 [R1+0x2c90], R240 ;  /* 0x002c90f001007387 */ /* 0x000fe20000100a00 */
[----:B------:R-:W-:Y:S02]  /*92d50*/  STL.64 [R1+0x2c98], R242 ;  /* 0x002c98f201007387 */ /* 0x000fe40000100a00 */
[----:B------:R-:W-:Y:S02]  /*92d60*/  STL.64 [R1+0x2c80], R184 ;  /* 0x002c80b801007387 */ /* 0x000fe40000100a00 */
[----:B------:R3:W-:Y:S01]  /*92d70*/  STL.64 [R1+0x2c88], R186 ;  /* 0x002c88ba01007387 */ /* 0x0007e20000100a00 */
[----:B------:R-:W-:Y:S01]  /*92d80*/  STL.64 [R1+0x2c70], R228 ;  /* 0x002c70e401007387 */ /* 0x000fe20000100a00 */
[----:B------:R-:W-:Y:S02]  /*92d90*/  STL.64 [R1+0x2c78], R230 ;  /* 0x002c78e601007387 */ /* 0x000fe40000100a00 */
[----:B------:R-:W-:Y:S02]  /*92da0*/  STL.64 [R1+0x2c60], R164 ;  /* 0x002c60a401007387 */ /* 0x000fe40000100a00 */
[----:B------:R1:W-:Y:S01]  /*92db0*/  STL.64 [R1+0x2c68], R166 ;  /* 0x002c68a601007387 */ /* 0x0003e20000100a00 */
[C---:B---3--:R-:W-:Y:S08]  /*92dc0*/  HMMA.1688.F32.TF32 R184, R232.reuse, R150, R172 ;  /* 0x00000096e8b8723c */ /* 0x048ff000000810ac */
[C---:B------:R-:W-:Y:S08]  /*92dd0*/  HMMA.1688.F32.TF32 R172, R232.reuse, R146, R224 ;  /* 0x00000092e8ac723c */ /* 0x040ff000000810e0 */
[C---:B-1----:R-:W-:Y:S08]  /*92de0*/  HMMA.1688.F32.TF32 R164, R232.reuse, R142, R180 ;  /* 0x0000008ee8a4723c */ /* 0x042ff000000810b4 */
        /* <DEDUP_REMOVED lines=29> */
[C---:B---3--:R-:W-:Y:S08]  /*92fc0*/  HMMA.1688.F32.TF32 R164, R232.reuse, R98, R192 ;  /* 0x00000062e8a4723c */ /* 0x048ff000000810c0 */
[C---:B----4-:R-:W-:Y:S01]  /*92fd0*/  HMMA.1688.F32.TF32 R20, R232.reuse, R82, R20 ;  /* 0x00000052e814723c */ /* 0x050fe20000081014 */
[----:B------:R-:W-:Y:S01]  /*92fe0*/  STL.64 [R1+0x2ba0], R176 ;  /* 0x002ba0b001007387 */ /* 0x000fe20000100a00 */
[----:B------:R-:W-:Y:S05]  /*92ff0*/  STL.64 [R1+0x2ba8], R178 ;  /* 0x002ba8b201007387 */ /* 0x000fea0000100a00 */
        /* <DEDUP_REMOVED lines=12> */
[----:B------:R-:W3:Y:S01]  /*930c0*/  LDL.LU R248, [R1+0x180] ;  /* 0x0001800001f87983 */ /* 0x000ee20000300800 */
[----:B------:R-:W-:Y:S02]  /*930d0*/  STL.64 [R1+0x2b30], R16 ;  /* 0x002b301001007387 */ /* 0x000fe40000100a00 */
[----:B------:R-:W-:Y:S02]  /*930e0*/  STL.64 [R1+0x2b38], R18 ;  /* 0x002b381201007387 */ /* 0x000fe40000100a00 */
[----:B------:R1:W-:Y:S01]  /*930f0*/  STL.64 [R1+0x2b20], R12 ;  /* 0x002b200c01007387 */ /* 0x0003e20000100a00 */
[----:B------:R4:W-:Y:S01]  /*93100*/  STL.64 [R1+0x2b28], R14 ;  /* 0x002b280e01007387 */ /* 0x0009e20000100a00 */
[----:B------:R-:W3:Y:S02]  /*93110*/  LDL.LU R249, [R1+0x184] ;  /* 0x0001840001f97983 */ /* 0x000ee40000300800 */
[----:B------:R-:W3:Y:S02]  /*93120*/  LDL.LU R250, [R1+0x188] ;  /* 0x0001880001fa7983 */ /* 0x000ee40000300800 */
[----:B------:R-:W3:Y:S01]  /*93130*/  LDL.LU R251, [R1+0x18c] ;  /* 0x00018c0001fb7983 */ /* 0x000ee20000300800 */
[----:B------:R-:W3:Y:S01]  /*93140*/  LDL.LU R240, [R1+0x170] ;  /* 0x0001700001f07983 */ /* 0x000ee20000300800 */
[----:B------:R-:W3:Y:S02]  /*93150*/  LDL.LU R241, [R1+0x174] ;  /* 0x0001740001f17983 */ /* 0x000ee40000300800 */
[----:B------:R-:W3:Y:S02]  /*93160*/  LDL.LU R242, [R1+0x178] ;  /* 0x0001780001f27983 */ /* 0x000ee40000300800 */
[----:B------:R-:W3:Y:S01]  /*93170*/  LDL.LU R243, [R1+0x17c] ;  /* 0x00017c0001f37983 */ /* 0x000ee20000300800 */
[----:B-1----:R-:W3:Y:S01]  /*93180*/  LDL.LU R12, [R1+0x1b0] ;  /* 0x0001b000010c7983 */ /* 0x002ee20000300800 */
[C---:B--2---:R-:W-:Y:S11]  /*93190*/  HMMA.1688.F32.TF32 R8, R232.reuse, R70, R8 ;  /* 0x00000046e808723c */ /* 0x044ff60000081008 */
[----:B------:R-:W-:Y:S11]  /*931a0*/  @!UPT UIADD3 URZ, URZ, URZ, URZ ;  /* 0x0000003f3f3ff290 */ /* 0x000ff6000fffe03f */
[----:B------:R-:W-:Y:S01]  /*931b0*/  @!UPT UIADD3 URZ, URZ, URZ, URZ ;  /* 0x0000003f3f3ff290 */ /* 0x000fe2000fffe03f */
[----:B------:R1:W-:Y:S01]  /*931c0*/  STL.64 [R1+0x2b10], R8 ;  /* 0x002b100801007387 */ /* 0x0003e20000100a00 */
[----:B------:R2:W-:Y:S02]  /*931d0*/  STL.64 [R1+0x2b18], R10 ;  /* 0x002b180a01007387 */ /* 0x0005e40000100a00 */
[----:B------:R-:W3:Y:S02]  /*931e0*/  LDL.LU R13, [R1+0x1b4] ;  /* 0x0001b400010d7983 */ /* 0x000ee40000300800 */
[----:B----4-:R-:W3:Y:S01]  /*931f0*/  LDL.LU R14, [R1+0x1b8] ;  /* 0x0001b800010e7983 */ /* 0x010ee20000300800 */
[----:B------:R-:W3:Y:S01]  /*93200*/  LDL.LU R15, [R1+0x1bc] ;  /* 0x0001bc00010f7983 */ /* 0x000ee20000300800 */
[----:B------:R-:W4:Y:S02]  /*93210*/  LDL.LU R16, [R1+0x1c0] ;  /* 0x0001c00001107983 */ /* 0x000f240000300800 */
[----:B------:R-:W4:Y:S02]  /*93220*/  LDL.LU R17, [R1+0x1c4] ;  /* 0x0001c40001117983 */ /* 0x000f240000300800 */
[----:B------:R-:W4:Y:S01]  /*93230*/  LDL.LU R18, [R1+0x1c8] ;  /* 0x0001c80001127983 */ /* 0x000f220000300800 */
[----:B------:R-:W4:Y:S01]  /*93240*/  LDL.LU R19, [R1+0x1cc] ;  /* 0x0001cc0001137983 */ /* 0x000f220000300800 */
        /* <DEDUP_REMOVED lines=84> */
[C---:B---3--:R-:W-:Y:S08]  /*93790*/  HMMA.1688.F32.TF32 R228, R232.reuse, R62, R228 ;  /* 0x0000003ee8e4723c */ /* 0x048ff000000810e4 */
[C---:B----4-:R-:W-:Y:S08]  /*937a0*/  HMMA.1688.F32.TF32 R184, R232.reuse, R66, R184 ;  /* 0x00000042e8b8723c */ /* 0x050ff000000810b8 */
[C---:B------:R-:W-:Y:S08]  /*937b0*/  HMMA.1688.F32.TF32 R172, R232.reuse, R58, R172 ;  /* 0x0000003ae8ac723c */ /* 0x040ff000000810ac */
[C---:B------:R-:W-:Y:S08]  /*937c0*/  HMMA.1688.F32.TF32 R164, R232.reuse, R54, R164 ;  /* 0x00000036e8a4723c */ /* 0x040ff000000810a4 */
[----:B------:R-:W-:Y:S08]  /*937d0*/  HMMA.1688.F32.TF32 R232, R232, R50, R224 ;  /* 0x00000032e8e8723c */ /* 0x000ff000000810e0 */
[C---:B------:R-:W-:Y:S08]  /*937e0*/  HMMA.1688.F32.TF32 R244, R236.reuse, R46, R244 ;  /* 0x0000002eecf4723c */ /* 0x040ff000000810f4 */
[C---:B------:R-:W-:Y:S08]  /*937f0*/  HMMA.1688.F32.TF32 R176, R236.reuse, R38, R176 ;  /* 0x00000026ecb0723c */ /* 0x040ff000000810b0 */
[C---:B------:R-:W-:Y:S01]  /*93800*/  HMMA.1688.F32.TF32 R180, R236.reuse, R42, R180 ;  /* 0x0000002aecb4723c */ /* 0x040fe200000810b4 */
[----:B------:R-:W-:Y:S01]  /*93810*/  STL.64 [R1+0x2b00], R184 ;  /* 0x002b00b801007387 */ /* 0x000fe20000100a00 */
[----:B------:R1:W-:Y:S06]  /*93820*/  STL.64 [R1+0x2b08], R186 ;  /* 0x002b08ba01007387 */ /* 0x0003ec0000100a00 */
[C---:B------:R-:W-:Y:S01]  /*93830*/  HMMA.1688.F32.TF32 R220, R236.reuse, R34, R220 ;  /* 0x00000022ecdc723c */ /* 0x040fe200000810dc */
[----:B-1----:R-:W3:Y:S01]  /*93840*/  LDL.LU.64 R186, [R1+0x5740] ;  /* 0x0057400001ba7983 */ /* 0x002ee20000300a00 */
[----:B------:R-:W4:Y:S02]  /*93850*/  LDL.LU.64 R184, [R1+0x5738] ;  /* 0x0057380001b87983 */ /* 0x000f240000300a00 */
[----:B------:R-:W-:Y:S02]  /*93860*/  STL.64 [R1+0x2af0], R228 ;  /* 0x002af0e401007387 */ /* 0x000fe40000100a00 */
[----:B------:R1:W-:Y:S02]  /*93870*/  STL.64 [R1+0x2af8], R230 ;  /* 0x002af8e601007387 */ /* 0x0003e40000100a00 */
[C---:B------:R-:W-:Y:S01]  /*93880*/  HMMA.1688.F32.TF32 R216, R236.reuse, R158, R216 ;  /* 0x0000009eecd8723c */ /* 0x040fe200000810d8 */
[----:B-1----:R-:W3:Y:S01]  /*93890*/  LDL.LU.64 R230, [R1+0x5730] ;  /* 0x0057300001e67983 */ /* 0x002ee20000300a00 */
[----:B------:R-:W3:Y:S02]  /*938a0*/  LDL.LU.64 R228, [R1+0x5728] ;  /* 0x0057280001e47983 */ /* 0x000ee40000300a00 */
        /* <DEDUP_REMOVED lines=10> */
[----:B------:R-:W3:Y:S02]  /*93950*/  LDL.LU.64 R226, [R1+0x5700] ;  /* 0x0057000001e27983 */ /* 0x000ee40000300a00 */
[----:B------:R-:W3:Y:S01]  /*93960*/  LDL.LU.64 R224, [R1+0x56f8] ;  /* 0x0056f80001e07983 */ /* 0x000ee20000300a00 */
[----:B------:R1:W-:Y:S01]  /*93970*/  STL.64 [R1+0x2ab0], R232 ;  /* 0x002ab0e801007387 */ /* 0x0003e20000100a00 */
[----:B------:R2:W-:Y:S01]  /*93980*/  STL.64 [R1+0x2ab8], R234 ;  /* 0x002ab8ea01007387 */ /* 0x0005e20000100a00 */
[C---:B------:R-:W-:Y:S02]  /*93990*/  HMMA.1688.F32.TF32 R204, R236.reuse, R118, R204 ;  /* 0x00000076eccc723c */ /* 0x040fe400000810cc */
[----:B-1----:R-:W3:Y:S01]  /*939a0*/  LDL.LU R232, [R1+0x190] ;  /* 0x0001900001e87983 */ /* 0x002ee20000300800 */
[----:B------:R-:W3:Y:S02]  /*939b0*/  LDL.LU R233, [R1+0x194] ;  /* 0x0001940001e97983 */ /* 0x000ee40000300800 */
[----:B--2---:R-:W3:Y:S02]  /*939c0*/  LDL.LU R234, [R1+0x198] ;  /* 0x0001980001ea7983 */ /* 0x004ee40000300800 */
[----:B------:R-:W3:Y:S01]  /*939d0*/  LDL.LU R235, [R1+0x19c] ;  /* 0x00019c0001eb7983 */ /* 0x000ee20000300800 */
[----:B------:R-:W-:Y:S01]  /*939e0*/  STL.64 [R1+0x2aa0], R244 ;  /* 0x002aa0f401007387 */ /* 0x000fe20000100a00 */
[----:B------:R-:W-:Y:S02]  /*939f0*/  STL.64 [R1+0x2aa8], R246 ;  /* 0x002aa8f601007387 */ /* 0x000fe40000100a00 */
[----:B------:R-:W-:Y:S02]  /*93a00*/  STL.64 [R1+0x2ac0], R180 ;  /* 0x002ac0b401007387 */ /* 0x000fe40000100a00 */
[----:B------:R1:W-:Y:S01]  /*93a10*/  STL.64 [R1+0x2ac8], R182 ;  /* 0x002ac8b601007387 */ /* 0x0003e20000100a00 */
        /* <DEDUP_REMOVED lines=11> */
[----:B-1----:R-:W2:Y:S01]  /*93ad0*/  LDL.LU.64 R182, [R1+0x56f0] ;  /* 0x0056f00001b67983 */ /* 0x002ea20000300a00 */
[----:B------:R-:W2:Y:S02]  /*93ae0*/  LDL.LU.64 R180, [R1+0x56e8] ;  /* 0x0056e80001b47983 */ /* 0x000ea40000300a00 */
[----:B------:R-:W-:Y:S02]  /*93af0*/  STL.64 [R1+0x2a90], R176 ;  /* 0x002a90b001007387 */ /* 0x000fe40000100a00 */
[----:B------:R1:W-:Y:S01]  /*93b00*/  STL.64 [R1+0x2a98], R178 ;  /* 0x002a98b201007387 */ /* 0x0003e20000100a00 */
[----:B------:R-:W-:Y:S04]  /*93b10*/  LDS R244, [R3+0x14180] ;  /* 0x0141800003f47984 */ /* 0x000fe80000000800 */
[----:B------:R-:W-:Y:S04]  /*93b20*/  LDS R246, [R3+0x16180] ;  /* 0x0161800003f67984 */ /* 0x000fe80000000800 */
[----:B------:R-:W-:Y:S04]  /*93b30*/  LDS R245, [R4+0x14180] ;  /* 0x0141800004f57984 */ /* 0x000fe80000000800 */
[----:B------:R-:W2:Y:S04]  /*93b40*/  LDS R247, [R4+0x16180] ;  /* 0x0161800004f77984 */ /* 0x000ea80000000800 */
        /* <DEDUP_REMOVED lines=61> */
[----:B------:R-:W2:Y:S01]  /*93f20*/  LDL.LU.64 R8, [R1+0x55e8] ;  /* 0x0055e80001087983 */ /* 0x000ea20000300a00 */
[C---:B---3--:R-:W-:Y:S11]  /*93f30*/  HMMA.1688.F32.TF32 R232, R236.reuse, R102, R232 ;  /* 0x00000066ece8723c */ /* 0x048ff600000810e8 */
[----:B------:R-:W-:Y:S11]  /*93f40*/  @!UPT UIADD3 URZ, URZ, URZ, URZ ;  /* 0x0000003f3f3ff290 */ /* 0x000ff6000fffe03f */
[----:B------:R-:W-:Y:S01]  /*93f50*/  @!UPT UIADD3 URZ, URZ, URZ, URZ ;  /* 0x0000003f3f3ff290 */ /* 0x000fe2000fffe03f */
[----:B------:R-:W-:Y:S01]  /*93f60*/  STL.64 [R1+0x1090], R232 ;  /* 0x001090e801007387 */ /* 0x000fe20000100a00 */
[----:B------:R1:W-:Y:S02]  /*93f70*/  STL.64 [R1+0x1098], R234 ;  /* 0x001098ea01007387 */ /* 0x0003e40000100a00 */
[C---:B-1----:R-:W-:Y:S11]  /*93f80*/  HMMA.1688.F32.TF32 R232, R236.reuse, R98, R248 ;  /* 0x00000062ece8723c */ /* 0x042ff600000810f8 */
[----:B------:R-:W-:Y:S11]  /*93f90*/  @!UPT UIADD3 URZ, URZ, URZ, URZ ;  /* 0x0000003f3f3ff290 */ /* 0x000ff6000fffe03f */
[----:B------:R-:W-:Y:S01]  /*93fa0*/  @!UPT UIADD3 URZ, URZ, URZ, URZ ;  /* 0x0000003f3f3ff290 */ /* 0x000fe2000fffe03f */
[----:B------:R-:W-:Y:S01]  /*93fb0*/  STL.64 [R1+0x1080], R232 ;  /* 0x001080e801007387 */ /* 0x000fe20000100a00 */
[----:B------:R1:W-:Y:S02]  /*93fc0*/  STL.64 [R1+0x1088], R234 ;  /* 0x001088ea01007387 */ /* 0x0003e40000100a00 */
[----:B------:R-:W-:Y:S02]  /*93fd0*/  STL.64 [R1+0x1070], R240 ;  /* 0x001070f001007387 */ /* 0x000fe40000100a00 */
[----:B------:R-:W-:Y:S02]  /*93fe0*/  STL.64 [R1+0x1078], R242 ;  /* 0x001078f201007387 */ /* 0x000fe40000100a00 */
[----:B------:R-:W-:Y:S01]  /*93ff0*/  IMAD.MOV.U32 R248, RZ, RZ, R188 ;  /* 0x000000fffff87224 */ /* 0x000fe200078e00bc */
[----:B------:R-:W-:Y:S01]  /*94000*/  MOV R249, R189 ;  /* 0x000000bd00f97202 */ /* 0x000fe20000000f00 */
[----:B------:R-:W-:Y:S02]  /*94010*/  IMAD.MOV.U32 R250, RZ, RZ, R190 ;  /* 0x000000fffffa7224 */ /* 0x000fe400078e00be */
[----:B------:R-:W-:Y:S01]  /*94020*/  IMAD.MOV.U32 R251, RZ, RZ, R191 ;  /* 0x000000fffffb7224 */ /* 0x000fe200078e00bf */
[C---:B--2---:R-:W-:Y:S08]  /*94030*/  HMMA.1688.F32.TF32 R8, R236.reuse, R90, R8 ;  /* 0x0000005aec08723c */ /* 0x044ff00000081008 */
[C---:B-1----:R-:W-:Y:S08]  /*94040*/  HMMA.1688.F32.TF32 R232, R236.reuse, R86, R12 ;  /* 0x00000056ece8723c */ /* 0x042ff0000008100c */
[C---:B------:R-:W-:Y:S07]  /*94050*/  HMMA.1688.F32.TF32 R12, R236.reuse, R82, R16 ;  /* 0x00000052ec0c723c */ /* 0x040fee0000081010 */
[----:B------:R-:W-:Y:S01]  /*94060*/  STL.64 [R1+0x1040], R8 ;  /* 0x0010400801007387 */ /* 0x000fe20000100a00 */
[----:B------:R1:W-:Y:S02]  /*94070*/  STL.64 [R1+0x1048], R10 ;  /* 0x0010480a01007387 */ /* 0x0003e40000100a00 */
[C---:B-1----:R-:W-:Y:S05]  /*94080*/  HMMA.1688.F32.TF32 R8, R236.reuse, R78, R20 ;  /* 0x0000004eec08723c */ /* 0x042fea0000081014 */
[----:B------:R-:W-:Y:S01]  /*94090*/  STL.64 [R1+0x1020], R232 ;  /* 0x001020e801007387 */ /* 0x000fe20000100a00 */
[----:B------:R-:W-:Y:S02]  /*940a0*/  STL.64 [R1+0x1028], R234 ;  /* 0x001028ea01007387 */ /* 0x000fe40000100a00 */
[C---:B------:R-:W-:Y:S05]  /*940b0*/  HMMA.1688.F32.TF32 R16, R236.reuse, R74, R24 ;  /* 0x0000004aec10723c */ /* 0x040fea0000081018 */
[----:B------:R-:W-:Y:S01]  /*940c0*/  STL.64 [R1+0x1010], R12 ;  /* 0x0010100c01007387 */ /* 0x000fe20000100a00 */
[----:B------:R1:W-:Y:S02]  /*940d0*/  STL.64 [R1+0x1018], R14 ;  /* 0x0010180e01007387 */ /* 0x0003e40000100a00 */
[C---:B-1----:R-:W-:Y:S07]  /*940e0*/  HMMA.1688.F32.TF32 R12, R236.reuse, R70, R28 ;  /* 0x00000046ec0c723c */ /* 0x042fee000008101c */
[----:B------:R-:W-:Y:S01]  /*940f0*/  STL.64 [R1+0x1000], R8 ;  /* 0x0010000801007387 */ /* 0x000fe20000100a00 */
[----:B------:R1:W-:Y:S02]  /*94100*/  STL.64 [R1+0x1008], R10 ;  /* 0x0010080a01007387 */ /* 0x0003e40000100a00 */
[----:B-1----:R-:W-:Y:S05]  /*94110*/  HMMA.1688.F32.TF32 R8, R236, R66, R160 ;  /* 0x00000042ec08723c */ /* 0x002fea00000810a0 */
[----:B------:R-:W-:Y:S01]  /*94120*/  STL.64 [R1+0xfe0], R16 ;  /* 0x000fe01001007387 */ /* 0x000fe20000100a00 */
[----:B------:R-:W-:Y:S07]  /*94130*/  STL.64 [R1+0xfe8], R18 ;  /* 0x000fe81201007387 */ /* 0x000fee0000100a00 */
[----:B------:R-:W-:Y:S02]  /*94140*/  STL.64 [R1+0xfc0], R12 ;  /* 0x000fc00c01007387 */ /* 0x000fe40000100a00 */
[----:B------:R-:W-:Y:S01]  /*94150*/  STL.64 [R1+0xfc8], R14 ;  /* 0x000fc80e01007387 */ /* 0x000fe20000100a00 */
[----:B------:R-:W2:Y:S01]  /*94160*/  LDL.LU R188, [R1+0x55e4] ;  /* 0x0055e40001bc7983 */ /* 0x000ea20000300800 */
[----:B----4-:R-:W-:Y:S01]  /*94170*/  IMAD.MOV.U32 R232, RZ, RZ, R184 ;  /* 0x000000ffffe87224 */ /* 0x010fe200078e00b8 */
[----:B------:R-:W-:Y:S01]  /*94180*/  MOV R233, R185 ;  /* 0x000000b900e97202 */ /* 0x000fe20000000f00 */
[----:B------:R-:W-:-:S02]  /*94190*/  IMAD.MOV.U32 R234, RZ, RZ, R186 ;  /* 0x000000ffffea7224 */ /* 0x000fc400078e00ba */
[----:B------:R-:W-:Y:S02]  /*941a0*/  IMAD.MOV.U32 R235, RZ, RZ, R187 ;  /* 0x000000ffffeb7224 */ /* 0x000fe400078e00bb */
[----:B------:R-:W-:Y:S01]  /*941b0*/  IMAD.MOV.U32 R20, RZ, RZ, R224 ;  /* 0x000000ffff147224 */ /* 0x000fe200078e00e0 */
[----:B------:R1:W-:Y:S01]  /*941c0*/  STL.64 [R1+0xfa0], R8 ;  /* 0x000fa00801007387 */ /* 0x0003e20000100a00 */
[----:B------:R3:W-:Y:S02]  /*941d0*/  STL.64 [R1+0xfa8], R10 ;  /* 0x000fa80a01007387 */ /* 0x0007e40000100a00 */
[----:B------:R-:W2:Y:S02]  /*941e0*/  LDL.LU R189, [R1+0x55e0] ;  /* 0x0055e00001bd7983 */ /* 0x000ea40000300800 */
[----:B------:R-:W2:Y:S01]  /*941f0*/  LDL.LU R190, [R1+0x55dc] ;  /* 0x0055dc0001be7983 */ /* 0x000ea20000300800 */
[----:B------:R-:W2:Y:S01]  /*94200*/  LDL.LU R191, [R1+0x55d8] ;  /* 0x0055d80001bf7983 */ /* 0x000ea20000300800 */
[----:B------:R-:W4:Y:S02]  /*94210*/  LDL.LU R184, [R1+0x55d4] ;  /* 0x0055d40001b87983 */ /* 0x000f240000300800 */
[----:B------:R-:W4:Y:S02]  /*94220*/  LDL.LU R185, [R1+0x55d0] ;  /* 0x0055d00001b97983 */ /* 0x000f240000300800 */
[----:B------:R-:W4:Y:S01]  /*94230*/  LDL.LU R186, [R1+0x55cc] ;  /* 0x0055cc0001ba7983 */ /* 0x000f220000300800 */
[----:B------:R-:W4:Y:S01]  /*94240*/  LDL.LU R187, [R1+0x55c8] ;  /* 0x0055c80001bb7983 */ /* 0x000f220000300800 */
[----:B-1----:R-:W-:Y:S01]  /*94250*/  IMAD.MOV.U32 R8, RZ, RZ, R228 ;  /* 0x000000ffff087224 */ /* 0x002fe200078e00e4 */
[----:B------:R-:W-:-:S02]  /*94260*/  MOV R9, R229 ;  /* 0x000000e500097202 */ /* 0x000fc40000000f00 */
[----:B------:R-:W2:Y:S01]  /*94270*/  LDL.LU R228, [R1+0x55c4] ;  /* 0x0055c40001e47983 */ /* 0x000ea20000300800 */
[----:B------:R-:W2:Y:S02]  /*94280*/  LDL.LU R229, [R1+0x55c0] ;  /* 0x0055c00001e57983 */ /* 0x000ea40000300800 */
[----:B---3--:R-:W-:Y:S02]  /*94290*/  IMAD.MOV.U32 R10, RZ, RZ, R230 ;  /* 0x000000ffff0a7224 */ /* 0x008fe400078e00e6 */
[----:B------:R-:W-:Y:S01]  /*942a0*/  IMAD.MOV.U32 R11, RZ, RZ, R231 ;  /* 0x000000ffff0b7224 */ /* 0x000fe200078e00e7 */
[----:B------:R-:W2:Y:S01]  /*942b0*/  LDL.LU R230, [R1+0x55bc] ;  /* 0x0055bc0001e67983 */ /* 0x000ea20000300800 */
[----:B------:R-:W2:Y:S02]  /*942c0*/  LDL.LU R231, [R1+0x55b8] ;  /* 0x0055b80001e77983 */ /* 0x000ea40000300800 */
[----:B------:R-:W3:Y:S01]  /*942d0*/  LDL.LU R224, [R1+0x55b4] ;  /* 0x0055b40001e07983 */ /* 0x000ee20000300800 */
[----:B------:R-:W-:Y:S01]  /*942e0*/  MOV R21, R225 ;  /* 0x000000e100157202 */ /* 0x000fe20000000f00 */
[----:B------:R-:W-:Y:S01]  /*942f0*/  IMAD.MOV.U32 R22, RZ, RZ, R226 ;  /* 0x000000ffff167224 */ /* 0x000fe200078e00e2 */
[----:B------:R-:W3:Y:S01]  /*94300*/  LDL.LU R225, [R1+0x55b0] ;  /* 0x0055b00001e17983 */ /* 0x000ee20000300800 */
[----:B------:R-:W3:Y:S02]  /*94310*/  LDL.LU R226, [R1+0x55ac] ;  /* 0x0055ac0001e27983 */ /* 0x000ee40000300800 */
[----:B------:R-:W-:-:S02]  /*94320*/  IMAD.MOV.U32 R23, RZ, RZ, R227 ;  /* 0x000000ffff177224 */ /* 0x000fc400078e00e3 */
[----:B------:R-:W-:Y:S01]  /*94330*/  IMAD.MOV.U32 R24, RZ, RZ, R180 ;  /* 0x000000ffff187224 */ /* 0x000fe200078e00b4 */
[----:B------:R-:W3:Y:S01]  /*94340*/  LDL.LU R227, [R1+0x55a8] ;  /* 0x0055a80001e37983 */ /* 0x000ee20000300800 */
[----:B------:R-:W2:Y:S01]  /*94350*/  LDL.LU R180, [R1+0x55a4] ;  /* 0x0055a40001b47983 */ /* 0x000ea20000300800 */
[----:B------:R-:W-:Y:S01]  /*94360*/  MOV R25, R181 ;  /* 0x000000b500197202 */ /* 0x000fe20000000f00 */
[----:B------:R-:W-:Y:S01]  /*94370*/  IMAD.MOV.U32 R26, RZ, RZ, R182 ;  /* 0x000000ffff1a7224 */ /* 0x000fe200078e00b6 */
[----:B------:R-:W2:Y:S01]  /*94380*/  LDL.LU R181, [R1+0x55a0] ;  /* 0x0055a00001b57983 */ /* 0x000ea20000300800 */
[----:B------:R-:W2:Y:S02]  /*94390*/  LDL.LU R182, [R1+0x559c] ;  /* 0x00559c0001b67983 */ /* 0x000ea40000300800 */
[----:B------:R-:W-:Y:S02]  /*943a0*/  IMAD.MOV.U32 R27, RZ, RZ, R183 ;  /* 0x000000ffff1b7224 */ /* 0x000fe400078e00b7 */
[----:B------:R-:W-:Y:S01]  /*943b0*/  IMAD.MOV.U32 R28, RZ, RZ, R176 ;  /* 0x000000ffff1c7224 */ /* 0x000fe200078e00b0 */
[----:B------:R-:W2:Y:S01]  /*943c0*/  LDL.LU R183, [R1+0x5598] ;  /* 0x0055980001b77983 */ /* 0x000ea20000300800 */
[----:B------:R-:W2:Y:S01]  /*943d0*/  LDL.LU R176, [R1+0x5594] ;  /* 0x0055940001b07983 */ /* 0x000ea20000300800 */
[----:B------:R-:W-:Y:S01]  /*943e0*/  MOV R29, R177 ;  /* 0x000000b1001d7202 */ /* 0x000fe20000000f00 */
[----:B------:R-:W-:Y:S01]  /*943f0*/  IMAD.MOV.U32 R30, RZ, RZ, R178 ;  /* 0x000000ffff1e7224 */ /* 0x000fe200078e00b2 */
[----:B------:R-:W2:Y:S01]  /*94400*/  LDL.LU R177, [R1+0x5590] ;  /* 0x0055900001b17983 */ /* 0x000ea20000300800 */
[----:B------:R-:W2:Y:S02]  /*94410*/  LDL.LU R178, [R1+0x558c] ;  /* 0x00558c0001b27983 */ /* 0x000ea40000300800 */
[----:B------:R-:W-:-:S02]  /*94420*/  IMAD.MOV.U32 R31, RZ, RZ, R179 ;  /* 0x000000ffff1f7224 */ /* 0x000fc400078e00b3 */
[----:B------:R-:W-:Y:S01]  /*94430*/  IMAD.MOV.U32 R160, RZ, RZ, R172 ;  /* 0x000000ffffa07224 */ /* 0x000fe200078e00ac */
[----:B------:R-:W2:Y:S01]  /*94440*/  LDL.LU R179, [R1+0x5588] ;  /* 0x0055880001b37983 */ /* 0x000ea20000300800 */
        /* <DEDUP_REMOVED lines=15> */
[----:B------:R-:W3:Y:S01]  /*94540*/  LDL.LU R175, [R1+0x5568] ;  /* 0x0055680001af7983 */ /* 0x000ee20000300800 */
[----:B------:R-:W3:Y:S01]  /*94550*/  LDL.LU R168, [R1+0x5564] ;  /* 0x0055640001a87983 */ /* 0x000ee20000300800 */
[----:B------:R-:W-:Y:S01]  /*94560*/  MOV R241, R169 ;  /* 0x000000a900f17202 */ /* 0x000fe20000000f00 */
[----:B------:R-:W-:Y:S01]  /*94570*/  IMAD.MOV.U32 R242, RZ, RZ, R170 ;  /* 0x000000fffff27224 */ /* 0x000fe200078e00aa */
[----:B------:R-:W3:Y:S01]  /*94580*/  LDL.LU R169, [R1+0x5560] ;  /* 0x0055600001a97983 */ /* 0x000ee20000300800 */
[----:B------:R-:W3:Y:S02]  /*94590*/  LDL.LU R170, [R1+0x555c] ;  /* 0x00555c0001aa7983 */ /* 0x000ee40000300800 */
[----:B------:R-:W-:Y:S02]  /*945a0*/  IMAD.MOV.U32 R243, RZ, RZ, R171 ;  /* 0x000000fffff37224 */ /* 0x000fe400078e00ab */
[----:B------:R-:W3:Y:S01]  /*945b0*/  LDL.LU R171, [R1+0x5558] ;  /* 0x0055580001ab7983 */ /* 0x000ee20000300800 */
[C---:B--2---:R-:W-:Y:S03]  /*945c0*/  HMMA.1688.F32.TF32 R12, R236.reuse, R62, R164 ;  /* 0x0000003eec0c723c */ /* 0x044fe600000810a4 */
[----:B------:R-:W2:Y:S11]  /*945d0*/  LDL.LU R164, [R1+0x1380] ;  /* 0x0013800001a47983 */ /* 0x000eb60000300800 */
[----:B------:R-:W-:Y:S09]  /*945e0*/  @!UPT UIADD3 URZ, URZ, URZ, URZ ;  /* 0x0000003f3f3ff290 */ /* 0x000ff2000fffe03f */
[----:B------:R-:W-:Y:S01]  /*945f0*/  STL.64 [R1+0xf80], R12 ;  /* 0x000f800c01007387 */ /* 0x000fe20000100a00 */
[----:B------:R1:W-:Y:S02]  /*94600*/  STL.64 [R1+0xf88], R14 ;  /* 0x000f880e01007387 */ /* 0x0003e40000100a00 */
[----:B------:R-:W2:Y:S02]  /*94610*/  LDL.LU R165, [R1+0x1384] ;  /* 0x0013840001a57983 */ /* 0x000ea40000300800 */
[----:B------:R-:W2:Y:S01]  /*94620*/  LDL.LU R166, [R1+0x1388] ;  /* 0x0013880001a67983 */ /* 0x000ea20000300800 */
[----:B------:R-:W2:Y:S01]  /*94630*/  LDL.LU R167, [R1+0x138c] ;  /* 0x00138c0001a77983 */ /* 0x000ea20000300800 */
[C---:B---3--:R-:W-:Y:S08]  /*94640*/  HMMA.1688.F32.TF32 R168, R236.reuse, R58, R168 ;  /* 0x0000003aeca8723c */ /* 0x048ff000000810a8 */
[C---:B-1----:R-:W-:Y:S08]  /*94650*/  HMMA.1688.F32.TF32 R12, R236.reuse, R54, R172 ;  /* 0x00000036ec0c723c */ /* 0x042ff000000810ac */
[----:B------:R-:W-:Y:S07]  /*94660*/  HMMA.1688.F32.TF32 R172, R236, R50, R176 ;  /* 0x00000032ecac723c */ /* 0x000fee00000810b0 */
[----:B------:R-:W-:Y:S01]  /*94670*/  STL.64 [R1+0xf70], R168 ;  /* 0x000f70a801007387 */ /* 0x000fe20000100a00 */
[----:B------:R1:W-:Y:S02]  /*94680*/  STL.64 [R1+0xf78], R170 ;  /* 0x000f78aa01007387 */ /* 0x0003e40000100a00 */
[C---:B-1----:R-:W-:Y:S05]  /*94690*/  HMMA.1688.F32.TF32 R168, R244.reuse, R46, R180 ;  /* 0x0000002ef4a8723c */ /* 0x042fea00000810b4 */
[----:B------:R-:W-:Y:S01]  /*946a0*/  STL.64 [R1+0xf60], R12 ;  /* 0x000f600c01007387 */ /* 0x000fe20000100a00 */
[----:B------:R-:W-:Y:S07]  /*946b0*/  STL.64 [R1+0xf68], R14 ;  /* 0x000f680e01007387 */ /* 0x000fee0000100a00 */
[----:B------:R-:W-:Y:S02]  /*946c0*/  STL.64 [R1+0xf50], R172 ;  /* 0x000f50ac01007387 */ /* 0x000fe40000100a00 */
[----:B------:R-:W-:Y:S01]  /*946d0*/  STL.64 [R1+0xf58], R174 ;  /* 0x000f58ae01007387 */ /* 0x000fe20000100a00 */
[C---:B------:R-:W-:Y:S01]  /*946e0*/  HMMA.1688.F32.TF32 R176, R244.reuse, R38, R228 ;  /* 0x00000026f4b0723c */ /* 0x040fe200000810e4 */
[----:B------:R-:W-:Y:S04]  /*946f0*/  LDS R12, [R3+0x14200] ;  /* 0x01420000030c7984 */ /* 0x000fe80000000800 */
[----:B------:R-:W-:Y:S04]  /*94700*/  LDS R14, [R3+0x16200] ;  /* 0x01620000030e7984 */ /* 0x000fe80000000800 */
[----:B------:R-:W-:Y:S04]  /*94710*/  LDS R13, [R4+0x14200] ;  /* 0x01420000040d7984 */ /* 0x000fe80000000800 */
[----:B------:R-:W1:Y:S04]  /*94720*/  LDS R15, [R4+0x16200] ;  /* 0x01620000040f7984 */ /* 0x000e680000000800 */
[----:B------:R-:W-:Y:S01]  /*94730*/  STL.64 [R1+0xf30], R168 ;  /* 0x000f30a801007387 */ /* 0x000fe20000100a00 */
[----:B------:R3:W-:Y:S02]  /*94740*/  STL.64 [R1+0xf38], R170 ;  /* 0x000f38aa01007387 */ /* 0x0007e40000100a00 */
[C---:B---3--:R-:W-:Y:S08]  /*94750*/  HMMA.1688.F32.TF32 R168, R244.reuse, R42, R224 ;  /* 0x0000002af4a8723c */ /* 0x048ff000000810e0 */
[C---:B----4-:R-:W-:Y:S11]  /*94760*/  HMMA.1688.F32.TF32 R172, R244.reuse, R34, R184 ;  /* 0x00000022f4ac723c */ /* 0x050ff600000810b8 */
[----:B------:R-:W-:Y:S04]  /*94770*/  @!UPT UIADD3 URZ, URZ, URZ, URZ ;  /* 0x0000003f3f3ff290 */ /* 0x000fe8000fffe03f */
[----:B------:R-:W-:Y:S01]  /*94780*/  STL.64 [R1+0xf20], R168 ;  /* 0x000f20a801007387 */ /* 0x000fe20000100a00 */
[----:B------:R3:W-:Y:S02]  /*94790*/  STL.64 [R1+0xf28], R170 ;  /* 0x000f28aa01007387 */ /* 0x0007e40000100a00 */
[C---:B---3--:R-:W-:Y:S01]  /*947a0*/  HMMA.1688.F32.TF32 R168, R244.reuse, R158, R188 ;  /* 0x0000009ef4a8723c */ /* 0x048fe200000810bc */
[----:B------:R-:W-:Y:S01]  /*947b0*/  STL.64 [R1+0xf00], R176 ;  /* 0x000f00b001007387 */ /* 0x000fe20000100a00 */
[----:B------:R3:W-:Y:S03]  /*947c0*/  STL.64 [R1+0xf08], R178 ;  /* 0x000f08b201007387 */ /* 0x0007e60000100a00 */
[----:B------:R-:W-:Y:S02]  /*947d0*/  STL.64 [R1+0xee0], R172 ;  /* 0x000ee0ac01007387 */ /* 0x000fe40000100a00 */
[----:B------:R4:W-:Y:S01]  /*947e0*/  STL.64 [R1+0xee8], R174 ;  /* 0x000ee8ae01007387 */ /* 0x0009e20000100a00 */
[C---:B---3--:R-:W-:Y:S08]  /*947f0*/  HMMA.1688.F32.TF32 R176, R244.reuse, R154, R192 ;  /* 0x0000009af4b0723c */ /* 0x048ff000000810c0 */
[C---:B----4-:R-:W-:Y:S07]  /*94800*/  HMMA.1688.F32.TF32 R172, R244.reuse, R122, R196 ;  /* 0x0000007af4ac723c */ /* 0x050fee00000810c4 */
[----:B------:R-:W-:Y:S01]  /*94810*/  STL.64 [R1+0xec0], R168 ;  /* 0x000ec0a801007387 */ /* 0x000fe20000100a00 */
[----:B------:R3:W-:Y:S02]  /*94820*/  STL.64 [R1+0xec8], R170 ;  /* 0x000ec8aa01007387 */ /* 0x0007e40000100a00 */
[C---:B---3--:R-:W-:Y:S05]  /*94830*/  HMMA.1688.F32.TF32 R168, R244.reuse, R118, R200 ;  /* 0x00000076f4a8723c */ /* 0x048fea00000810c8 */
[----:B------:R-:W-:Y:S01]  /*94840*/  STL.64 [R1+0xea0], R176 ;  /* 0x000ea0b001007387 */ /* 0x000fe20000100a00 */
[----:B------:R3:W-:Y:S07]  /*94850*/  STL.64 [R1+0xea8], R178 ;  /* 0x000ea8b201007387 */ /* 0x0007ee0000100a00 */
[----:B------:R-:W-:Y:S02]  /*94860*/  STL.64 [R1+0xe80], R172 ;  /* 0x000e80ac01007387 */ /* 0x000fe40000100a00 */
[----:B------:R4:W-:Y:S01]  /*94870*/  STL.64 [R1+0xe88], R174 ;  /* 0x000e88ae01007387 */ /* 0x0009e20000100a00 */
[C---:B---3--:R-:W-:Y:S08]  /*94880*/  HMMA.1688.F32.TF32 R176, R244.reuse, R150, R204 ;  /* 0x00000096f4b0723c */ /* 0x048ff000000810cc */
[C---:B----4-:R-:W-:Y:S01]  /*94890*/  HMMA.1688.F32.TF32 R172, R244.reuse, R146, R208 ;  /* 0x00000092f4ac723c */ /* 0x050fe200000810d0 */
[----:B------:R-:W-:Y:S01]  /*948a0*/  STL.64 [R1+0xe60], R168 ;  /* 0x000e60a801007387 */ /* 0x000fe20000100a00 */
[----:B------:R3:W-:Y:S06]  /*948b0*/  STL.64 [R1+0xe68], R170 ;  /* 0x000e68aa01007387 */ /* 0x0007ec0000100a00 */
[C---:B---3--:R-:W-:Y:S07]  /*948c0*/  HMMA.1688.F32.TF32 R168, R244.reuse, R142, R212 ;  /* 0x0000008ef4a8723c */ /* 0x048fee00000810d4 */
[----:B------:R-:W-:Y:S01]  /*948d0*/  STL.64 [R1+0xe40], R176 ;  /* 0x000e40b001007387 */ /* 0x000fe20000100a00 */
[----:B------:R3:W-:Y:S07]  /*948e0*/  STL.64 [R1+0xe48], R178 ;  /* 0x000e48b201007387 */ /* 0x0007ee0000100a00 */
[----:B------:R-:W-:Y:S02]  /*948f0*/  STL.64 [R1+0xe20], R172 ;  /* 0x000e20ac01007387 */ /* 0x000fe40000100a00 */
[----:B------:R4:W-:Y:S01]  /*94900*/  STL.64 [R1+0xe28], R174 ;  /* 0x000e28ae01007387 */ /* 0x0009e20000100a00 */
[C---:B---3--:R-:W-:Y:S08]  /*94910*/  HMMA.1688.F32.TF32 R176, R244.reuse, R138, R216 ;  /* 0x0000008af4b0723c */ /* 0x048ff000000810d8 */
[C---:B----4-:R-:W-:Y:S01]  /*94920*/  HMMA.1688.F32.TF32 R172, R244.reuse, R134, R220 ;  /* 0x00000086f4ac723c */ /* 0x050fe200000810dc */
[----:B------:R-:W-:Y:S01]  /*94930*/  STL.64 [R1+0xe00], R168 ;  /* 0x000e00a801007387 */ /* 0x000fe20000100a00 */
[----:B------:R2:W-:Y:S11]  /*94940*/  STL.64 [R1+0xe08], R170 ;  /* 0x000e08aa01007387 */ /* 0x0005f60000100a00 */
[----:B------:R-:W-:Y:S02]  /*94950*/  @!UPT UIADD3 URZ, URZ, URZ, URZ ;  /* 0x0000003f3f3ff290 */ /* 0x000fe4000fffe03f */
[----:B------:R-:W-:Y:S01]  /*94960*/  STL.64 [R1+0xde0], R176 ;  /* 0x000de0b001007387 */ /* 0x000fe20000100a00 */
[----:B------:R-:W-:Y:S07]  /*94970*/  STL.64 [R1+0xde8], R178 ;  /* 0x000de8b201007387 */ /* 0x000fee0000100a00 */
[----:B------:R-:W-:Y:S02]  /*94980*/  STL.64 [R1+0xdc0], R172 ;  /* 0x000dc0ac01007387 */ /* 0x000fe40000100a00 */
[----:B------:R-:W-:Y:S01]  /*94990*/  STL.64 [R1+0xdc8], R174 ;  /* 0x000dc8ae01007387 */ /* 0x000fe20000100a00 */
[C---:B--2---:R-:W-:Y:S08]  /*949a0*/  HMMA.1688.F32.TF32 R168, R244.reuse, R130, R164 ;  /* 0x00000082f4a8723c */ /* 0x044ff000000810a4 */
        /* <DEDUP_REMOVED lines=45> */
[----:B----4-:R-:W4:Y:S01]  /*94c80*/  LDL.LU R16, [R1+0x1770] ;  /* 0x0017700001107983 */ /* 0x010f220000300800 */
[----:B------:R-:W4:Y:S01]  /*94c90*/  LDL.LU R17, [R1+0x1774] ;  /* 0x0017740001117983 */ /* 0x000f220000300800 */
[----:B-1----:R-:W4:Y:S02]  /*94ca0*/  LDL.LU R18, [R1+0x1778] ;  /* 0x0017780001127983 */ /* 0x002f240000300800 */
[----:B------:R-:W4:Y:S02]  /*94cb0*/  LDL.LU R19, [R1+0x177c] ;  /* 0x00177c0001137983 */ /* 0x000f240000300800 */
        /* <DEDUP_REMOVED lines=32> */
[C---:B----4-:R-:W-:Y:S01]  /*94ec0*/  HMMA.1688.F32.TF32 R180, R244.reuse, R82, R16 ;  /* 0x00000052f4b4723c */ /* 0x050fe20000081010 */
[----:B------:R-:W4:Y:S11]  /*94ed0*/  LDL.LU R16, [R1+0x1c10] ;  /* 0x001c100001107983 */ /* 0x000f360000300800 */
[----:B------:R-:W-:Y:S11]  /*94ee0*/  @!UPT UIADD3 URZ, URZ, URZ, URZ ;  /* 0x0000003f3f3ff290 */ /* 0x000ff6000fffe03f */
[----:B------:R-:W-:Y:S01]  /*94ef0*/  STL.64 [R1+0xd10], R180 ;  /* 0x000d10b401007387 */ /* 0x000fe20000100a00 */
[----:B------:R2:W-:Y:S02]  /*94f00*/  STL.64 [R1+0xd18], R182 ;  /* 0x000d18b601007387 */ /* 0x0005e40000100a00 */
[----:B------:R-:W4:Y:S02]  /*94f10*/  LDL.LU R17, [R1+0x1c14] ;  /* 0x001c140001117983 */ /* 0x000f240000300800 */
[----:B------:R-:W4:Y:S01]  /*94f20*/  LDL.LU R18, [R1+0x1c18] ;  /* 0x001c180001127983 */ /* 0x000f220000300800 */
[----:B------:R-:W4:Y:S01]  /*94f30*/  LDL.LU R19, [R1+0x1c1c] ;  /* 0x001c1c0001137983 */ /* 0x000f220000300800 */
[C---:B--2---:R-:W-:Y:S08]  /*94f40*/  HMMA.1688.F32.TF32 R180, R244.reuse, R78, R176 ;  /* 0x0000004ef4b4723c */ /* 0x044ff000000810b0 */
[C---:B------:R-:W-:Y:S08]  /*94f50*/  HMMA.1688.F32.TF32 R176, R244.reuse, R74, R172 ;  /* 0x0000004af4b0723c */ /* 0x040ff000000810ac */
[C---:B------:R-:W-:Y:S08]  /*94f60*/  HMMA.1688.F32.TF32 R172, R244.reuse, R70, R168 ;  /* 0x00000046f4ac723c */ /* 0x040ff000000810a8 */
[C---:B------:R-:W-:Y:S08]  /*94f70*/  HMMA.1688.F32.TF32 R168, R244.reuse, R66, R164 ;  /* 0x00000042f4a8723c */ /* 0x040ff000000810a4 */
[C---:B---3--:R-:W-:Y:S01]  /*94f80*/  HMMA.1688.F32.TF32 R164, R244.reuse, R62, R232 ;  /* 0x0000003ef4a4723c */ /* 0x048fe200000810e8 */
[----:B------:R-:W-:Y:S01]  /*94f90*/  STL.64 [R1+0xd00], R180 ;  /* 0x000d00b401007387 */ /* 0x000fe20000100a00 */
[----:B------:R-:W-:Y:S02]  /*94fa0*/  STL.64 [R1+0xd08], R182 ;  /* 0x000d08b601007387 */ /* 0x000fe40000100a00 */
[----:B------:R-:W-:Y:S02]  /*94fb0*/  STL.64 [R1+0xcf0], R176 ;  /* 0x000cf0b001007387 */ /* 0x000fe40000100a00 */
[----:B------:R-:W-:Y:S01]  /*94fc0*/  STL.64 [R1+0xcf8], R178 ;  /* 0x000cf8b201007387 */ /* 0x000fe20000100a00 */
[----:B------:R-:W-:Y:S01]  /*94fd0*/  STL.64 [R1+0xce0], R172 ;  /* 0x000ce0ac01007387 */ /* 0x000fe20000100a00 */
[----:B------:R-:W-:Y:S02]  /*94fe0*/  STL.64 [R1+0xce8], R174 ;  /* 0x000ce8ae01007387 */ /* 0x000fe40000100a00 */
[----:B------:R-:W2:Y:S05]  /*94ff0*/  LDL.LU R232, [R1+0x1c20] ;  /* 0x001c200001e87983 */ /* 0x000eaa0000300800 */
[----:B------:R-:W-:Y:S01]  /*95000*/  STL.64 [R1+0xcd0], R168 ;  /* 0x000cd0a801007387 */ /* 0x000fe20000100a00 */
[----:B------:R-:W-:Y:S07]  /*95010*/  STL.64 [R1+0xcd8], R170 ;  /* 0x000cd8aa01007387 */ /* 0x000fee0000100a00 */
[----:B------:R-:W-:Y:S02]  /*95020*/  STL.64 [R1+0xcc0], R164 ;  /* 0x000cc0a401007387 */ /* 0x000fe40000100a00 */
[----:B------:R-:W-:Y:S02]  /*95030*/  STL.64 [R1+0xcc8], R166 ;  /* 0x000cc8a601007387 */ /* 0x000fe40000100a00 */
[----:B------:R-:W2:Y:S01]  /*95040*/  LDL.LU R233, [R1+0x1c24] ;  /* 0x001c240001e97983 */ /* 0x000ea20000300800 */
[----:B------:R-:W2:Y:S01]  /*95050*/  LDL.LU R234, [R1+0x1c28] ;  /* 0x001c280001ea7983 */ /* 0x000ea20000300800 */
[----:B------:R-:W2:Y:S01]  /*95060*/  LDL.LU R235, [R1+0x1c2c] ;  /* 0x001c2c0001eb7983 */ /* 0x000ea20000300800 */
[C---:B------:R-:W-:Y:S08]  /*95070*/  HMMA.1688.F32.TF32 R160, R244.reuse, R58, R160 ;  /* 0x0000003af4a0723c */ /* 0x040ff000000810a0 */
[C---:B------:R-:W-:Y:S08]  /*95080*/  HMMA.1688.F32.TF32 R28, R244.reuse, R54, R28 ;  /* 0x00000036f41c723c */ /* 0x040ff0000008101c */
[----:B------:R-:W-:Y:S08]  /*95090*/  HMMA.1688.F32.TF32 R244, R244, R50, R8 ;  /* 0x00000032f4f4723c */ /* 0x000ff00000081008 */
        /* <DEDUP_REMOVED lines=9> */
[----:B------:R3:W-:Y:S02]  /*95130*/  STL.64 [R1+0xca8], R30 ;  /* 0x000ca81e01007387 */ /* 0x0007e40000100a00 */
[C---:B---3--:R-:W-:Y:S08]  /*95140*/  HMMA.1688.F32.TF32 R28, R12.reuse, R42, R24 ;  /* 0x0000002a0c1c723c */ /* 0x048ff00000081018 */
[C---:B------:R-:W-:Y:S08]  /*95150*/  HMMA.1688.F32.TF32 R24, R12.reuse, R38, R20 ;  /* 0x000000260c18723c */ /* 0x040ff00000081014 */
[C---:B------:R-:W-:Y:S01]  /*95160*/  HMMA.1688.F32.TF32 R20, R12.reuse, R34, R248 ;  /* 0x000000220c14723c */ /* 0x040fe200000810f8 */
[----:B------:R3:W-:Y:S01]  /*95170*/  STL.64 [R1+0x52e0], R244 ;  /* 0x0052e0f401007387 */ /* 0x0007e20000100a00 */
[----:B------:R-:W-:Y:S02]  /*95180*/  STL [R1+0x52fc], R240 ;  /* 0x0052fcf001007387 */ /* 0x000fe40000100800 */
[----:B------:R-:W-:Y:S02]  /*95190*/  STL [R1+0x52f8], R241 ;  /* 0x0052f8f101007387 */ /* 0x000fe40000100800 */
[----:B------:R-:W-:Y:S01]  /*951a0*/  STL [R1+0x52f4], R242 ;  /* 0x0052f4f201007387 */ /* 0x000fe20000100800 */
[----:B------:R-:W-:Y:S04]  /*951b0*/  STL [R1+0x52f0], R243 ;  /* 0x0052f0f301007387 */ /* 0x000fe80000100800 */
[----:B------:R-:W-:Y:S01]  /*951c0*/  STL.64 [R1+0xc90], R28 ;  /* 0x000c901c01007387 */ /* 0x000fe20000100a00 */
[----:B------:R-:W-:Y:S02]  /*951d0*/  STL.64 [R1+0xc98], R30 ;  /* 0x000c981e01007387 */ /* 0x000fe40000100a00 */
[----:B------:R-:W2:Y:S02]  /*951e0*/  LDL.LU R248, [R1+0x28d0] ;  /* 0x0028d00001f87983 */ /* 0x000ea40000300800 */
[----:B------:R-:W-:Y:S01]  /*951f0*/  STL.64 [R1+0xc80], R24 ;  /* 0x000c801801007387 */ /* 0x000fe20000100a00 */
[----:B------:R-:W-:Y:S06]  /*95200*/  STL.64 [R1+0xc88], R26 ;  /* 0x000c881a01007387 */ /* 0x000fec0000100a00 */
[----:B------:R-:W-:Y:S02]  /*95210*/  STL.64 [R1+0xc70], R20 ;  /* 0x000c701401007387 */ /* 0x000fe40000100a00 */
[----:B------:R2:W-:Y:S02]  /*95220*/  STL.64 [R1+0xc78], R22 ;  /* 0x000c781601007387 */ /* 0x0005e40000100a00 */
[----:B------:R-:W2:Y:S01]  /*95230*/  LDL.LU R249, [R1+0x28d4] ;  /* 0x0028d40001f97983 */ /* 0x000ea20000300800 */
[----:B------:R-:W2:Y:S01]  /*95240*/  LDL.LU R250, [R1+0x28d8] ;  /* 0x0028d80001fa7983 */ /* 0x000ea20000300800 */
[----:B------:R-:W2:Y:S01]  /*95250*/  LDL.LU R251, [R1+0x28dc] ;  /* 0x0028dc0001fb7983 */ /* 0x000ea20000300800 */
[C---:B----4-:R-:W-:Y:S11]  /*95260*/  HMMA.1688.F32.TF32 R16, R12.reuse, R158, R16 ;  /* 0x0000009e0c10723c */ /* 0x050ff60000081010 */
[----:B------:R-:W-:Y:S11]  /*95270*/  @!UPT UIADD3 URZ, URZ, URZ, URZ ;  /* 0x0000003f3f3ff290 */ /* 0x000ff6000fffe03f */
[----:B------:R-:W-:Y:S02]  /*95280*/  @!UPT UIADD3 URZ, URZ, URZ, URZ ;  /* 0x0000003f3f3ff290 */ /* 0x000fe4000fffe03f */
[----:B---3--:R-:W-:Y:S01]  /*95290*/  IMAD.MOV.U32 R244, RZ, RZ, R19 ;  /* 0x000000fffff47224 */ /* 0x008fe200078e0013 */
[----:B------:R-:W-:Y:S01]  /*952a0*/  MOV R246, R17 ;  /* 0x0000001100f67202 */ /* 0x000fe20000000f00 */
[----:B------:R-:W-:Y:S02]  /*952b0*/  IMAD.MOV.U32 R247, RZ, RZ, R16 ;  /* 0x000000fffff77224 */ /* 0x000fe400078e0010 */
[----:B------:R-:W-:Y:S01]  /*952c0*/  IMAD.MOV.U32 R245, RZ, RZ, R18 ;  /* 0x000000fffff57224 */ /* 0x000fe200078e0012 */
[C---:B--2---:R-:W-:Y:S01]  /*952d0*/  HMMA.1688.F32.TF32 R20, R12.reuse, R154, R232 ;  /* 0x0000009a0c14723c */ /* 0x044fe200000810e8 */
[----:B------:R-:W-:Y:S01]  /*952e0*/  STL [R1+0x530c], R244 ;  /* 0x00530cf401007387 */ /* 0x000fe20000100800 */
[----:B------:R-:W-:Y:S02]  /*952f0*/  STL [R1+0x5308], R246 ;  /* 0x005308f601007387 */ /* 0x000fe40000100800 */
[----:B------:R-:W-:Y:S02]  /*95300*/  STL [R1+0x5304], R247 ;  /* 0x005304f701007387 */ /* 0x000fe40000100800 */
[----:B------:R-:W-:Y:S01]  /*95310*/  STL [R1+0x5300], R245 ;  /* 0x005300f501007387 */ /* 0x000fe20000100800 */
[----:B------:R-:W2:Y:S11]  /*95320*/  LDL.LU R16, [R1+0x2870] ;  /* 0x0028700001107983 */ /* 0x000eb60000300800 */
[----:B------:R-:W-:Y:S05]  /*95330*/  @!UPT UIADD3 URZ, URZ, URZ, URZ ;  /* 0x0000003f3f3ff290 */ /* 0x000fea000fffe03f */
        /* <DEDUP_REMOVED lines=25> */
[----:B------:R-:W-:Y:S03]  /*954d0*/  HMMA.1688.F32.TF32 R168, R12, R122, R248 ;  /* 0x0000007a0ca8723c */ /* 0x000fe600000810f8 */
[----:B------:R-:W4:Y:S01]  /*954e0*/  LDL.LU R248, [R1+0x2850] ;  /* 0x0028500001f87983 */ /* 0x000f220000300800 */
[----:B------:R-:W4:Y:S02]  /*954f0*/  LDL.LU R249, [R1+0x2854] ;  /* 0x0028540001f97983 */ /* 0x000f240000300800 */
[----:B------:R-:W4:Y:S02]  /*95500*/  LDL.LU R250, [R1+0x2858] ;  /* 0x0028580001fa7983 */ /* 0x000f240000300800 */
[----:B------:R-:W4:Y:S01]  /*95510*/  LDL.LU R251, [R1+0x285c] ;  /* 0x00285c0001fb7983 */ /* 0x000f220000300800 */
[----:B------:R-:W4:Y:S01]  /*95520*/  LDL.LU R232, [R1+0x2860] ;  /* 0x0028600001e87983 */ /* 0x000f220000300800 */
[----:B------:R-:W4:Y:S02]  /*95530*/  LDL.LU R233, [R1+0x2864] ;  /* 0x0028640001e97983 */ /* 0x000f240000300800 */
[----:B------:R-:W4:Y:S02]  /*95540*/  LDL.LU R234, [R1+0x2868] ;  /* 0x0028680001ea7983 */ /* 0x000f240000300800 */
[----:B------:R-:W4:Y:S10]  /*95550*/  LDL.LU R235, [R1+0x286c] ;  /* 0x00286c0001eb7983 */ /* 0x000f340000300800 */
[----:B------:R-:W-:Y:S01]  /*95560*/  IMAD.MOV.U32 R244, RZ, RZ, R168 ;  /* 0x000000fffff47224 */ /* 0x000fe200078e00a8 */
[----:B------:R-:W-:Y:S01]  /*95570*/  MOV R246, R169 ;  /* 0x000000a900f67202 */ /* 0x000fe20000000f00 */
[----:B------:R-:W-:-:S02]  /*95580*/  IMAD.MOV.U32 R247, RZ, RZ, R170 ;  /* 0x000000fffff77224 */ /* 0x000fc400078e00aa */
[----:B------:R-:W-:Y:S01]  /*95590*/  IMAD.MOV.U32 R245, RZ, RZ, R171 ;  /* 0x000000fffff57224 */ /* 0x000fe200078e00ab */
[----:B------:R-:W-:Y:S01]  /*955a0*/  STL [R1+0x531c], R244 ;  /* 0x00531cf401007387 */ /* 0x000fe20000100800 */
[----:B------:R-:W-:Y:S02]  /*955b0*/  STL [R1+0x5318], R246 ;  /* 0x005318f601007387 */ /* 0x000fe40000100800 */
[----:B------:R1:W-:Y:S02]  /*955c0*/  STL [R1+0x5314], R247 ;  /* 0x005314f701007387 */ /* 0x0003e40000100800 */
[----:B------:R1:W-:Y:S01]  /*955d0*/  STL [R1+0x5310], R245 ;  /* 0x005310f501007387 */ /* 0x0003e20000100800 */
[C---:B--2---:R-:W-:Y:S08]  /*955e0*/  HMMA.1688.F32.TF32 R164, R12.reuse, R118, R164 ;  /* 0x000000760ca4723c */ /* 0x044ff000000810a4 */
[C---:B------:R-:W-:Y:S08]  /*955f0*/  HMMA.1688.F32.TF32 R160, R12.reuse, R150, R160 ;  /* 0x000000960ca0723c */ /* 0x040ff000000810a0 */
[C---:B------:R-:W-:Y:S08]  /*95600*/  HMMA.1688.F32.TF32 R28, R12.reuse, R146, R28 ;  /* 0x000000920c1c723c */ /* 0x040ff0000008101c */
[C---:B------:R-:W-:Y:S08]  /*95610*/  HMMA.1688.F32.TF32 R24, R12.reuse, R142, R24 ;  /* 0x0000008e0c18723c */ /* 0x040ff00000081018 */
[C---:B---3--:R-:W-:Y:S08]  /*95620*/  HMMA.1688.F32.TF32 R20, R12.reuse, R138, R20 ;  /* 0x0000008a0c14723c */ /* 0x048ff00000081014 */
[----:B------:R-:W-:Y:S01]  /*95630*/  HMMA.1688.F32.TF32 R16, R12, R134, R16 ;  /* 0x000000860c10723c */ /* 0x000fe20000081010 */
[----:B------:R-:W-:Y:S01]  /*95640*/  STL.64 [R1+0xc30], R164 ;  /* 0x000c30a401007387 */ /* 0x000fe20000100a00 */
[----:B-1----:R-:W-:Y:S01]  /*95650*/  IMAD.MOV.U32 R247, RZ, RZ, R160 ;  /* 0x000000fffff77224 */ /* 0x002fe200078e00a0 */
[----:B------:R-:W-:-:S02]  /*95660*/  MOV R245, R161 ;  /* 0x000000a100f57202 */ /* 0x000fc40000000f00 */
[----:B------:R-:W-:Y:S01]  /*95670*/  STL.64 [R1+0xc38], R166 ;  /* 0x000c38a601007387 */ /* 0x000fe20000100a00 */
[----:B------:R-:W-:Y:S02]  /*95680*/  IMAD.MOV.U32 R246, RZ, RZ, R31 ;  /* 0x000000fffff67224 */ /* 0x000fe400078e001f */
[----:B------:R-:W-:Y:S02]  /*95690*/  STL.64 [R1+0xc28], R162 ;  /* 0x000c28a201007387 */ /* 0x000fe40000100a00 */
[----:B------:R-:W-:Y:S01]  /*956a0*/  IMAD.MOV.U32 R244, RZ, RZ, R30 ;  /* 0x000000fffff47224 */ /* 0x000fe200078e001e */
[----:B------:R1:W-:Y:S01]  /*956b0*/  STL [R1+0x5324], R247 ;  /* 0x005324f701007387 */ /* 0x0003e20000100800 */
[----:B------:R2:W-:Y:S02]  /*956c0*/  STL [R1+0x5320], R245 ;  /* 0x005320f501007387 */ /* 0x0005e40000100800 */
[----:B------:R-:W-:Y:S02]  /*956d0*/  STL.64 [R1+0xc10], R28 ;  /* 0x000c101c01007387 */ /* 0x000fe40000100a00 */
[----:B------:R-:W-:Y:S01]  /*956e0*/  STL [R1+0x532c], R246 ;  /* 0x00532cf601007387 */ /* 0x000fe20000100800 */
[----:B------:R-:W-:Y:S01]  /*956f0*/  STL [R1+0x5328], R244 ;  /* 0x005328f401007387 */ /* 0x000fe20000100800 */
[----:B------:R-:W-:Y:S02]  /*95700*/  STL.64 [R1+0xc00], R24 ;  /* 0x000c001801007387 */ /* 0x000fe40000100a00 */
[----:B-1----:R-:W-:Y:S01]  /*95710*/  IMAD.MOV.U32 R247, RZ, RZ, R26 ;  /* 0x000000fffff77224 */ /* 0x002fe200078e001a */
[----:B--2---:R-:W-:-:S04]  /*95720*/  MOV R245, R27 ;  /* 0x0000001b00f57202 */ /* 0x004fc80000000f00 */
[----:B------:R-:W-:Y:S01]  /*95730*/  STL [R1+0x5334], R247 ;  /* 0x005334f701007387 */ /* 0x000fe20000100800 */
[----:B------:R-:W-:Y:S02]  /*95740*/  STL [R1+0x5330], R245 ;  /* 0x005330f501007387 */ /* 0x000fe40000100800 */
[----:B------:R-:W-:Y:S02]  /*95750*/  STL.64 [R1+0xbf0], R20 ;  /* 0x000bf01401007387 */ /* 0x000fe40000100a00 */
[----:B------:R4:W-:Y:S02]  /*95760*/  STL.64 [R1+0xbf8], R22 ;  /* 0x000bf81601007387 */ /* 0x0009e40000100a00 */
[----:B----4-:R-:W-:Y:S01]  /*95770*/  HMMA.1688.F32.TF32 R20, R12, R130, R232 ;  /* 0x000000820c14723c */ /* 0x010fe200000810e8 */
[----:B------:R-:W-:Y:S01]  /*95780*/  MOV R244, R19 ;  /* 0x0000001300f47202 */ /* 0x000fe20000000f00 */
[----:B------:R-:W-:Y:S02]  /*95790*/  IMAD.MOV.U32 R246, RZ, RZ, R18 ;  /* 0x000000fffff67224 */ /* 0x000fe400078e0012 */
[----:B------:R-:W-:-:S02]  /*957a0*/  IMAD.MOV.U32 R247, RZ, RZ, R16 ;  /* 0x000000fffff77224 */ /* 0x000fc400078e0010 */
[----:B------:R-:W-:Y:S01]  /*957b0*/  IMAD.MOV.U32 R245, RZ, RZ, R17 ;  /* 0x000000fffff57224 */ /* 0x000fe200078e0011 */
[----:B------:R-:W-:Y:S01]  /*957c0*/  STL [R1+0x5344], R244 ;  /* 0x005344f401007387 */ /* 0x000fe20000100800 */
[----:B------:R-:W-:Y:S02]  /*957d0*/  STL [R1+0x5340], R246 ;  /* 0x005340f601007387 */ /* 0x000fe40000100800 */
[----:B------:R-:W-:Y:S02]  /*957e0*/  STL [R1+0x533c], R247 ;  /* 0x00533cf701007387 */ /* 0x000fe40000100800 */
[----:B------:R-:W-:Y:S01]  /*957f0*/  STL [R1+0x5338], R245 ;  /* 0x005338f501007387 */ /* 0x000fe20000100800 */
[----:B------:R-:W-:Y:S10]  /*95800*/  HMMA.1688.F32.TF32 R16, R12, R126, R248 ;  /* 0x0000007e0c10723c */ /* 0x000ff400000810f8 */
[----:B------:R1:W-:Y:S01]  /*95810*/  STL.64 [R1+0xbd0], R20 ;  /* 0x000bd01401007387 */ /* 0x0003e20000100a00 */
[----:B------:R2:W-:Y:S02]  /*95820*/  STL.64 [R1+0xbd8], R22 ;  /* 0x000bd81601007387 */ /* 0x0005e40000100a00 */
[----:B------:R-:W3:Y:S02]  /*95830*/  LDL.LU R248, [R1+0x1c40] ;  /* 0x001c400001f87983 */ /* 0x000ee40000300800 */
[----:B------:R-:W3:Y:S01]  /*95840*/  LDL.LU R249, [R1+0x1c44] ;  /* 0x001c440001f97983 */ /* 0x000ee20000300800 */
[----:B------:R-:W3:Y:S01]  /*95850*/  LDL.LU R250, [R1+0x1c48] ;  /* 0x001c480001fa7983 */ /* 0x000ee20000300800 */
[----:B------:R-:W3:Y:S03]  /*95860*/  LDL.LU R251, [R1+0x1c4c] ;  /* 0x001c4c0001fb7983 */ /* 0x000ee60000300800 */
[----:B-1----:R-:W4:Y:S01]  /*95870*/  LDL.LU R20, [R1+0x1c30] ;  /* 0x001c300001147983 */ /* 0x002f220000300800 */
[----:B------:R-:W4:Y:S02]  /*95880*/  LDL.LU R21, [R1+0x1c34] ;  /* 0x001c340001157983 */ /* 0x000f240000300800 */
[----:B--2---:R-:W4:Y:S02]  /*95890*/  LDL.LU R22, [R1+0x1c38] ;  /* 0x001c380001167983 */ /* 0x004f240000300800 */
        /* <DEDUP_REMOVED lines=68> */
[----:B------:R-:W-:Y:S01]  /*95ce0*/  IMAD.MOV.U32 R244, RZ, RZ, R16 ;  /* 0x000000fffff47224 */ /* 0x000fe200078e0010 */
[----:B------:R-:W4:Y:S01]  /*95cf0*/  LDL.LU R235, [R1+0x273c] ;  /* 0x00273c0001eb7983 */ /* 0x000f220000300800 */
[----:B------:R-:W-:-:S02]  /*95d00*/  IMAD.MOV.U32 R246, RZ, RZ, R17 ;  /* 0x000000fffff67224 */ /* 0x000fc400078e0011 */
[----:B------:R-:W4:Y:S02]  /*95d10*/  LDL.LU R16, [R1+0x2740] ;  /* 0x0027400001107983 */ /* 0x000f240000300800 */
[----:B------:R-:W-:Y:S01]  /*95d20*/  IMAD.MOV.U32 R247, RZ, RZ, R18 ;  /* 0x000000fffff77224 */ /* 0x000fe200078e0012 */
[----:B------:R-:W4:Y:S01]  /*95d30*/  LDL.LU R17, [R1+0x2744] ;  /* 0x0027440001117983 */ /* 0x000f220000300800 */
[----:B------:R-:W-:Y:S01]  /*95d40*/  MOV R245, R19 ;  /* 0x0000001300f57202 */ /* 0x000fe20000000f00 */
[----:B------:R-:W4:Y:S02]  /*95d50*/  LDL.LU R18, [R1+0x2748] ;  /* 0x0027480001127983 */ /* 0x000f240000300800 */
[----:B------:R-:W4:Y:S01]  /*95d60*/  LDL.LU R19, [R1+0x274c] ;  /* 0x00274c0001137983 */ /* 0x000f220000300800 */
[----:B------:R-:W-:Y:S01]  /*95d70*/  STL.64 [R1+0x5350], R246 ;  /* 0x005350f601007387 */ /* 0x000fe20000100a00 */
[----:B------:R-:W-:Y:S01]  /*95d80*/  STL.64 [R1+0x5348], R244 ;  /* 0x005348f401007387 */ /* 0x000fe20000100a00 */
[C---:B--2---:R-:W-:Y:S08]  /*95d90*/  HMMA.1688.F32.TF32 R200, R12.reuse, R114, R200 ;  /* 0x000000720cc8723c */ /* 0x044ff000000810c8 */
[C---:B---3--:R-:W-:Y:S08]  /*95da0*/  HMMA.1688.F32.TF32 R196, R12.reuse, R110, R196 ;  /* 0x0000006e0cc4723c */ /* 0x048ff000000810c4 */
[C---:B------:R-:W-:Y:S08]  /*95db0*/  HMMA.1688.F32.TF32 R192, R12.reuse, R106, R192 ;  /* 0x0000006a0cc0723c */ /* 0x040ff000000810c0 */
[C---:B------:R-:W-:Y:S08]  /*95dc0*/  HMMA.1688.F32.TF32 R188, R12.reuse, R102, R188 ;  /* 0x000000660cbc723c */ /* 0x040ff000000810bc */
[C---:B------:R-:W-:Y:S08]  /*95dd0*/  HMMA.1688.F32.TF32 R184, R12.reuse, R98, R184 ;  /* 0x000000620cb8723c */ /* 0x040ff000000810b8 */
[----:B------:R-:W-:Y:S01]  /*95de0*/  HMMA.1688.F32.TF32 R176, R12, R78, R176 ;  /* 0x0000004e0cb0723c */ /* 0x000fe200000810b0 */
[----:B------:R-:W-:Y:S01]  /*95df0*/  IMAD.MOV.U32 R242, RZ, RZ, R202 ;  /* 0x000000fffff27224 */ /* 0x000fe200078e00ca */
[----:B------:R-:W-:Y:S01]  /*95e00*/  MOV R243, R203 ;  /* 0x000000cb00f37202 */ /* 0x000fe20000000f00 */
[----:B------:R-:W-:-:S02]  /*95e10*/  IMAD.MOV.U32 R240, RZ, RZ, R200 ;  /* 0x000000fffff07224 */ /* 0x000fc400078e00c8 */
[----:B------:R-:W-:Y:S02]  /*95e20*/  IMAD.MOV.U32 R241, RZ, RZ, R201 ;  /* 0x000000fffff17224 */ /* 0x000fe400078e00c9 */
[----:B------:R-:W-:Y:S03]  /*95e30*/  STL.64 [R1+0x5360], R242 ;  /* 0x005360f201007387 */ /* 0x000fe60000100a00 */
        /* <DEDUP_REMOVED lines=10> */
[C---:B----4-:R-:W-:Y:S08]  /*95ee0*/  HMMA.1688.F32.TF32 R188, R12.reuse, R90, R224 ;  /* 0x0000005a0cbc723c */ /* 0x050ff000000810e0 */
        /* <DEDUP_REMOVED lines=24> */
[----:B------:R-:W-:Y:S01]  /*96070*/  HMMA.1688.F32.TF32 R248, R8, R46, R248 ;  /* 0x0000002e08f8723c */ /* 0x000fe200000810f8 */
[----:B------:R-:W-:Y:S07]  /*96080*/  STL.64 [R1+0x30], R160 ;  /* 0x000030a001007387 */ /* 0x000fee0000100a00 */
[----:B------:R-:W-:Y:S01]  /*96090*/  HMMA.1688.F32.TF32 R12, R12, R50, R20 ;  /* 0x000000320c0c723c */ /* 0x000fe20000081014 */
[----:B------:R-:W-:Y:S02]  /*960a0*/  STL.64 [R1+0x38], R162 ;  /* 0x000038a201007387 */ /* 0x000fe40000100a00 */
[----:B------:R-:W-:Y:S01]  /*960b0*/  STL.64 [R1+0x20], R28 ;  /* 0x0000201c01007387 */ /* 0x000fe20000100a00 */
[----:B------:R-:W-:Y:S01]  /*960c0*/  STL.64 [R1+0x28], R30 ;  /* 0x0000281e01007387 */ /* 0x000fe20000100a00 */
[----:B------:R-:W-:Y:S02]  /*960d0*/  STL.64 [R1+0x10], R24 ;  /* 0x0000101801007387 */ /* 0x000fe40000100a00 */
[----:B------:R1:W-:Y:S01]  /*960e0*/  STL.64 [R1+0x18], R26 ;  /* 0x0000181a01007387 */ /* 0x0003e20000100a00 */
[C---:B------:R-:W-:Y:S08]  /*960f0*/  HMMA.1688.F32.TF32 R20, R8.reuse, R38, R232 ;  /* 0x000000260814723c */ /* 0x040ff000000810e8 */
[C---:B-1----:R-:W-:Y:S01]  /*96100*/  HMMA.1688.F32.TF32 R24, R8.reuse, R42, R16 ;  /* 0x0000002a0818723c */ /* 0x042fe20000081010 */
[----:B------:R-:W-:Y:S06]  /*96110*/  STL [R1+0x52dc], R248 ;  /* 0x0052dcf801007387 */ /* 0x000fec0000100800 */
[----:B------:R-:W-:Y:S02]  /*96120*/  STL.64 [R1], R12 ;  /* 0x0000000c01007387 */ /* 0x000fe40000100a00 */
[----:B------:R-:W-:Y:S02]  /*96130*/  STL.64 [R1+0x8], R14 ;  /* 0x0000080e01007387 */ /* 0x000fe40000100a00 */
[----:B------:R-:W-:Y:S01]  /*96140*/  STL [R1+0x52d8], R249 ;  /* 0x0052d8f901007387 */ /* 0x000fe20000100800 */
[----:B------:R-:W-:Y:S01]  /*96150*/  STL [R1+0x52d4], R250 ;  /* 0x0052d4fa01007387 */ /* 0x000fe20000100800 */
[----:B------:R-:W-:Y:S02]  /*96160*/  STL [R1+0x52d0], R251 ;  /* 0x0052d0fb01007387 */ /* 0x000fe40000100800 */
[----:B------:R-:W2:Y:S01]  /*96170*/  LDL.LU R16, [R1+0x25b0] ;  /* 0x0025b00001107983 */ /* 0x000ea20000300800 */
[----:B------:R-:W-:Y:S04]  /*96180*/  LDS R12, [R3+0x14300] ;  /* 0x01430000030c7984 */ /* 0x000fe80000000800 */
[----:B------:R-:W-:Y:S04]  /*96190*/  LDS R14, [R3+0x16300] ;  /* 0x01630000030e7984 */ /* 0x000fe80000000800 */
[----:B------:R-:W-:Y:S04]  /*961a0*/  LDS R13, [R4+0x14300] ;  /* 0x01430000040d7984 */ /* 0x000fe80000000800 */
[----:B------:R-:W1:Y:S04]  /*961b0*/  LDS R15, [R4+0x16300] ;  /* 0x01630000040f7984 */ /* 0x000e680000000800 */
[----:B------:R-:W-:Y:S01]  /*961c0*/  STL.64 [R1+0xb40], R24 ;  /* 0x000b401801007387 */ /* 0x000fe20000100a00 */
[----:B------:R-:W-:Y:S02]  /*961d0*/  STL.64 [R1+0xb48], R26 ;  /* 0x000b481a01007387 */ /* 0x000fe40000100a00 */
[----:B------:R3:W-:Y:S02]  /*961e0*/  STL.64 [R1+0xb30], R20 ;  /* 0x000b301401007387 */ /* 0x0007e40000100a00 */
[----:B------:R4:W-:Y:S01]  /*961f0*/  STL.64 [R1+0xb38], R22 ;  /* 0x000b381601007387 */ /* 0x0009e20000100a00 */
[----:B------:R-:W2:Y:S01]  /*96200*/  LDL.LU R17, [R1+0x25b4] ;  /* 0x0025b40001117983 */ /* 0x000ea20000300800 */
[----:B------:R-:W2:Y:S02]  /*96210*/  LDL.LU R18, [R1+0x25b8] ;  /* 0x0025b80001127983 */ /* 0x000ea40000300800 */
[----:B------:R-:W2:Y:S01]  /*96220*/  LDL.LU R19, [R1+0x25bc] ;  /* 0x0025bc0001137983 */ /* 0x000ea20000300800 */
        /* <DEDUP_REMOVED lines=103> */
[----:B------:R-:W-:Y:S07]  /*968a0*/  HMMA.1688.F32.TF32 R200, R8, R146, R200 ;  /* 0x0000009208c8723c */ /* 0x000fee00000810c8 */
[----:B------:R-:W-:Y:S01]  /*968b0*/  STL.64 [R1+0xb20], R240 ;  /* 0x000b20f001007387 */ /* 0x000fe20000100a00 */
[----:B------:R-:W-:Y:S02]  /*968c0*/  STL.64 [R1+0xb28], R242 ;  /* 0x000b28f201007387 */ /* 0x000fe40000100a00 */
[----:B------:R-:W-:Y:S02]  /*968d0*/  STL.64 [R1+0xb10], R220 ;  /* 0x000b10dc01007387 */ /* 0x000fe40000100a00 */
        /* <DEDUP_REMOVED lines=11> */
[----:B------:R-:W-:-:S02]  /*96990*/  IMAD.MOV.U32 R248, RZ, RZ, R196 ;  /* 0x000000fffff87224 */ /* 0x000fc400078e00c4 */
[----:B------:R-:W-:Y:S02]  /*969a0*/  IMAD.MOV.U32 R249, RZ, RZ, R197 ;  /* 0x000000fffff97224 */ /* 0x000fe400078e00c5 */
[----:B------:R-:W-:Y:S01]  /*969b0*/  IMAD.MOV.U32 R250, RZ, RZ, R198 ;  /* 0x000000fffffa7224 */ /* 0x000fe200078e00c6 */
[----:B------:R-:W-:Y:S02]  /*969c0*/  MOV R251, R199 ;  /* 0x000000c700fb7202 */ /* 0x000fe40000000f00 */
[C---:B------:R-:W-:Y:S08]  /*969d0*/  HMMA.1688.F32.TF32 R196, R8.reuse, R134, R188 ;  /* 0x0000008608c4723c */ /* 0x040ff000000810bc */
        /* <DEDUP_REMOVED lines=16> */
[----:B------:R3:W-:Y:S05]  /*96ae0*/  STL.64 [R1+0xa68], R186 ;  /* 0x000a68ba01007387 */ /* 0x0007ea0000100a00 */
[----:B------:R-:W-:Y:S02]  /*96af0*/  STL.64 [R1+0xa50], R180 ;  /* 0x000a50b401007387 */ /* 0x000fe40000100a00 */
        /* <DEDUP_REMOVED lines=143> */
[----:B------:R-:W-:Y:S08]  /*973f0*/  HMMA.1688.F32.TF32 R220, R8, R50, R220 ;  /* 0x0000003208dc723c */ /* 0x000ff000000810dc */
[----:B-1----:R-:W-:Y:S07]  /*97400*/  HMMA.1688.F32.TF32 R216, R12, R46, R216 ;  /* 0x0000002e0cd8723c */ /* 0x002fee00000810d8 */
[----:B------:R-:W-:Y:S01]  /*97410*/  STL.64 [R1+0xe0], R248 ;  /* 0x0000e0f801007387 */ /* 0x000fe20000100a00 */
[----:B------:R1:W-:Y:S02]  /*97420*/  STL.64 [R1+0xe8], R250 ;  /* 0x0000e8fa01007387 */ /* 0x0003e40000100a00 */
[C---:B-1----:R-:W-:Y:S08]  /*97430*/  HMMA.1688.F32.TF32 R248, R8.reuse, R58, R240 ;  /* 0x0000003a08f8723c */ /* 0x042ff000000810f0 */
[----:B---3--:R-:W-:Y:S08]  /*97440*/  HMMA.1688.F32.TF32 R240, R8, R54, R244 ;  /* 0x0000003608f0723c */ /* 0x008ff000000810f4 */
        /* <DEDUP_REMOVED lines=47> */
[C---:B-1----:R-:W-:Y:S08]  /*97740*/  HMMA.1688.F32.TF32 R180, R12.reuse, R126, R172 ;  /* 0x0000007e0cb4723c */ /* 0x042ff000000810ac */
[C---:B------:R-:W-:Y:S08]  /*97750*/  HMMA.1688.F32.TF32 R176, R12.reuse, R114, R168 ;  /* 0x000000720cb0723c */ /* 0x040ff000000810a8 */
[C---:B------:R-:W-:Y:S08]  /*97760*/  HMMA.1688.F32.TF32 R172, R12.reuse, R110, R164 ;  /* 0x0000006e0cac723c */ /* 0x040ff000000810a4 */
[C---:B------:R-:W-:Y:S08]  /*97770*/  HMMA.1688.F32.TF32 R168, R12.reuse, R106, R160 ;  /* 0x0000006a0ca8723c */ /* 0x040ff000000810a0 */
[C---:B------:R-:W-:Y:S08]  /*97780*/  HMMA.1688.F32.TF32 R164, R12.reuse, R102, R28 ;  /* 0x000000660ca4723c */ /* 0x040ff0000008101c */
[C---:B----4-:R-:W-:Y:S08]  /*97790*/  HMMA.1688.F32.TF32 R160, R12.reuse, R98, R24 ;  /* 0x000000620ca0723c */ /* 0x050ff00000081018 */
        /* <DEDUP_REMOVED lines=29> */
[----:B-1----:R-:W4:Y:S01]  /*97970*/  LDL.LU R20, [R1+0x22a0] ;  /* 0x0022a00001147983 */ /* 0x002f220000300800 */
        /* <DEDUP_REMOVED lines=105> */
[C---:B------:R-:W-:Y:S08]  /*98010*/  HMMA.1688.F32.TF32 R216, R12.reuse, R66, R216 ;  /* 0x000000420cd8723c */ /* 0x040ff000000810d8 */
[C---:B------:R-:W-:Y:S08]  /*98020*/  HMMA.1688.F32.TF32 R212, R12.reuse, R62, R212 ;  /* 0x0000003e0cd4723c */ /* 0x040ff000000810d4 */
[C---:B---3--:R-:W-:Y:S08]  /*98030*/  HMMA.1688.F32.TF32 R208, R12.reuse, R58, R208 ;  /* 0x0000003a0cd0723c */ /* 0x048ff000000810d0 */
[C---:B------:R-:W-:Y:S08]  /*98040*/  HMMA.1688.F32.TF32 R204, R12.reuse, R54, R204 ;  /* 0x000000360ccc723c */ /* 0x040ff000000810cc */
[C---:B------:R-:W-:Y:S01]  /*98050*/  HMMA.1688.F32.TF32 R200, R12.reuse, R50, R200 ;  /* 0x000000320cc8723c */ /* 0x040fe200000810c8 */
[----:B------:R-:W-:Y:S01]  /*98060*/  STL.64 [R1+0x8b0], R248 ;  /* 0x0008b0f801007387 */ /* 0x000fe20000100a00 */
[----:B------:R1:W-:Y:S06]  /*98070*/  STL.64 [R1+0x8b8], R250 ;  /* 0x0008b8fa01007387 */ /* 0x0003ec0000100a00 */
[C---:B-1----:R-:W-:Y:S08]  /*98080*/  HMMA.1688.F32.TF32 R248, R12.reuse, R78, R240 ;  /* 0x0000004e0cf8723c */ /* 0x042ff000000810f0 */
        /* <DEDUP_REMOVED lines=24> */
[C---:B----4-:R-:W-:Y:S08]  /*98210*/  HMMA.1688.F32.TF32 R196, R8.reuse, R42, R192 ;  /* 0x0000002a08c4723c */ /* 0x050ff000000810c0 */
[C---:B------:R-:W-:Y:S08]  /*98220*/  HMMA.1688.F32.TF32 R192, R8.reuse, R38, R188 ;  /* 0x0000002608c0723c */ /* 0x040ff000000810bc */
[C---:B------:R-:W-:Y:S08]  /*98230*/  HMMA.1688.F32.TF32 R188, R8.reuse, R34, R184 ;  /* 0x0000002208bc723c */ /* 0x040ff000000810b8 */
[C---:B------:R-:W-:Y:S01]  /*98240*/  HMMA.1688.F32.TF32 R184, R8.reuse, R158, R228 ;  /* 0x0000009e08b8723c */ /* 0x040fe200000810e4 */
[----:B------:R-:W-:Y:S01]  /*98250*/  STL.64 [R1+0x830], R196 ;  /* 0x000830c401007387 */ /* 0x000fe20000100a00 */
[----:B------:R-:W-:Y:S05]  /*98260*/  STL.64 [R1+0x838], R198 ;  /* 0x000838c601007387 */ /* 0x000fea0000100a00 */
[----:B------:R-:W-:Y:S02]  /*98270*/  STL.64 [R1+0x820], R192 ;  /* 0x000820c001007387 */ /* 0x000fe40000100a00 */
[----:B------:R2:W-:Y:S06]  /*98280*/  STL.64 [R1+0x828], R194 ;  /* 0x000828c201007387 */ /* 0x0005ec0000100a00 */
[----:B------:R-:W-:Y:S01]  /*98290*/  STL.64 [R1+0x810], R188 ;  /* 0x000810bc01007387 */ /* 0x000fe20000100a00 */
[----:B------:R3:W-:Y:S07]  /*982a0*/  STL.64 [R1+0x818], R190 ;  /* 0x000818be01007387 */ /* 0x0007ee0000100a00 */
        /* <DEDUP_REMOVED lines=35> */
[----:B------:R2:W-:Y:S01]  /*984e0*/  STL.64 [R1+0x750], R24 ;  /* 0x0007501801007387 */ /* 0x0005e20000100a00 */
[----:B------:R3:W-:Y:S03]  /*984f0*/  STL.64 [R1+0x758], R26 ;  /* 0x0007581a01007387 */ /* 0x0007e60000100a00 */
[----:B--2---:R-:W2:Y:S01]  /*98500*/  LDL.LU R24, [R1+0x2180] ;  /* 0x0021800001187983 */ /* 0x004ea20000300800 */
[----:B------:R4:W-:Y:S02]  /*98510*/  STL.64 [R1+0x740], R20 ;  /* 0x0007401401007387 */ /* 0x0009e40000100a00 */
[----:B------:R1:W-:Y:S02]  /*98520*/  STL.64 [R1+0x748], R22 ;  /* 0x0007481601007387 */ /* 0x0003e40000100a00 */
[----:B------:R1:W-:Y:S01]  /*98530*/  STL.64 [R1+0x730], R16 ;  /* 0x0007301001007387 */ /* 0x0003e20000100a00 */
[----:B------:R1:W-:Y:S01]  /*98540*/  STL.64 [R1+0x738], R18 ;  /* 0x0007381201007387 */ /* 0x0003e20000100a00 */
        /* <DEDUP_REMOVED lines=71> */
[----:B----4-:R-:W4:Y:S01]  /*989c0*/  LDL.LU R20, [R1+0x2170] ;  /* 0x0021700001147983 */ /* 0x010f220000300800 */
[----:B------:R-:W4:Y:S02]  /*989d0*/  LDL.LU R21, [R1+0x2174] ;  /* 0x0021740001157983 */ /* 0x000f240000300800 */
[----:B-1----:R-:W4:Y:S02]  /*989e0*/  LDL.LU R22, [R1+0x2178] ;  /* 0x0021780001167983 */ /* 0x002f240000300800 */
        /* <DEDUP_REMOVED lines=15> */
[C---:B------:R-:W-:Y:S07]  /*98ae0*/  HMMA.1688.F32.TF32 R184, R8.reuse, R78, R184 ;  /* 0x0000004e08b8723c */ /* 0x040fee00000810b8 */
        /* <DEDUP_REMOVED lines=16> */
[C---:B---3--:R-:W-:Y:S08]  /*98bf0*/  HMMA.1688.F32.TF32 R184, R8.reuse, R66, R180 ;  /* 0x0000004208b8723c */ /* 0x048ff000000810b4 */
[C---:B------:R-:W-:Y:S08]  /*98c00*/  HMMA.1688.F32.TF32 R180, R8.reuse, R62, R236 ;  /* 0x0000003e08b4723c */ /* 0x040ff000000810ec */
[C---:B------:R-:W-:Y:S08]  /*98c10*/  HMMA.1688.F32.TF32 R176, R8.reuse, R58, R176 ;  /* 0x0000003a08b0723c */ /* 0x040ff000000810b0 */
[C---:B------:R-:W-:Y:S08]  /*98c20*/  HMMA.1688.F32.TF32 R172, R8.reuse, R54, R172 ;  /* 0x0000003608ac723c */ /* 0x040ff000000810ac */
[----:B------:R-:W-:Y:S08]  /*98c30*/  HMMA.1688.F32.TF32 R168, R8, R50, R168 ;  /* 0x0000003208a8723c */ /* 0x000ff000000810a8 */
[C---:B------:R-:W-:Y:S08]  /*98c40*/  HMMA.1688.F32.TF32 R164, R12.reuse, R46, R164 ;  /* 0x0000002e0ca4723c */ /* 0x040ff000000810a4 */
[C---:B------:R-:W-:Y:S08]  /*98c50*/  HMMA.1688.F32.TF32 R160, R12.reuse, R42, R160 ;  /* 0x0000002a0ca0723c */ /* 0x040ff000000810a0 */
[C---:B------:R-:W-:Y:S08]  /*98c60*/  HMMA.1688.F32.TF32 R28, R12.reuse, R38, R28 ;  /* 0x000000260c1c723c */ /* 0x040ff0000008101c */
[C---:B------:R-:W-:Y:S08]  /*98c70*/  HMMA.1688.F32.TF32 R24, R12.reuse, R34, R24 ;  /* 0x000000220c18723c */ /* 0x040ff00000081018 */
[C---:B----4-:R-:W-:Y:S08]  /*98c80*/  HMMA.1688.F32.TF32 R20, R12.reuse, R158, R20 ;  /* 0x0000009e0c14723c */ /* 0x050ff00000081014 */
        /* <DEDUP_REMOVED lines=35> */
[----:B------:R-:W-:Y:S02]  /*98ec0*/  STL.64 [R1+0x5528], R152 ;  /* 0x0055289801007387 */ /* 0x000fe40000100a00 */
[----:B------:R2:W-:Y:S02]  /*98ed0*/  STL.64 [R1+0x610], R16 ;  /* 0x0006101001007387 */ /* 0x0005e40000100a00 */
[----:B------:R3:W-:Y:S01]  /*98ee0*/  STL.64 [R1+0x618], R18 ;  /* 0x0006181201007387 */ /* 0x0007e20000100a00 */
[----:B--2---:R-:W1:Y:S11]  /*98ef0*/  LDL.LU R16, [R1+0x1320] ;  /* 0x0013200001107983 */ /* 0x004e760000300800 */
[----:B------:R-:W-:Y:S05]  /*98f00*/  @!UPT UIADD3 URZ, URZ, URZ, URZ ;  /* 0x0000003f3f3ff290 */ /* 0x000fea000fffe03f */
[----:B------:R2:W-:Y:S01]  /*98f10*/  STL.64 [R1+0x600], R20 ;  /* 0x0006001401007387 */ /* 0x0005e20000100a00 */
[----:B------:R4:W-:Y:S02]  /*98f20*/  STL.64 [R1+0x608], R22 ;  /* 0x0006081601007387 */ /* 0x0009e40000100a00 */
[----:B------:R-:W1:Y:S02]  /*98f30*/  LDL.LU R17, [R1+0x1324] ;  /* 0x0013240001117983 */ /* 0x000e640000300800 */
[----:B---3--:R-:W1:Y:S01]  /*98f40*/  LDL.LU R18, [R1+0x1328] ;  /* 0x0013280001127983 */ /* 0x008e620000300800 */
[----:B------:R-:W1:Y:S01]  /*98f50*/  LDL.LU R19, [R1+0x132c] ;  /* 0x00132c0001137983 */ /* 0x000e620000300800 */
        /* <DEDUP_REMOVED lines=96> */
[----:B--2---:R-:W2:Y:S02]  /*99560*/  LDL.LU R20, [R1+0x1330] ;  /* 0x0013300001147983 */ /* 0x004ea40000300800 */
[----:B------:R-:W2:Y:S02]  /*99570*/  LDL.LU R21, [R1+0x1334] ;  /* 0x0013340001157983 */ /* 0x000ea40000300800 */
[----:B----4-:R-:W2:Y:S01]  /*99580*/  LDL.LU R22, [R1+0x1338] ;  /* 0x0013380001167983 */ /* 0x010ea20000300800 */
[----:B------:R-:W2:Y:S01]  /*99590*/  LDL.LU R23, [R1+0x133c] ;  /* 0x00133c0001177983 */ /* 0x000ea20000300800 */
[----:B------:R-:W4:Y:S02]  /*995a0*/  LDL.LU R232, [R1+0x1fc0] ;  /* 0x001fc00001e87983 */ /* 0x000f240000300800 */
[----:B------:R-:W4:Y:S02]  /*995b0*/  LDL.LU R233, [R1+0x1fc4] ;  /* 0x001fc40001e97983 */ /* 0x000f240000300800 */
[----:B------:R-:W4:Y:S01]  /*995c0*/  LDL.LU R234, [R1+0x1fc8] ;  /* 0x001fc80001ea7983 */ /* 0x000f220000300800 */
[----:B------:R-:W4:Y:S01]  /*995d0*/  LDL.LU R235, [R1+0x1fcc] ;  /* 0x001fcc0001eb7983 */ /* 0x000f220000300800 */
[----:B------:R-:W-:Y:S02]  /*995e0*/  STL.64 [R1+0x5520], R122 ;  /* 0x0055207a01007387 */ /* 0x000fe40000100a00 */
[----:B------:R1:W-:Y:S01]  /*995f0*/  STL.64 [R1+0x5518], R120 ;  /* 0x0055187801007387 */ /* 0x0003e20000100a00 */
[C---:B---3--:R-:W-:Y:S08]  /*99600*/  HMMA.1688.F32.TF32 R32, R12.reuse, R118, R248 ;  /* 0x000000760c20723c */ /* 0x048ff000000810f8 */
[C---:B------:R-:W-:Y:S08]  /*99610*/  HMMA.1688.F32.TF32 R152, R12.reuse, R150, R240 ;  /* 0x000000960c98723c */ /* 0x040ff000000810f0 */
[C---:B-1----:R-:W-:Y:S07]  /*99620*/  HMMA.1688.F32.TF32 R120, R12.reuse, R146, R244 ;  /* 0x000000920c78723c */ /* 0x042fee00000810f4 */
        /* <DEDUP_REMOVED lines=52> */
[C---:B------:R-:W-:Y:S08]  /*99970*/  HMMA.1688.F32.TF32 R28, R12.reuse, R58, R28 ;  /* 0x0000003a0c1c723c */ /* 0x040ff0000008101c */
[C---:B------:R-:W-:Y:S08]  /*99980*/  HMMA.1688.F32.TF32 R24, R12.reuse, R54, R24 ;  /* 0x000000360c18723c */ /* 0x040ff00000081018 */
[C---:B-1----:R-:W-:Y:S08]  /*99990*/  HMMA.1688.F32.TF32 R152, R12.reuse, R70, R168 ;  /* 0x000000460c98723c */ /* 0x042ff000000810a8 */
[C---:B---3--:R-:W-:Y:S01]  /*999a0*/  HMMA.1688.F32.TF32 R120, R12.reuse, R66, R164 ;  /* 0x000000420c78723c */ /* 0x048fe200000810a4 */
[----:B------:R-:W-:Y:S01]  /*999b0*/  STL.64 [R1+0x4d0], R32 ;  /* 0x0004d02001007387 */ /* 0x000fe20000100a00 */
[----:B------:R1:W-:Y:S06]  /*999c0*/  STL.64 [R1+0x4d8], R34 ;  /* 0x0004d82201007387 */ /* 0x0003ec0000100a00 */
[C---:B--2---:R-:W-:Y:S08]  /*999d0*/  HMMA.1688.F32.TF32 R20, R12.reuse, R50, R20 ;  /* 0x000000320c14723c */ /* 0x044ff00000081014 */
[----:B-1----:R-:W-:Y:S08]  /*999e0*/  HMMA.1688.F32.TF32 R32, R12, R62, R160 ;  /* 0x0000003e0c20723c */ /* 0x002ff000000810a0 */
[C---:B------:R-:W-:Y:S01]  /*999f0*/  HMMA.1688.F32.TF32 R12, R8.reuse, R46, R16 ;  /* 0x0000002e080c723c */ /* 0x040fe20000081010 */
[----:B------:R-:W-:Y:S01]  /*99a00*/  STL.64 [R1+0x4c0], R152 ;  /* 0x0004c09801007387 */ /* 0x000fe20000100a00 */
[----:B------:R-:W-:Y:S02]  /*99a10*/  STL.64 [R1+0x4c8], R154 ;  /* 0x0004c89a01007387 */ /* 0x000fe40000100a00 */
[----:B------:R-:W-:Y:S02]  /*99a20*/  STL.64 [R1+0x4b0], R120 ;  /* 0x0004b07801007387 */ /* 0x000fe40000100a00 */
[----:B------:R-:W-:Y:S01]  /*99a30*/  STL.64 [R1+0x4b8], R122 ;  /* 0x0004b87a01007387 */ /* 0x000fe20000100a00 */
        /* <DEDUP_REMOVED lines=10> */
[----:B------:R2:W-:Y:S02]  /*99ae0*/  STL.64 [R1+0x180], R20 ;  /* 0x0001801401007387 */ /* 0x0005e40000100a00 */
[----:B------:R-:W-:Y:S01]  /*99af0*/  STL.64 [R1+0x188], R22 ;  /* 0x0001881601007387 */ /* 0x000fe20000100a00 */
[----:B------:R-:W-:Y:S01]  /*99b00*/  STL.64 [R1+0x170], R12 ;  /* 0x0001700c01007387 */ /* 0x000fe20000100a00 */
[----:B------:R4:W-:Y:S03]  /*99b10*/  STL.64 [R1+0x178], R14 ;  /* 0x0001780e01007387 */ /* 0x0009e60000100a00 */
[----:B--2---:R-:W2:Y:S01]  /*99b20*/  LDL.LU R20, [R1+0x11a0] ;  /* 0x0011a00001147983 */ /* 0x004ea20000300800 */
        /* <DEDUP_REMOVED lines=147> */
[----:B---3--:R-:W4:Y:S01]  /*9a460*/  LDL.LU.64 R154, [R1+0x5530] ;  /* 0x00553000019a7983 */ /* 0x008f220000300a00 */
[----:B------:R-:W3:Y:S01]  /*9a470*/  LDL.LU.64 R152, [R1+0x5528] ;  /* 0x0055280001987983 */ /* 0x000ee20000300a00 */
[C---:B----4-:R-:W-:Y:S11]  /*9a480*/  HMMA.1688.F32.TF32 R120, R8.reuse, R154, R120 ;  /* 0x0000009a0878723c */ /* 0x050ff60000081078 */
[----:B------:R-:W-:Y:S11]  /*9a490*/  @!UPT UIADD3 URZ, URZ, URZ, URZ ;  /* 0x0000003f3f3ff290 */ /* 0x000ff6000fffe03f */
[----:B------:R-:W-:Y:S01]  /*9a4a0*/  @!UPT UIADD3 URZ, URZ, URZ, URZ ;  /* 0x0000003f3f3ff290 */ /* 0x000fe2000fffe03f */
[----:B------:R-:W-:Y:S01]  /*9a4b0*/  STL.64 [R1+0x430], R120 ;  /* 0x0004307801007387 */ /* 0x000fe20000100a00 */
[----:B------:R4:W-:Y:S03]  /*9a4c0*/  STL.64 [R1+0x438], R122 ;  /* 0x0004387a01007387 */ /* 0x0009e60000100a00 */
[----:B----4-:R-:W4:Y:S01]  /*9a4d0*/  LDL.LU.64 R122, [R1+0x5520] ;  /* 0x00552000017a7983 */ /* 0x010f220000300a00 */
        /* <DEDUP_REMOVED lines=10> */
[C---:B----4-:R-:W-:Y:S11]  /*9a580*/  HMMA.1688.F32.TF32 R12, R8.reuse, R122, R12 ;  /* 0x0000007a080c723c */ /* 0x050ff6000008100c */
[----:B------:R-:W-:Y:S11]  /*9a590*/  @!UPT UIADD3 URZ, URZ, URZ, URZ ;  /* 0x0000003f3f3ff290 */ /* 0x000ff6000fffe03f */
[----:B------:R-:W-:Y:S01]  /*9a5a0*/  @!UPT UIADD3 URZ, URZ, URZ, URZ ;  /* 0x0000003f3f3ff290 */ /* 0x000fe2000fffe03f */
[----:B------:R-:W-:Y:S01]  /*9a5b0*/  STL.64 [R1+0x420], R12 ;  /* 0x0004200c01007387 */ /* 0x000fe20000100a00 */
[----:B------:R4:W-:Y:S02]  /*9a5c0*/  STL.64 [R1+0x428], R14 ;  /* 0x0004280e01007387 */ /* 0x0009e40000100a00 */
[C---:B----4-:R-:W-:Y:S08]  /*9a5d0*/  HMMA.1688.F32.TF32 R12, R8.reuse, R118, R248 ;  /* 0x00000076080c723c */ /* 0x050ff000000810f8 */
[C---:B------:R-:W-:Y:S08]  /*9a5e0*/  HMMA.1688.F32.TF32 R248, R8.reuse, R150, R240 ;  /* 0x0000009608f8723c */ /* 0x040ff000000810f0 */
[C---:B------:R-:W-:Y:S07]  /*9a5f0*/  HMMA.1688.F32.TF32 R240, R8.reuse, R146, R244 ;  /* 0x0000009208f0723c */ /* 0x040fee00000810f4 */
[----:B------:R-:W-:Y:S01]  /*9a600*/  STL.64 [R1+0x410], R12 ;  /* 0x0004100c01007387 */ /* 0x000fe20000100a00 */
[----:B------:R4:W-:Y:S02]  /*9a610*/  STL.64 [R1+0x418], R14 ;  /* 0x0004180e01007387 */ /* 0x0009e40000100a00 */
[C---:B----4-:R-:W-:Y:S05]  /*9a620*/  HMMA.1688.F32.TF32 R12, R8.reuse, R142, R220 ;  /* 0x0000008e080c723c */ /* 0x050fea00000810dc */
[----:B------:R-:W-:Y:S01]  /*9a630*/  STL.64 [R1+0x400], R248 ;  /* 0x000400f801007387 */ /* 0x000fe20000100a00 */
[----:B------:R-:W-:Y:S07]  /*9a640*/  STL.64 [R1+0x408], R250 ;  /* 0x000408fa01007387 */ /* 0x000fee0000100a00 */
[----:B------:R-:W-:Y:S02]  /*9a650*/  STL.64 [R1+0x3f0], R240 ;  /* 0x0003f0f001007387 */ /* 0x000fe40000100a00 */
[----:B------:R-:W-:Y:S01]  /*9a660*/  STL.64 [R1+0x3f8], R242 ;  /* 0x0003f8f201007387 */ /* 0x000fe20000100a00 */
[----:B------:R-:W-:Y:S04]  /*9a670*/  LDS R220, [R3+0x14580] ;  /* 0x0145800003dc7984 */ /* 0x000fe80000000800 */
[----:B------:R-:W-:Y:S04]  /*9a680*/  LDS R222, [R3+0x16580] ;  /* 0x0165800003de7984 */ /* 0x000fe80000000800 */
[----:B------:R-:W-:Y:S04]  /*9a690*/  LDS R221, [R4+0x14580] ;  /* 0x0145800004dd7984 */ /* 0x000fe80000000800 */
[----:B------:R-:W4:Y:S04]  /*9a6a0*/  LDS R223, [R4+0x16580] ;  /* 0x0165800004df7984 */ /* 0x000f280000000800 */
        /* <DEDUP_REMOVED lines=33> */
[----:B------:R-:W-:Y:S09]  /*9a8c0*/  STL.64 [R1+0x338], R186 ;  /* 0x000338ba01007387 */ /* 0x000ff20000100a00 */
        /* <DEDUP_REMOVED lines=18> */
[----:B-1----:R-:W-:Y:S08]  /*9a9f0*/  HMMA.1688.F32.TF32 R12, R8, R50, R20 ;  /* 0x00000032080c723c */ /* 0x002ff00000081014 */
[C---:B------:R-:W-:Y:S01]  /*9aa00*/  HMMA.1688.F32.TF32 R8, R16.reuse, R46, R232 ;  /* 0x0000002e1008723c */ /* 0x040fe200000810e8 */
[----:B------:R1:W-:Y:S01]  /*9aa10*/  STL.64 [R1+0x2b0], R28 ;  /* 0x0002b01c01007387 */ /* 0x0003e20000100a00 */
[----:B------:R1:W-:Y:S02]  /*9aa20*/  STL.64 [R1+0x2b8], R30 ;  /* 0x0002b81e01007387 */ /* 0x0003e40000100a00 */
[----:B------:R1:W-:Y:S02]  /*9aa30*/  STL.64 [R1+0x2a0], R24 ;  /* 0x0002a01801007387 */ /* 0x0003e40000100a00 */
[----:B------:R1:W-:Y:S01]  /*9aa40*/  STL.64 [R1+0x2a8], R26 ;  /* 0x0002a81a01007387 */ /* 0x0003e20000100a00 */
[----:B------:R-:W2:Y:S08]  /*9aa50*/  LDL.LU R20, [R1+0x1d30] ;  /* 0x001d300001147983 */ /* 0x000eb00000300800 */
[----:B------:R-:W-:Y:S01]  /*9aa60*/  STL.64 [R1+0x160], R12 ;  /* 0x0001600c01007387 */ /* 0x000fe20000100a00 */
[----:B------:R2:W-:Y:S07]  /*9aa70*/  STL.64 [R1+0x168], R14 ;  /* 0x0001680e01007387 */ /* 0x0005ee0000100a00 */
[----:B------:R-:W-:Y:S02]  /*9aa80*/  STL.64 [R1+0x150], R8 ;  /* 0x0001500801007387 */ /* 0x000fe40000100a00 */
[----:B------:R2:W-:Y:S01]  /*9aa90*/  STL.64 [R1+0x158], R10 ;  /* 0x0001580a01007387 */ /* 0x0005e20000100a00 */
        /* <DEDUP_REMOVED lines=62> */
[C---:B------:R-:W-:Y:S07]  /*9ae80*/  HMMA.1688.F32.TF32 R184, R16.reuse, R158, R224 ;  /* 0x0000009e10b8723c */ /* 0x040fee00000810e0 */
[----:B------:R-:W-:Y:S01]  /*9ae90*/  STL.64 [R1+0x290], R188 ;  /* 0x000290bc01007387 */ /* 0x000fe20000100a00 */
[----:B------:R-:W-:Y:S02]  /*9aea0*/  STL.64 [R1+0x298], R190 ;  /* 0x000298be01007387 */ /* 0x000fe40000100a00 */
[----:B------:R-:W-:Y:S02]  /*9aeb0*/  STL.64 [R1+0x280], R12 ;  /* 0x0002800c01007387 */ /* 0x000fe40000100a00 */
[----:B------:R1:W-:Y:S03]  /*9aec0*/  STL.64 [R1+0x288], R14 ;  /* 0x0002880e01007387 */ /* 0x0003e60000100a00 */
[----:B------:R-:W-:Y:S01]  /*9aed0*/  STL.64 [R1+0x270], R8 ;  /* 0x0002700801007387 */ /* 0x000fe20000100a00 */
[----:B------:R2:W-:Y:S01]  /*9aee0*/  STL.64 [R1+0x278], R10 ;  /* 0x0002780a01007387 */ /* 0x0005e20000100a00 */
[C---:B-1----:R-:W-:Y:S08]  /*9aef0*/  HMMA.1688.F32.TF32 R12, R16.reuse, R154, R180 ;  /* 0x0000009a100c723c */ /* 0x042ff000000810b4 */
[C---:B--2---:R-:W-:Y:S01]  /*9af00*/  HMMA.1688.F32.TF32 R8, R16.reuse, R122, R236 ;  /* 0x0000007a1008723c */ /* 0x044fe200000810ec */
[----:B------:R-:W-:Y:S01]  /*9af10*/  STL.64 [R1+0x260], R184 ;  /* 0x000260b801007387 */ /* 0x000fe20000100a00 */
[----:B------:R-:W-:Y:S06]  /*9af20*/  STL.64 [R1+0x268], R186 ;  /* 0x000268ba01007387 */ /* 0x000fec0000100a00 */
[C---:B----4-:R-:W-:Y:S07]  /*9af30*/  HMMA.1688.F32.TF32 R176, R16.reuse, R118, R176 ;  /* 0x0000007610b0723c */ /* 0x050fee00000810b0 */
[----:B------:R-:W-:Y:S01]  /*9af40*/  STL.64 [R1+0x250], R12 ;  /* 0x0002500c01007387 */ /* 0x000fe20000100a00 */
[----:B------:R1:W-:Y:S07]  /*9af50*/  STL.64 [R1+0x258], R14 ;  /* 0x0002580e01007387 */ /* 0x0003ee0000100a00 */
[----:B------:R-:W-:Y:S02]  /*9af60*/  STL.64 [R1+0x240], R8 ;  /* 0x0002400801007387 */ /* 0x000fe40000100a00 */
[----:B------:R2:W-:Y:S01]  /*9af70*/  STL.64 [R1+0x248], R10 ;  /* 0x0002480a01007387 */ /* 0x0005e20000100a00 */
[C---:B-1----:R-:W-:Y:S08]  /*9af80*/  HMMA.1688.F32.TF32 R12, R16.reuse, R150, R172 ;  /* 0x00000096100c723c */ /* 0x042ff000000810ac */
[C---:B--2---:R-:W-:Y:S01]  /*9af90*/  HMMA.1688.F32.TF32 R8, R16.reuse, R146, R28 ;  /* 0x000000921008723c */ /* 0x044fe2000008101c */
[----:B------:R-:W-:Y:S01]  /*9afa0*/  STL.64 [R1+0x230], R176 ;  /* 0x000230b001007387 */ /* 0x000fe20000100a00 */
[----:B------:R-:W-:Y:S02]  /*9afb0*/  STL.64 [R1+0x238], R178 ;  /* 0x000238b201007387 */ /* 0x000fe40000100a00 */
[----:B------:R-:W2:Y:S11]  /*9afc0*/  LDL.LU R28, [R1+0x1cf0] ;  /* 0x001cf000011c7983 */ /* 0x000eb60000300800 */
[----:B------:R-:W-:Y:S01]  /*9afd0*/  STL.64 [R1+0x220], R12 ;  /* 0x0002200c01007387 */ /* 0x000fe20000100a00 */
[----:B------:R1:W-:Y:S07]  /*9afe0*/  STL.64 [R1+0x228], R14 ;  /* 0x0002280e01007387 */ /* 0x0003ee0000100a00 */
[----:B------:R-:W-:Y:S02]  /*9aff0*/  STL.64 [R1+0x210], R8 ;  /* 0x0002100801007387 */ /* 0x000fe40000100a00 */
[----:B------:R3:W-:Y:S01]  /*9b000*/  STL.64 [R1+0x218], R10 ;  /* 0x0002180a01007387 */ /* 0x0007e20000100a00 */
[----:B------:R-:W2:Y:S01]  /*9b010*/  LDL.LU R29, [R1+0x1cf4] ;  /* 0x001cf400011d7983 */ /* 0x000ea20000300800 */
[----:B------:R-:W2:Y:S02]  /*9b020*/  LDL.LU R30, [R1+0x1cf8] ;  /* 0x001cf800011e7983 */ /* 0x000ea40000300800 */
[----:B------:R-:W2:Y:S01]  /*9b030*/  LDL.LU R31, [R1+0x1cfc] ;  /* 0x001cfc00011f7983 */ /* 0x000ea20000300800 */
[C---:B-1----:R-:W-:Y:S08]  /*9b040*/  HMMA.1688.F32.TF32 R12, R16.reuse, R142, R168 ;  /* 0x0000008e100c723c */ /* 0x042ff000000810a8 */
[C---:B---3--:R-:W-:Y:S08]  /*9b050*/  HMMA.1688.F32.TF32 R8, R16.reuse, R138, R164 ;  /* 0x0000008a1008723c */ /* 0x048ff000000810a4 */
[C---:B------:R-:W-:Y:S08]  /*9b060*/  HMMA.1688.F32.TF32 R236, R16.reuse, R134, R20 ;  /* 0x0000008610ec723c */ /* 0x040ff00000081014 */
[C---:B------:R-:W-:Y:S08]  /*9b070*/  HMMA.1688.F32.TF32 R232, R16.reuse, R130, R232 ;  /* 0x0000008210e8723c */ /* 0x040ff000000810e8 */
[C---:B------:R-:W-:Y:S01]  /*9b080*/  HMMA.1688.F32.TF32 R228, R16.reuse, R126, R160 ;  /* 0x0000007e10e4723c */ /* 0x040fe200000810a0 */
[----:B------:R-:W-:Y:S01]  /*9b090*/  STL.64 [R1+0x200], R12 ;  /* 0x0002000c01007387 */ /* 0x000fe20000100a00 */
[----:B------:R-:W-:Y:S02]  /*9b0a0*/  STL.64 [R1+0x208], R14 ;  /* 0x0002080e01007387 */ /* 0x000fe40000100a00 */
[----:B------:R-:W3:Y:S02]  /*9b0b0*/  LDL.LU R20, [R1+0x1ce0] ;  /* 0x001ce00001147983 */ /* 0x000ee40000300800 */
[----:B------:R-:W-:Y:S01]  /*9b0c0*/  STL.64 [R1+0x1f0], R8 ;  /* 0x0001f00801007387 */ /* 0x000fe20000100a00 */
[----:B------:R1:W-:Y:S01]  /*9b0d0*/  STL.64 [R1+0x1f8], R10 ;  /* 0x0001f80a01007387 */ /* 0x0003e20000100a00 */
[----:B------:R-:W3:Y:S02]  /*9b0e0*/  LDL.LU R21, [R1+0x1ce4] ;  /* 0x001ce40001157983 */ /* 0x000ee40000300800 */
[----:B------:R-:W3:Y:S02]  /*9b0f0*/  LDL.LU R22, [R1+0x1ce8] ;  /* 0x001ce80001167983 */ /* 0x000ee40000300800 */
[----:B------:R-:W3:Y:S01]  /*9b100*/  LDL.LU R23, [R1+0x1cec] ;  /* 0x001cec0001177983 */ /* 0x000ee20000300800 */
[----:B------:R-:W-:Y:S01]  /*9b110*/  STL.64 [R1+0x5128], R238 ;  /* 0x005128ee01007387 */ /* 0x000fe20000100a00 */
[----:B------:R-:W-:Y:S02]  /*9b120*/  STL.64 [R1+0x5120], R236 ;  /* 0x005120ec01007387 */ /* 0x000fe40000100a00 */
[----:B------:R-:W-:Y:S02]  /*9b130*/  STL.64 [R1+0x5138], R234 ;  /* 0x005138ea01007387 */ /* 0x000fe40000100a00 */
[----:B------:R-:W-:Y:S05]  /*9b140*/  STL.64 [R1+0x5130], R232 ;  /* 0x005130e801007387 */ /* 0x000fea0000100a00 */
[----:B------:R-:W-:Y:S01]  /*9b150*/  STL.64 [R1+0x5148], R230 ;  /* 0x005148e601007387 */ /* 0x000fe20000100a00 */
[----:B------:R-:W-:Y:S02]  /*9b160*/  STL.64 [R1+0x5140], R228 ;  /* 0x005140e401007387 */ /* 0x000fe40000100a00 */
[----:B------:R-:W4:Y:S02]  /*9b170*/  LDL.LU R172, [R1+0x1cd0] ;  /* 0x001cd00001ac7983 */ /* 0x000f240000300800 */
[----:B------:R-:W4:Y:S01]  /*9b180*/  LDL.LU R173, [R1+0x1cd4] ;  /* 0x001cd40001ad7983 */ /* 0x000f220000300800 */
[----:B------:R-:W4:Y:S01]  /*9b190*/  LDL.LU R174, [R1+0x1cd8] ;  /* 0x001cd80001ae7983 */ /* 0x000f220000300800 */
[----:B------:R-:W4:Y:S02]  /*9b1a0*/  LDL.LU R175, [R1+0x1cdc] ;  /* 0x001cdc0001af7983 */ /* 0x000f240000300800 */
[----:B------:R-:W4:Y:S02]  /*9b1b0*/  LDL.LU R168, [R1+0x1cc0] ;  /* 0x001cc00001a87983 */ /* 0x000f240000300800 */
[----:B------:R-:W4:Y:S01]  /*9b1c0*/  LDL.LU R169, [R1+0x1cc4] ;  /* 0x001cc40001a97983 */ /* 0x000f220000300800 */
[----:B------:R-:W4:Y:S01]  /*9b1d0*/  LDL.LU R170, [R1+0x1cc8] ;  /* 0x001cc80001aa7983 */ /* 0x000f220000300800 */
[----:B------:R-:W4:Y:S01]  /*9b1e0*/  LDL.LU R171, [R1+0x1ccc] ;  /* 0x001ccc0001ab7983 */ /* 0x000f220000300800 */
[C---:B------:R-:W-:Y:S01]  /*9b1f0*/  HMMA.1688.F32.TF32 R224, R16.reuse, R114, R24 ;  /* 0x0000007210e0723c */ /* 0x040fe20000081018 */
[----:B------:R-:W4:Y:S01]  /*9b200*/  LDL.LU R24, [R1+0x1cb0] ;  /* 0x001cb00001187983 */ /* 0x000f220000300800 */
[----:B------:R-:W4:Y:S01]  /*9b210*/  LDL.LU R25, [R1+0x1cb4] ;  /* 0x001cb40001197983 */ /* 0x000f220000300800 */
[----:B------:R-:W4:Y:S02]  /*9b220*/  LDL.LU R26, [R1+0x1cb8] ;  /* 0x001cb800011a7983 */ /* 0x000f240000300800 */
[----:B------:R-:W4:Y:S11]  /*9b230*/  LDL.LU R27, [R1+0x1cbc] ;  /* 0x001cbc00011b7983 */ /* 0x000f360000300800 */
[----:B------:R-:W-:Y:S07]  /*9b240*/  @!UPT UIADD3 URZ, URZ, URZ, URZ ;  /* 0x0000003f3f3ff290 */ /* 0x000fee000fffe03f */
[----:B------:R-:W-:Y:S01]  /*9b250*/  STL.64 [R1+0x5158], R226 ;  /* 0x005158e201007387 */ /* 0x000fe20000100a00 */
[----:B------:R-:W-:Y:S01]  /*9b260*/  STL.64 [R1+0x5150], R224 ;  /* 0x005150e001007387 */ /* 0x000fe20000100a00 */
[C---:B--2---:R-:W-:Y:S02]  /*9b270*/  HMMA.1688.F32.TF32 R216, R16.reuse, R110, R28 ;  /* 0x0000006e10d8723c */ /* 0x044fe4000008101c */
[----:B------:R-:W2:Y:S01]  /*9b280*/  LDL.LU R28, [R1+0x1ca0] ;  /* 0x001ca000011c7983 */ /* 0x000ea20000300800 */
[----:B------:R-:W2:Y:S02]  /*9b290*/  LDL.LU R29, [R1+0x1ca4] ;  /* 0x001ca400011d7983 */ /* 0x000ea40000300800 */
[----:B------:R-:W2:Y:S02]  /*9b2a0*/  LDL.LU R30, [R1+0x1ca8] ;  /* 0x001ca800011e7983 */ /* 0x000ea40000300800 */
[----:B------:R-:W2:Y:S11]  /*9b2b0*/  LDL.LU R31, [R1+0x1cac] ;  /* 0x001cac00011f7983 */ /* 0x000eb60000300800 */
[----:B------:R-:W-:Y:S05]  /*9b2c0*/  @!UPT UIADD3 URZ, URZ, URZ, URZ ;  /* 0x0000003f3f3ff290 */ /* 0x000fea000fffe03f */
[----:B------:R-:W-:Y:S01]  /*9b2d0*/  STL.64 [R1+0x5168], R218 ;  /* 0x005168da01007387 */ /* 0x000fe20000100a00 */
[----:B------:R-:W-:Y:S01]  /*9b2e0*/  STL.64 [R1+0x5160], R216 ;  /* 0x005160d801007387 */ /* 0x000fe20000100a00 */
[C---:B---3--:R-:W-:Y:S02]  /*9b2f0*/  HMMA.1688.F32.TF32 R212, R16.reuse, R106, R20 ;  /* 0x0000006a10d4723c */ /* 0x048fe40000081014 */
        /* <DEDUP_REMOVED lines=9> */
[C---:B----4-:R-:W-:Y:S03]  /*9b390*/  HMMA.1688.F32.TF32 R208, R16.reuse, R102, R172 ;  /* 0x0000006610d0723c */ /* 0x050fe600000810ac */
[----:B------:R-:W4:Y:S05]  /*9b3a0*/  LDL.LU R161, [R1+0x1c74] ;  /* 0x001c740001a17983 */ /* 0x000f2a0000300800 */
[C---:B------:R-:W-:Y:S01]  /*9b3b0*/  HMMA.1688.F32.TF32 R204, R16.reuse, R98, R168 ;  /* 0x0000006210cc723c */ /* 0x040fe200000810a8 */
[----:B------:R-:W4:Y:S01]  /*9b3c0*/  LDL.LU R162, [R1+0x1c78] ;  /* 0x001c780001a27983 */ /* 0x000f220000300800 */
[----:B------:R-:W4:Y:S06]  /*9b3d0*/  LDL.LU R163, [R1+0x1c7c] ;  /* 0x001c7c0001a37983 */ /* 0x000f2c0000300800 */
[C---:B------:R-:W-:Y:S01]  /*9b3e0*/  HMMA.1688.F32.TF32 R200, R16.reuse, R94, R24 ;  /* 0x0000005e10c8723c */ /* 0x040fe20000081018 */
[----:B------:R-:W-:Y:S04]  /*9b3f0*/  LDS R168, [R3+0x14600] ;  /* 0x0146000003a87984 */ /* 0x000fe80000000800 */
[----:B------:R-:W-:Y:S04]  /*9b400*/  LDS R170, [R3+0x16600] ;  /* 0x0166000003aa7984 */ /* 0x000fe80000000800 */
[----:B------:R-:W-:Y:S04]  /*9b410*/  LDS R169, [R4+0x14600] ;  /* 0x0146000004a97984 */ /* 0x000fe80000000800 */
[----:B------:R-:W1:Y:S04]  /*9b420*/  LDS R171, [R4+0x16600] ;  /* 0x0166000004ab7984 */ /* 0x000e680000000800 */
[----:B------:R-:W-:Y:S01]  /*9b430*/  STL.64 [R1+0x5178], R214 ;  /* 0x005178d601007387 */ /* 0x000fe20000100a00 */
[----:B------:R-:W-:Y:S03]  /*9b440*/  STL.64 [R1+0x5170], R212 ;  /* 0x005170d401007387 */ /* 0x000fe60000100a00 */
[----:B------:R-:W-:Y:S01]  /*9b450*/  STL.64 [R1+0x5188], R210 ;  /* 0x005188d201007387 */ /* 0x000fe20000100a00 */
[----:B------:R-:W-:Y:S02]  /*9b460*/  STL.64 [R1+0x5180], R208 ;  /* 0x005180d001007387 */ /* 0x000fe40000100a00 */
[----:B------:R-:W-:Y:S02]  /*9b470*/  STL.64 [R1+0x5198], R206 ;  /* 0x005198ce01007387 */ /* 0x000fe40000100a00 */
[----:B------:R-:W-:Y:S01]  /*9b480*/  STL.64 [R1+0x5190], R204 ;  /* 0x005190cc01007387 */ /* 0x000fe20000100a00 */
[----:B------:R-:W4:Y:S01]  /*9b490*/  LDL.LU R24, [R1+0x1c60] ;  /* 0x001c600001187983 */ /* 0x000f220000300800 */
[----:B------:R-:W4:Y:S02]  /*9b4a0*/  LDL.LU R25, [R1+0x1c64] ;  /* 0x001c640001197983 */ /* 0x000f240000300800 */
[----:B------:R-:W4:Y:S02]  /*9b4b0*/  LDL.LU R26, [R1+0x1c68] ;  /* 0x001c6800011a7983 */ /* 0x000f240000300800 */
[----:B------:R-:W4:Y:S01]  /*9b4c0*/  LDL.LU R27, [R1+0x1c6c] ;  /* 0x001c6c00011b7983 */ /* 0x000f220000300800 */
[----:B------:R-:W-:Y:S01]  /*9b4d0*/  STL.64 [R1+0x51a8], R202 ;  /* 0x0051a8ca01007387 */ /* 0x000fe20000100a00 */
[----:B------:R-:W-:Y:S01]  /*9b4e0*/  STL.64 [R1+0x51a0], R200 ;  /* 0x0051a0c801007387 */ /* 0x000fe20000100a00 */
[C---:B--2---:R-:W-:Y:S02]  /*9b4f0*/  HMMA.1688.F32.TF32 R196, R16.reuse, R90, R28 ;  /* 0x0000005a10c4723c */ /* 0x044fe4000008101c */
[----:B------:R-:W2:Y:S01]  /*9b500*/  LDL.LU R28, [R1+0x1c50] ;  /* 0x001c5000011c7983 */ /* 0x000ea20000300800 */
[----:B------:R-:W2:Y:S02]  /*9b510*/  LDL.LU R29, [R1+0x1c54] ;  /* 0x001c5400011d7983 */ /* 0x000ea40000300800 */
[----:B------:R-:W2:Y:S02]  /*9b520*/  LDL.LU R30, [R1+0x1c58] ;  /* 0x001c5800011e7983 */ /* 0x000ea40000300800 */
[----:B------:R-:W2:Y:S01]  /*9b530*/  LDL.LU R31, [R1+0x1c5c] ;  /* 0x001c5c00011f7983 */ /* 0x000ea20000300800 */
[C---:B---3--:R-:W-:Y:S08]  /*9b540*/  HMMA.1688.F32.TF32 R192, R16.reuse, R86, R20 ;  /* 0x0000005610c0723c */ /* 0x048ff00000081014 */
[C---:B------:R-:W-:Y:S07]  /*9b550*/  HMMA.1688.F32.TF32 R188, R16.reuse, R82, R164 ;  /* 0x0000005210bc723c */ /* 0x040fee00000810a4 */
[----:B------:R-:W-:Y:S01]  /*9b560*/  STL.64 [R1+0x51b8], R198 ;  /* 0x0051b8c601007387 */ /* 0x000fe20000100a00 */
[----:B------:R-:W-:Y:S02]  /*9b570*/  STL.64 [R1+0x51b0], R196 ;  /* 0x0051b0c401007387 */ /* 0x000fe40000100a00 */
[----:B------:R-:W3:Y:S02]  /*9b580*/  LDL.LU R20, [R1+0x1bd0] ;  /* 0x001bd00001147983 */ /* 0x000ee40000300800 */
[----:B------:R-:W3:Y:S01]  /*9b590*/  LDL.LU R21, [R1+0x1bd4] ;  /* 0x001bd40001157983 */ /* 0x000ee20000300800 */
[----:B------:R-:W3:Y:S01]  /*9b5a0*/  LDL.LU R22, [R1+0x1bd8] ;  /* 0x001bd80001167983 */ /* 0x000ee20000300800 */
[----:B------:R-:W3:Y:S01]  /*9b5b0*/  LDL.LU R23, [R1+0x1bdc] ;  /* 0x001bdc0001177983 */ /* 0x000ee20000300800 */
[C---:B----4-:R-:W-:Y:S02]  /*9b5c0*/  HMMA.1688.F32.TF32 R184, R16.reuse, R78, R160 ;  /* 0x0000004e10b8723c */ /* 0x050fe400000810a0 */
[----:B------:R-:W-:Y:S01]  /*9b5d0*/  STL.64 [R1+0x51c8], R194 ;  /* 0x0051c8c201007387 */ /* 0x000fe20000100a00 */
[----:B------:R-:W-:Y:S05]  /*9b5e0*/  STL.64 [R1+0x51c0], R192 ;  /* 0x0051c0c001007387 */ /* 0x000fea0000100a00 */
[----:B------:R-:W-:Y:S02]  /*9b5f0*/  STL.64 [R1+0x51d8], R190 ;  /* 0x0051d8be01007387 */ /* 0x000fe40000100a00 */
[----:B------:R-:W-:Y:S01]  /*9b600*/  STL.64 [R1+0x51d0], R188 ;  /* 0x0051d0bc01007387 */ /* 0x000fe20000100a00 */
[----:B------:R-:W4:Y:S01]  /*9b610*/  LDL.LU R164, [R1+0x1bc0] ;  /* 0x001bc00001a47983 */ /* 0x000f220000300800 */
[----:B------:R-:W4:Y:S02]  /*9b620*/  LDL.LU R165, [R1+0x1bc4] ;  /* 0x001bc40001a57983 */ /* 0x000f240000300800 */
[----:B------:R-:W4:Y:S02]  /*9b630*/  LDL.LU R166, [R1+0x1bc8] ;  /* 0x001bc80001a67983 */ /* 0x000f240000300800 */
[----:B------:R-:W4:Y:S01]  /*9b640*/  LDL.LU R167, [R1+0x1bcc] ;  /* 0x001bcc0001a77983 */ /* 0x000f220000300800 */
[----:B------:R-:W1:Y:S01]  /*9b650*/  LDL.LU R160, [R1+0x1bb0] ;  /* 0x001bb00001a07983 */ /* 0x000e620000300800 */
[----:B------:R-:W1:Y:S02]  /*9b660*/  LDL.LU R161, [R1+0x1bb4] ;  /* 0x001bb40001a17983 */ /* 0x000e640000300800 */
[----:B------:R-:W1:Y:S02]  /*9b670*/  LDL.LU R162, [R1+0x1bb8] ;  /* 0x001bb80001a27983 */ /* 0x000e640000300800 */
[----:B------:R-:W1:Y:S01]  /*9b680*/  LDL.LU R163, [R1+0x1bbc] ;  /* 0x001bbc0001a37983 */ /* 0x000e620000300800 */
[----:B------:R-:W-:Y:S01]  /*9b690*/  STL.64 [R1+0x51e8], R186 ;  /* 0x0051e8ba01007387 */ /* 0x000fe20000100a00 */
[----:B------:R-:W-:Y:S01]  /*9b6a0*/  STL.64 [R1+0x51e0], R184 ;  /* 0x0051e0b801007387 */ /* 0x000fe20000100a00 */
        /* <DEDUP_REMOVED lines=14> */
[----:B------:R-:W-:Y:S01]  /*9b790*/  STL [R1+0x503c], R176 ;  /* 0x00503cb001007387 */ /* 0x000fe20000100800 */
[----:B------:R-:W-:Y:S01]  /*9b7a0*/  STL [R1+0x5038], R177 ;  /* 0x005038b101007387 */ /* 0x000fe20000100800 */
[C---:B---3--:R-:W-:Y:S02]  /*9b7b0*/  HMMA.1688.F32.TF32 R172, R16.reuse, R66, R20 ;  /* 0x0000004210ac723c */ /* 0x048fe40000081014 */
[----:B------:R-:W-:Y:S01]  /*9b7c0*/  STL [R1+0x5034], R178 ;  /* 0x005034b201007387 */ /* 0x000fe20000100800 */
[----:B------:R-:W-:Y:S02]  /*9b7d0*/  STL [R1+0x5030], R179 ;  /* 0x005030b301007387 */ /* 0x000fe40000100800 */
[----:B------:R-:W3:Y:S02]  /*9b7e0*/  LDL.LU R20, [R1+0x1100] ;  /* 0x0011000001147983 */ /* 0x000ee40000300800 */
[----:B------:R-:W3:Y:S01]  /*9b7f0*/  LDL.LU R21, [R1+0x1104] ;  /* 0x0011040001157983 */ /* 0x000ee20000300800 */
[----:B------:R-:W3:Y:S01]  /*9b800*/  LDL.LU R22, [R1+0x1108] ;  /* 0x0011080001167983 */ /* 0x000ee20000300800 */
[----:B------:R-:W3:Y:S01]  /*9b810*/  LDL.LU R23, [R1+0x110c] ;  /* 0x00110c0001177983 */ /* 0x000ee20000300800 */
[C---:B----4-:R-:W-:Y:S08]  /*9b820*/  HMMA.1688.F32.TF32 R164, R16.reuse, R62, R164 ;  /* 0x0000003e10a4723c */ /* 0x050ff000000810a4 */
[C---:B-1----:R-:W-:Y:S05]  /*9b830*/  HMMA.1688.F32.TF32 R8, R16.reuse, R58, R160 ;  /* 0x0000003a1008723c */ /* 0x042fea00000810a0 */
[----:B------:R-:W-:Y:S01]  /*9b840*/  STL [R1+0x504c], R172 ;  /* 0x00504cac01007387 */ /* 0x000fe20000100800 */
[----:B------:R-:W-:Y:S02]  /*9b850*/  STL [R1+0x5048], R173 ;  /* 0x005048ad01007387 */ /* 0x000fe40000100800 */
[----:B------:R-:W-:Y:S02]  /*9b860*/  STL [R1+0x5044], R174 ;  /* 0x005044ae01007387 */ /* 0x000fe40000100800 */
[----:B------:R-:W-:Y:S01]  /*9b870*/  STL [R1+0x5040], R175 ;  /* 0x005040af01007387 */ /* 0x000fe20000100800 */
[C---:B------:R-:W-:Y:S04]  /*9b880*/  HMMA.1688.F32.TF32 R12, R16.reuse, R54, R24 ;  /* 0x00000036100c723c */ /* 0x040fe80000081018 */
[----:B------:R-:W-:Y:S01]  /*9b890*/  STL [R1+0x505c], R164 ;  /* 0x00505ca401007387 */ /* 0x000fe20000100800 */
[----:B------:R-:W-:Y:S02]  /*9b8a0*/  STL [R1+0x5058], R165 ;  /* 0x005058a501007387 */ /* 0x000fe40000100800 */
[----:B------:R-:W-:Y:S02]  /*9b8b0*/  STL [R1+0x5054], R166 ;  /* 0x005054a601007387 */ /* 0x000fe40000100800 */
[----:B------:R-:W-:Y:S03]  /*9b8c0*/  STL [R1+0x5050], R167 ;  /* 0x005050a701007387 */ /* 0x000fe60000100800 */
[----:B------:R-:W-:Y:S01]  /*9b8d0*/  STL [R1+0x506c], R8 ;  /* 0x00506c0801007387 */ /* 0x000fe20000100800 */
[----:B------:R-:W-:Y:S02]  /*9b8e0*/  STL [R1+0x5068], R9 ;  /* 0x0050680901007387 */ /* 0x000fe40000100800 */
[----:B------:R-:W-:Y:S02]  /*9b8f0*/  STL [R1+0x5064], R10 ;  /* 0x0050640a01007387 */ /* 0x000fe40000100800 */
[----:B------:R1:W-:Y:S01]  /*9b900*/  STL [R1+0x5060], R11 ;  /* 0x0050600b01007387 */ /* 0x0003e20000100800 */
[----:B------:R-:W4:Y:S01]  /*9b910*/  LDL.LU R24, [R1+0x1b90] ;  /* 0x001b900001187983 */ /* 0x000f220000300800 */
[----:B------:R-:W4:Y:S02]  /*9b920*/  LDL.LU R25, [R1+0x1b94] ;  /* 0x001b940001197983 */ /* 0x000f240000300800 */
[----:B------:R-:W4:Y:S02]  /*9b930*/  LDL.LU R26, [R1+0x1b98] ;  /* 0x001b9800011a7983 */ /* 0x000f240000300800 */
[----:B------:R-:W4:Y:S01]  /*9b940*/  LDL.LU R27, [R1+0x1b9c] ;  /* 0x001b9c00011b7983 */ /* 0x000f220000300800 */
[----:B------:R-:W-:Y:S01]  /*9b950*/  STL [R1+0x507c], R12 ;  /* 0x00507c0c01007387 */ /* 0x000fe20000100800 */
[----:B------:R-:W-:Y:S02]  /*9b960*/  STL [R1+0x5078], R13 ;  /* 0x0050780d01007387 */ /* 0x000fe40000100800 */
[----:B------:R-:W-:Y:S02]  /*9b970*/  STL [R1+0x5074], R14 ;  /* 0x0050740e01007387 */ /* 0x000fe40000100800 */
[----:B------:R1:W-:Y:S01]  /*9b980*/  STL [R1+0x5070], R15 ;  /* 0x0050700f01007387 */ /* 0x0003e20000100800 */
[----:B--2---:R-:W-:Y:S01]  /*9b990*/  HMMA.1688.F32.TF32 R16, R16, R50, R28 ;  /* 0x000000321010723c */ /* 0x004fe2000008101c */
[----:B------:R-:W2:Y:S01]  /*9b9a0*/  LDL.LU R28, [R1+0x1b80] ;  /* 0x001b8000011c7983 */ /* 0x000ea20000300800 */
[----:B------:R-:W2:Y:S02]  /*9b9b0*/  LDL.LU R29, [R1+0x1b84] ;  /* 0x001b8400011d7983 */ /* 0x000ea40000300800 */
[----:B------:R-:W2:Y:S02]  /*9b9c0*/  LDL.LU R30, [R1+0x1b88] ;  /* 0x001b8800011e7983 */ /* 0x000ea40000300800 */
[----:B------:R-:W2:Y:S11]  /*9b9d0*/  LDL.LU R31, [R1+0x1b8c] ;  /* 0x001b8c00011f7983 */ /* 0x000eb60000300800 */
[----:B------:R-:W-:Y:S06]  /*9b9e0*/  @!UPT UIADD3 URZ, URZ, URZ, URZ ;  /* 0x0000003f3f3ff290 */ /* 0x000fec000fffe03f */
[----:B------:R-:W-:Y:S01]  /*9b9f0*/  STL [R1+0x508c], R16 ;  /* 0x00508c1001007387 */ /* 0x000fe20000100800 */
[----:B------:R-:W-:Y:S02]  /*9ba00*/  STL [R1+0x5088], R17 ;  /* 0x0050881101007387 */ /* 0x000fe40000100800 */
[----:B------:R-:W-:Y:S02]  /*9ba10*/  STL [R1+0x5084], R18 ;  /* 0x0050841201007387 */ /* 0x000fe40000100800 */
[----:B------:R-:W-:Y:S01]  /*9ba20*/  STL [R1+0x5080], R19 ;  /* 0x0050801301007387 */ /* 0x000fe20000100800 */
        /* <DEDUP_REMOVED lines=16> */
[----:B------:R-:W-:Y:S02]  /*9bb30*/  STL [R1+0x5098], R21 ;  /* 0x0050981501007387 */ /* 0x000fe40000100800 */
[----:B------:R-:W-:Y:S02]  /*9bb40*/  STL [R1+0x5094], R22 ;  /* 0x0050941601007387 */ /* 0x000fe40000100800 */
[----:B------:R-:W-:Y:S01]  /*9bb50*/  STL [R1+0x5090], R23 ;  /* 0x0050901701007387 */ /* 0x000fe20000100800 */
[C---:B----4-:R-:W-:Y:S11]  /*9bb60*/  HMMA.1688.F32.TF32 R24, R220.reuse, R42, R24 ;  /* 0x0000002adc18723c */ /* 0x050ff60000081018 */
[----:B------:R-:W-:Y:S11]  /*9bb70*/  @!UPT UIADD3 URZ, URZ, URZ, URZ ;  /* 0x0000003f3f3ff290 */ /* 0x000ff6000fffe03f */
[----:B------:R-:W-:Y:S01]  /*9bb80*/  @!UPT UIADD3 URZ, URZ, URZ, URZ ;  /* 0x0000003f3f3ff290 */ /* 0x000fe2000fffe03f */
[----:B------:R-:W-:Y:S01]  /*9bb90*/  STL [R1+0x50ac], R24 ;  /* 0x0050ac1801007387 */ /* 0x000fe20000100800 */
[----:B------:R-:W-:Y:S02]  /*9bba0*/  STL [R1+0x50a8], R25 ;  /* 0x0050a81901007387 */ /* 0x000fe40000100800 */
[----:B------:R-:W-:Y:S02]  /*9bbb0*/  STL [R1+0x50a4], R26 ;  /* 0x0050a41a01007387 */ /* 0x000fe40000100800 */
[----:B------:R-:W-:Y:S01]  /*9bbc0*/  STL [R1+0x50a0], R27 ;  /* 0x0050a01b01007387 */ /* 0x000fe20000100800 */
[----:B------:R-:W3:Y:S01]  /*9bbd0*/  LDL.LU R244, [R1+0x1b40] ;  /* 0x001b400001f47983 */ /* 0x000ee20000300800 */
[----:B------:R-:W3:Y:S02]  /*9bbe0*/  LDL.LU R245, [R1+0x1b44] ;  /* 0x001b440001f57983 */ /* 0x000ee40000300800 */
[----:B------:R-:W3:Y:S02]  /*9bbf0*/  LDL.LU R246, [R1+0x1b48] ;  /* 0x001b480001f67983 */ /* 0x000ee40000300800 */
[----:B------:R-:W3:Y:S01]  /*9bc00*/  LDL.LU R247, [R1+0x1b4c] ;  /* 0x001b4c0001f77983 */ /* 0x000ee20000300800 */
[C---:B--2---:R-:W-:Y:S08]  /*9bc10*/  HMMA.1688.F32.TF32 R28, R220.reuse, R38, R28 ;  /* 0x00000026dc1c723c */ /* 0x044ff0000008101c */
[C---:B------:R-:W-:Y:S08]  /*9bc20*/  HMMA.1688.F32.TF32 R160, R220.reuse, R34, R160 ;  /* 0x00000022dca0723c */ /* 0x040ff000000810a0 */
[C---:B-1----:R-:W-:Y:S07]  /*9bc30*/  HMMA.1688.F32.TF32 R8, R220.reuse, R158, R248 ;  /* 0x0000009edc08723c */ /* 0x042fee00000810f8 */
[----:B------:R-:W-:Y:S01]  /*9bc40*/  STL [R1+0x50bc], R28 ;  /* 0x0050bc1c01007387 */ /* 0x000fe20000100800 */
[----:B------:R-:W-:Y:S02]  /*9bc50*/  STL [R1+0x50b8], R29 ;  /* 0x0050b81d01007387 */ /* 0x000fe40000100800 */
[----:B------:R-:W-:Y:S02]  /*9bc60*/  STL [R1+0x50b4], R30 ;  /* 0x0050b41e01007387 */ /* 0x000fe40000100800 */
[----:B------:R-:W-:Y:S01]  /*9bc70*/  STL [R1+0x50b0], R31 ;  /* 0x0050b01f01007387 */ /* 0x000fe20000100800 */
[----:B------:R-:W-:Y:S01]  /*9bc80*/  STL.64 [R1+0x5510], R34 ;  /* 0x0055102201007387 */ /* 0x000fe20000100a00 */
[----:B------:R-:W-:Y:S03]  /*9bc90*/  STL.64 [R1+0x5508], R32 ;  /* 0x0055082001007387 */ /* 0x000fe60000100a00 */
[----:B------:R-:W-:Y:S01]  /*9bca0*/  STL [R1+0x50cc], R160 ;  /* 0x0050cca001007387 */ /* 0x000fe20000100800 */
[----:B------:R-:W-:Y:S02]  /*9bcb0*/  STL [R1+0x50c8], R161 ;  /* 0x0050c8a101007387 */ /* 0x000fe40000100800 */
[----:B------:R-:W-:Y:S02]  /*9bcc0*/  STL [R1+0x50c4], R162 ;  /* 0x0050c4a201007387 */ /* 0x000fe40000100800 */
[----:B------:R-:W-:Y:S01]  /*9bcd0*/  STL [R1+0x50c0], R163 ;  /* 0x0050c0a301007387 */ /* 0x000fe20000100800 */
[----:B------:R-:W2:Y:S01]  /*9bce0*/  LDL.LU R248, [R1+0x1b30] ;  /* 0x001b300001f87983 */ /* 0x000ea20000300800 */
[----:B------:R-:W-:Y:S02]  /*9bcf0*/  STL.64 [R1+0xdd0], R8 ;  /* 0x000dd00801007387 */ /* 0x000fe40000100a00 */
[----:B------:R1:W-:Y:S02]  /*9bd00*/  STL.64 [R1+0xdd8], R10 ;  /* 0x000dd80a01007387 */ /* 0x0003e40000100a00 */
[----:B------:R-:W2:Y:S01]  /*9bd10*/  LDL.LU R249, [R1+0x1b34] ;  /* 0x001b340001f97983 */ /* 0x000ea20000300800 */
[----:B------:R-:W2:Y:S01]  /*9bd20*/  LDL.LU R250, [R1+0x1b38] ;  /* 0x001b380001fa7983 */ /* 0x000ea20000300800 */
[----:B------:R-:W2:Y:S02]  /*9bd30*/  LDL.LU R251, [R1+0x1b3c] ;  /* 0x001b3c0001fb7983 */ /* 0x000ea40000300800 */
[----:B------:R-:W-:Y:S02]  /*9bd40*/  STL.64 [R1+0x5500], R158 ;  /* 0x0055009e01007387 */ /* 0x000fe40000100a00 */
[----:B------:R-:W-:Y:S01]  /*9bd50*/  STL.64 [R1+0x54f8], R156 ;  /* 0x0054f89c01007387 */ /* 0x000fe20000100a00 */
[C---:B------:R-:W-:Y:S01]  /*9bd60*/  HMMA.1688.F32.TF32 R12, R220.reuse, R154, R240 ;  /* 0x0000009adc0c723c */ /* 0x040fe200000810f0 */
[----:B------:R-:W4:Y:S01]  /*9bd70*/  LDL.LU R240, [R1+0x1b20] ;  /* 0x001b200001f07983 */ /* 0x000f220000300800 */
[----:B------:R-:W4:Y:S02]  /*9bd80*/  LDL.LU R241, [R1+0x1b24] ;  /* 0x001b240001f17983 */ /* 0x000f240000300800 */
[----:B------:R-:W4:Y:S02]  /*9bd90*/  LDL.LU R242, [R1+0x1b28] ;  /* 0x001b280001f27983 */ /* 0x000f240000300800 */
[----:B------:R-:W4:Y:S01]  /*9bda0*/  LDL.LU R243, [R1+0x1b2c] ;  /* 0x001b2c0001f37983 */ /* 0x000f220000300800 */
[----:B------:R-:W-:Y:S01]  /*9bdb0*/  STL.64 [R1+0x54f0], R154 ;  /* 0x0054f09a01007387 */ /* 0x000fe20000100a00 */
[----:B------:R-:W-:Y:S11]  /*9bdc0*/  STL.64 [R1+0x54e8], R152 ;  /* 0x0054e89801007387 */ /* 0x000ff60000100a00 */
[----:B------:R-:W-:Y:S05]  /*9bdd0*/  @!UPT UIADD3 URZ, URZ, URZ, URZ ;  /* 0x0000003f3f3ff290 */ /* 0x000fea000fffe03f */
[----:B-1----:R-:W-:Y:S01]  /*9bde0*/  MOV R11, R15 ;  /* 0x0000000f000b7202 */ /* 0x002fe20000000f00 */
[----:B------:R-:W-:Y:S02]  /*9bdf0*/  IMAD.MOV.U32 R10, RZ, RZ, R14 ;  /* 0x000000ffff0a7224 */ /* 0x000fe400078e000e */
[----:B------:R-:W-:Y:S02]  /*9be00*/  IMAD.MOV.U32 R9, RZ, RZ, R13 ;  /* 0x000000ffff097224 */ /* 0x000fe400078e000d */
[----:B------:R-:W-:Y:S01]  /*9be10*/  IMAD.MOV.U32 R8, RZ, RZ, R12 ;  /* 0x000000ffff087224 */ /* 0x000fe200078e000c */
[----:B------:R-:W-:Y:S01]  /*9be20*/  STL [R1+0x50dc], R11 ;  /* 0x0050dc0b01007387 */ /* 0x000fe20000100800 */
[----:B------:R-:W-:Y:S02]  /*9be30*/  STL [R1+0x50d8], R10 ;  /* 0x0050d80a01007387 */ /* 0x000fe40000100800 */
[----:B------:R-:W-:Y:S02]  /*9be40*/  STL [R1+0x50d4], R9 ;  /* 0x0050d40901007387 */ /* 0x000fe40000100800 */
[----:B------:R2:W-:Y:S01]  /*9be50*/  STL [R1+0x50d0], R8 ;  /* 0x0050d00801007387 */ /* 0x0005e20000100800 */
[C---:B---3--:R-:W-:Y:S01]  /*9be60*/  HMMA.1688.F32.TF32 R16, R220.reuse, R122, R244 ;  /* 0x0000007adc10723c */ /* 0x048fe200000810f4 */
[----:B------:R-:W3:Y:S01]  /*9be70*/  LDL.LU R244, [R1+0x1b10] ;  /* 0x001b100001f47983 */ /* 0x000ee20000300800 */
[----:B------:R-:W3:Y:S02]  /*9be80*/  LDL.LU R245, [R1+0x1b14] ;  /* 0x001b140001f57983 */ /* 0x000ee40000300800 */
[----:B------:R-:W3:Y:S02]  /*9be90*/  LDL.LU R246, [R1+0x1b18] ;  /* 0x001b180001f67983 */ /* 0x000ee40000300800 */
[----:B------:R-:W3:Y:S01]  /*9bea0*/  LDL.LU R247, [R1+0x1b1c] ;  /* 0x001b1c0001f77983 */ /* 0x000ee20000300800 */
[----:B------:R-:W-:Y:S01]  /*9beb0*/  STL.64 [R1+0x54e0], R122 ;  /* 0x0054e07a01007387 */ /* 0x000fe20000100a00 */
[----:B------:R-:W-:Y:S11]  /*9bec0*/  STL.64 [R1+0x54d8], R120 ;  /* 0x0054d87801007387 */ /* 0x000ff60000100a00 */
[----:B------:R-:W-:Y:S05]  /*9bed0*/  @!UPT UIADD3 URZ, URZ, URZ, URZ ;  /* 0x0000003f3f3ff290 */ /* 0x000fea000fffe03f */
[----:B------:R-:W-:Y:S01]  /*9bee0*/  MOV R15, R19 ;  /* 0x00000013000f7202 */ /* 0x000fe20000000f00 */
[----:B------:R-:W-:Y:S02]  /*9bef0*/  IMAD.MOV.U32 R14, RZ, RZ, R18 ;  /* 0x000000ffff0e7224 */ /* 0x000fe400078e0012 */
[----:B------:R-:W-:Y:S02]  /*9bf00*/  IMAD.MOV.U32 R13, RZ, RZ, R17 ;  /* 0x000000ffff0d7224 */ /* 0x000fe400078e0011 */
[----:B------:R-:W-:Y:S01]  /*9bf10*/  IMAD.MOV.U32 R12, RZ, RZ, R16 ;  /* 0x000000ffff0c7224 */ /* 0x000fe200078e0010 */
[----:B------:R-:W-:Y:S01]  /*9bf20*/  STL [R1+0x50ec], R15 ;  /* 0x0050ec0f01007387 */ /* 0x000fe20000100800 */
[----:B------:R-:W-:Y:S02]  /*9bf30*/  STL [R1+0x50e8], R14 ;  /* 0x0050e80e01007387 */ /* 0x000fe40000100800 */
[----:B------:R-:W-:Y:S02]  /*9bf40*/  STL [R1+0x50e4], R13 ;  /* 0x0050e40d01007387 */ /* 0x000fe40000100800 */
[----:B------:R1:W-:Y:S01]  /*9bf50*/  STL [R1+0x50e0], R12 ;  /* 0x0050e00c01007387 */ /* 0x0003e20000100800 */
[C---:B--2---:R-:W-:Y:S01]  /*9bf60*/  HMMA.1688.F32.TF32 R8, R220.reuse, R118, R248 ;  /* 0x00000076dc08723c */ /* 0x044fe200000810f8 */
[----:B------:R-:W2:Y:S01]  /*9bf70*/  LDL.LU R248, [R1+0x1b00] ;  /* 0x001b000001f87983 */ /* 0x000ea20000300800 */
[----:B------:R-:W2:Y:S02]  /*9bf80*/  LDL.LU R249, [R1+0x1b04] ;  /* 0x001b040001f97983 */ /* 0x000ea40000300800 */
[----:B------:R-:W2:Y:S02]  /*9bf90*/  LDL.LU R250, [R1+0x1b08] ;  /* 0x001b080001fa7983 */ /* 0x000ea40000300800 */
[----:B------:R-:W2:Y:S11]  /*9bfa0*/  LDL.LU R251, [R1+0x1b0c] ;  /* 0x001b0c0001fb7983 */ /* 0x000eb60000300800 */
[----:B------:R-:W-:Y:S07]  /*9bfb0*/  @!UPT UIADD3 URZ, URZ, URZ, URZ ;  /* 0x0000003f3f3ff290 */ /* 0x000fee000fffe03f */
        /* <DEDUP_REMOVED lines=8> */
[C---:B----4-:R-:W-:Y:S01]  /*9c040*/  HMMA.1688.F32.TF32 R8, R220.reuse, R150, R240 ;  /* 0x00000096dc08723c */ /* 0x050fe200000810f0 */
[----:B------:R-:W4:Y:S01]  /*9c050*/  LDL.LU R240, [R1+0x1af0] ;  /* 0x001af00001f07983 */ /* 0x000f220000300800 */
[----:B------:R-:W4:Y:S02]  /*9c060*/  LDL.LU R241, [R1+0x1af4] ;  /* 0x001af40001f17983 */ /* 0x000f240000300800 */
[----:B------:R-:W4:Y:S02]  /*9c070*/  LDL.LU R242, [R1+0x1af8] ;  /* 0x001af80001f27983 */ /* 0x000f240000300800 */
[----:B------:R-:W4:Y:S11]  /*9c080*/  LDL.LU R243, [R1+0x1afc] ;  /* 0x001afc0001f37983 */ /* 0x000f360000300800 */
        /* <DEDUP_REMOVED lines=8> */
[----:B------:R-:W-:Y:S01]  /*9c110*/  STL [R1+0x5100], R164 ;  /* 0x005100a401007387 */ /* 0x000fe20000100800 */
[C---:B---3--:R-:W-:Y:S01]  /*9c120*/  HMMA.1688.F32.TF32 R8, R220.reuse, R146, R244 ;  /* 0x00000092dc08723c */ /* 0x048fe200000810f4 */
[----:B------:R-:W3:Y:S01]  /*9c130*/  LDL.LU R244, [R1+0x1ae0] ;  /* 0x001ae00001f47983 */ /* 0x000ee20000300800 */
[----:B------:R-:W3:Y:S02]  /*9c140*/  LDL.LU R245, [R1+0x1ae4] ;  /* 0x001ae40001f57983 */ /* 0x000ee40000300800 */
[----:B------:R-:W3:Y:S02]  /*9c150*/  LDL.LU R246, [R1+0x1ae8] ;  /* 0x001ae80001f67983 */ /* 0x000ee40000300800 */
[----:B------:R-:W3:Y:S11]  /*9c160*/  LDL.LU R247, [R1+0x1aec] ;  /* 0x001aec0001f77983 */ /* 0x000ef60000300800 */
        /* <DEDUP_REMOVED lines=19> */
[----:B------:R-:W-:Y:S02]  /*9c2a0*/  @!UPT UIADD3 URZ, URZ, URZ, URZ ;  /* 0x0000003f3f3ff290 */ /* 0x000fe4000fffe03f */
[----:B------:R-:W-:Y:S01]  /*9c2b0*/  IMAD.MOV.U32 R26, RZ, RZ, R10 ;  /* 0x000000ffff1a7224 */ /* 0x000fe200078e000a */
[----:B------:R-:W-:Y:S01]  /*9c2c0*/  MOV R27, R11 ;  /* 0x0000000b001b7202 */ /* 0x000fe20000000f00 */
[----:B------:R-:W-:Y:S02]  /*9c2d0*/  IMAD.MOV.U32 R24, RZ, RZ, R8 ;  /* 0x000000ffff187224 */ /* 0x000fe400078e0008 */
[----:B------:R-:W-:Y:S02]  /*9c2e0*/  IMAD.MOV.U32 R25, RZ, RZ, R9 ;  /* 0x000000ffff197224 */ /* 0x000fe400078e0009 */
[----:B------:R-:W-:Y:S03]  /*9c2f0*/  STL.64 [R1+0x5208], R26 ;  /* 0x0052081a01007387 */ /* 0x000fe60000100a00 */
[----:B------:R-:W-:Y:S02]  /*9c300*/  STL.64 [R1+0x5200], R24 ;  /* 0x0052001801007387 */ /* 0x000fe40000100a00 */
[----:B------:R-:W2:Y:S02]  /*9c310*/  LDL.LU R248, [R1+0x1ab0] ;  /* 0x001ab00001f87983 */ /* 0x000ea40000300800 */
[----:B------:R-:W2:Y:S01]  /*9c320*/  LDL.LU R249, [R1+0x1ab4] ;  /* 0x001ab40001f97983 */ /* 0x000ea20000300800 */
[----:B------:R-:W2:Y:S01]  /*9c330*/  LDL.LU R250, [R1+0x1ab8] ;  /* 0x001ab80001fa7983 */ /* 0x000ea20000300800 */
[C---:B----4-:R-:W-:Y:S01]  /*9c340*/  HMMA.1688.F32.TF32 R8, R220.reuse, R138, R240 ;  /* 0x0000008adc08723c */ /* 0x050fe200000810f0 */
[----:B------:R-:W2:Y:S02]  /*9c350*/  LDL.LU R251, [R1+0x1abc] ;  /* 0x001abc0001fb7983 */ /* 0x000ea40000300800 */
[----:B------:R-:W4:Y:S01]  /*9c360*/  LDL.LU R240, [R1+0xf90] ;  /* 0x000f900001f07983 */ /* 0x000f220000300800 */
[----:B------:R-:W4:Y:S01]  /*9c370*/  LDL.LU R241, [R1+0xf94] ;  /* 0x000f940001f17983 */ /* 0x000f220000300800 */
[----:B------:R-:W4:Y:S02]  /*9c380*/  LDL.LU R242, [R1+0xf98] ;  /* 0x000f980001f27983 */ /* 0x000f240000300800 */
[----:B------:R-:W4:Y:S11]  /*9c390*/  LDL.LU R243, [R1+0xf9c] ;  /* 0x000f9c0001f37983 */ /* 0x000f360000300800 */
[----:B------:R-:W-:Y:S06]  /*9c3a0*/  @!UPT UIADD3 URZ, URZ, URZ, URZ ;  /* 0x0000003f3f3ff290 */ /* 0x000fec000fffe03f */
[----:B------:R-:W-:Y:S01]  /*9c3b0*/  IMAD.MOV.U32 R30, RZ, RZ, R10 ;  /* 0x000000ffff1e7224 */ /* 0x000fe200078e000a */
[----:B------:R-:W-:Y:S01]  /*9c3c0*/  MOV R31, R11 ;  /* 0x0000000b001f7202 */ /* 0x000fe20000000f00 */
[----:B------:R-:W-:Y:S02]  /*9c3d0*/  IMAD.MOV.U32 R28, RZ, RZ, R8 ;  /* 0x000000ffff1c7224 */ /* 0x000fe400078e0008 */
[----:B------:R-:W-:Y:S02]  /*9c3e0*/  IMAD.MOV.U32 R29, RZ, RZ, R9 ;  /* 0x000000ffff1d7224 */ /* 0x000fe400078e0009 */
[----:B------:R-:W-:Y:S03]  /*9c3f0*/  STL.64 [R1+0x5218], R30 ;  /* 0x0052181e01007387 */ /* 0x000fe60000100a00 */
[----:B------:R-:W-:Y:S01]  /*9c400*/  STL.64 [R1+0x5210], R28 ;  /* 0x0052101c01007387 */ /* 0x000fe20000100a00 */
[C---:B---3--:R-:W-:Y:S01]  /*9c410*/  HMMA.1688.F32.TF32 R8, R220.reuse, R134, R244 ;  /* 0x00000086dc08723c */ /* 0x048fe200000810f4 */
[----:B------:R-:W3:Y:S04]  /*9c420*/  LDL.LU R244, [R1+0xfb0] ;  /* 0x000fb00001f47983 */ /* 0x000ee80000300800 */
[----:B------:R-:W3:Y:S01]  /*9c430*/  LDL.LU R245, [R1+0xfb4] ;  /* 0x000fb40001f57983 */ /* 0x000ee20000300800 */
[----:B------:R-:W3:Y:S02]  /*9c440*/  LDL.LU R246, [R1+0xfb8] ;  /* 0x000fb80001f67983 */ /* 0x000ee40000300800 */
[----:B------:R-:W3:Y:S11]  /*9c450*/  LDL.LU R247, [R1+0xfbc] ;  /* 0x000fbc0001f77983 */ /* 0x000ef60000300800 */
[----:B------:R-:W-:Y:S05]  /*9c460*/  @!UPT UIADD3 URZ, URZ, URZ, URZ ;  /* 0x0000003f3f3ff290 */ /* 0x000fea000fffe03f */
[----:B------:R-:W-:Y:S02]  /*9c470*/  IMAD.MOV.U32 R172, RZ, RZ, R8 ;  /* 0x000000ffffac7224 */ /* 0x000fe400078e0008 */
[----:B------:R-:W-:Y:S02]  /*9c480*/  IMAD.MOV.U32 R173, RZ, RZ, R9 ;  /* 0x000000ffffad7224 */ /* 0x000fe400078e0009 */
[----:B------:R-:W-:Y:S01]  /*9c490*/  IMAD.MOV.U32 R174, RZ, RZ, R10 ;  /* 0x000000ffffae7224 */ /* 0x000fe200078e000a */
[----:B------:R-:W-:Y:S02]  /*9c4a0*/  MOV R175, R11 ;  /* 0x0000000b00af7202 */ /* 0x000fe40000000f00 */
[C---:B------:R-:W-:Y:S08]  /*9c4b0*/  HMMA.1688.F32.TF32 R8, R220.reuse, R130, R232 ;  /* 0x00000082dc08723c */ /* 0x040ff000000810e8 */
[----:B-1----:R-:W-:Y:S01]  /*9c4c0*/  HMMA.1688.F32.TF32 R12, R220, R126, R236 ;  /* 0x0000007edc0c723c */ /* 0x002fe200000810ec */
[----:B------:R-:W-:Y:S01]  /*9c4d0*/  STL.64 [R1+0x5228], R174 ;  /* 0x005228ae01007387 */ /* 0x000fe20000100a00 */
[----:B------:R-:W-:Y:S11]  /*9c4e0*/  STL.64 [R1+0x5220], R172 ;  /* 0x005220ac01007387 */ /* 0x000ff60000100a00 */
[----:B------:R-:W-:Y:S03]  /*9c4f0*/  @!UPT UIADD3 URZ, URZ, URZ, URZ ;  /* 0x0000003f3f3ff290 */ /* 0x000fe6000fffe03f */
[----:B------:R-:W-:Y:S01]  /*9c500*/  IMAD.MOV.U32 R162, RZ, RZ, R10 ;  /* 0x000000ffffa27224 */ /* 0x000fe200078e000a */
[----:B------:R-:W-:Y:S01]  /*9c510*/  MOV R163, R11 ;  /* 0x0000000b00a37202 */ /* 0x000fe20000000f00 */
[----:B------:R-:W-:Y:S02]  /*9c520*/  IMAD.MOV.U32 R160, RZ, RZ, R8 ;  /* 0x000000ffffa07224 */ /* 0x000fe400078e0008 */
[----:B------:R-:W-:-:S04]  /*9c530*/  IMAD.MOV.U32 R161, RZ, RZ, R9 ;  /* 0x000000ffffa17224 */ /* 0x000fc800078e0009 */
[----:B------:R-:W-:Y:S02]  /*9c540*/  IMAD.MOV.U32 R11, RZ, RZ, R12 ;  /* 0x000000ffff0b7224 */ /* 0x000fe400078e000c */
[----:B------:R-:W-:Y:S02]  /*9c550*/  IMAD.MOV.U32 R10, RZ, RZ, R13 ;  /* 0x000000ffff0a7224 */ /* 0x000fe400078e000d */
[----:B------:R-:W-:Y:S01]  /*9c560*/  IMAD.MOV.U32 R9, RZ, RZ, R14 ;  /* 0x000000ffff097224 */ /* 0x000fe200078e000e */
[----:B------:R-:W-:Y:S01]  /*9c570*/  MOV R8, R15 ;  /* 0x0000000f00087202 */ /* 0x000fe20000000f00 */
[----:B------:R-:W-:Y:S01]  /*9c580*/  STL.64 [R1+0x5238], R162 ;  /* 0x005238a201007387 */ /* 0x000fe20000100a00 */
[----:B------:R-:W-:Y:S02]  /*9c590*/  STL.64 [R1+0x5230], R160 ;  /* 0x005230a001007387 */ /* 0x000fe40000100a00 */
[----:B------:R-:W-:Y:S01]  /*9c5a0*/  STL.64 [R1+0x5248], R10 ;  /* 0x0052480a01007387 */ /* 0x000fe20000100a00 */
[----:B------:R4:W-:Y:S01]  /*9c5b0*/  STL.64 [R1+0x5240], R8 ;  /* 0x0052400801007387 */ /* 0x0009e20000100a00 */
[C---:B--2---:R-:W-:Y:S08]  /*9c5c0*/  HMMA.1688.F32.TF32 R16, R220.reuse, R114, R248 ;  /* 0x00000072dc10723c */ /* 0x044ff000000810f8 */
[----:B----4-:R-:W-:Y:S11]  /*9c5d0*/  HMMA.1688.F32.TF32 R8, R220, R110, R240 ;  /* 0x0000006edc08723c */ /* 0x010ff600000810f0 */
[----:B------:R-:W-:Y:S05]  /*9c5e0*/  @!UPT UIADD3 URZ, URZ, URZ, URZ ;  /* 0x0000003f3f3ff290 */ /* 0x000fea000fffe03f */
[----:B------:R-:W-:Y:S02]  /*9c5f0*/  IMAD.MOV.U32 R15, RZ, RZ, R16 ;  /* 0x000000ffff0f7224 */ /* 0x000fe400078e0010 */
[----:B------:R-:W-:Y:S02]  /*9c600*/  IMAD.MOV.U32 R14, RZ, RZ, R17 ;  /* 0x000000ffff0e7224 */ /* 0x000fe400078e0011 */
[----:B------:R-:W-:Y:S01]  /*9c610*/  IMAD.MOV.U32 R13, RZ, RZ, R18 ;  /* 0x000000ffff0d7224 */ /* 0x000fe200078e0012 */
[----:B------:R-:W-:-:S03]  /*9c620*/  MOV R12, R19 ;  /* 0x00000013000c7202 */ /* 0x000fc60000000f00 */
[----:B------:R-:W-:Y:S01]  /*9c630*/  IMAD.MOV.U32 R178, RZ, RZ, R10 ;  /* 0x000000ffffb27224 */ /* 0x000fe200078e000a */
[----:B------:R-:W-:Y:S01]  /*9c640*/  MOV R179, R11 ;  /* 0x0000000b00b37202 */ /* 0x000fe20000000f00 */
[----:B------:R-:W-:Y:S02]  /*9c650*/  IMAD.MOV.U32 R176, RZ, RZ, R8 ;  /* 0x000000ffffb07224 */ /* 0x000fe400078e0008 */
[----:B------:R-:W-:Y:S01]  /*9c660*/  IMAD.MOV.U32 R177, RZ, RZ, R9 ;  /* 0x000000ffffb17224 */ /* 0x000fe200078e0009 */
[----:B------:R-:W-:Y:S01]  /*9c670*/  STL.64 [R1+0x5258], R14 ;  /* 0x0052580e01007387 */ /* 0x000fe20000100a00 */
[----:B------:R-:W-:Y:S02]  /*9c680*/  STL.64 [R1+0x5250], R12 ;  /* 0x0052500c01007387 */ /* 0x000fe40000100a00 */
[----:B------:R-:W-:Y:S01]  /*9c690*/  STL.64 [R1+0x5268], R178 ;  /* 0x005268b201007387 */ /* 0x000fe20000100a00 */
[----:B------:R-:W-:Y:S01]  /*9c6a0*/  STL.64 [R1+0x5260], R176 ;  /* 0x005260b001007387 */ /* 0x000fe20000100a00 */
[----:B------:R-:W2:Y:S02]  /*9c6b0*/  LDL.LU R240, [R1+0x1280] ;  /* 0x0012800001f07983 */ /* 0x000ea40000300800 */
[----:B------:R-:W2:Y:S02]  /*9c6c0*/  LDL.LU R241, [R1+0x1284] ;  /* 0x0012840001f17983 */ /* 0x000ea40000300800 */
[----:B------:R-:W2:Y:S01]  /*9c6d0*/  LDL.LU R242, [R1+0x1288] ;  /* 0x0012880001f27983 */ /* 0x000ea20000300800 */
        /* <DEDUP_REMOVED lines=24> */
[----:B---3--:R-:W-:Y:S01]  /*9c860*/  HMMA.1688.F32.TF32 R8, R220, R106, R244 ;  /* 0x0000006adc08723c */ /* 0x008fe200000810f4 */
[----:B------:R-:W2:Y:S01]  /*9c870*/  LDL.LU R215, [R1+0x1a8c] ;  /* 0x001a8c0001d77983 */ /* 0x000ea20000300800 */
[----:B------:R-:W3:Y:S02]  /*9c880*/  LDL.LU R244, [R1+0xfd0] ;  /* 0x000fd00001f47983 */ /* 0x000ee40000300800 */
        /* <DEDUP_REMOVED lines=31> */
[----:B------:R-:W-:-:S02]  /*9ca80*/  IMAD.MOV.U32 R19, RZ, RZ, R8 ;  /* 0x000000ffff137224 */ /* 0x000fc400078e0008 */
[----:B------:R-:W-:Y:S02]  /*9ca90*/  IMAD.MOV.U32 R18, RZ, RZ, R9 ;  /* 0x000000ffff127224 */ /* 0x000fe400078e0009 */
[----:B------:R-:W-:Y:S01]  /*9caa0*/  IMAD.MOV.U32 R17, RZ, RZ, R10 ;  /* 0x000000ffff117224 */ /* 0x000fe200078e000a */
[----:B------:R-:W-:Y:S02]  /*9cab0*/  MOV R16, R11 ;  /* 0x0000000b00107202 */ /* 0x000fe40000000f00 */
[----:B------:R-:W-:Y:S03]  /*9cac0*/  STL.64 [R1+0x5278], R18 ;  /* 0x0052781201007387 */ /* 0x000fe60000100a00 */
[----:B------:R1:W-:Y:S01]  /*9cad0*/  STL.64 [R1+0x5270], R16 ;  /* 0x0052701001007387 */ /* 0x0003e20000100a00 */
[C---:B---3--:R-:W-:Y:S11]  /*9cae0*/  HMMA.1688.F32.TF32 R8, R220.reuse, R102, R244 ;  /* 0x00000066dc08723c */ /* 0x048ff600000810f4 */
[----:B------:R-:W-:Y:S11]  /*9caf0*/  @!UPT UIADD3 URZ, URZ, URZ, URZ ;  /* 0x0000003f3f3ff290 */ /* 0x000ff6000fffe03f */
[----:B------:R-:W-:Y:S02]  /*9cb00*/  @!UPT UIADD3 URZ, URZ, URZ, URZ ;  /* 0x0000003f3f3ff290 */ /* 0x000fe4000fffe03f */
[----:B------:R-:W-:Y:S02]  /*9cb10*/  IMAD.MOV.U32 R167, RZ, RZ, R8 ;  /* 0x000000ffffa77224 */ /* 0x000fe400078e0008 */
[----:B------:R-:W-:Y:S02]  /*9cb20*/  IMAD.MOV.U32 R166, RZ, RZ, R9 ;  /* 0x000000ffffa67224 */ /* 0x000fe400078e0009 */
[----:B------:R-:W-:Y:S01]  /*9cb30*/  IMAD.MOV.U32 R165, RZ, RZ, R10 ;  /* 0x000000ffffa57224 */ /* 0x000fe200078e000a */
[----:B------:R-:W-:Y:S02]  /*9cb40*/  MOV R164, R11 ;  /* 0x0000000b00a47202 */ /* 0x000fe40000000f00 */
[C---:B--2---:R-:W-:Y:S08]  /*9cb50*/  HMMA.1688.F32.TF32 R8, R220.reuse, R98, R188 ;  /* 0x00000062dc08723c */ /* 0x044ff000000810bc */
[C---:B-1----:R-:W-:Y:S11]  /*9cb60*/  HMMA.1688.F32.TF32 R16, R220.reuse, R90, R196 ;  /* 0x0000005adc10723c */ /* 0x042ff600000810c4 */
[----:B------:R-:W-:Y:S05]  /*9cb70*/  @!UPT UIADD3 URZ, URZ, URZ, URZ ;  /* 0x0000003f3f3ff290 */ /* 0x000fea000fffe03f */
[----:B------:R-:W-:Y:S02]  /*9cb80*/  IMAD.MOV.U32 R23, RZ, RZ, R8 ;  /* 0x000000ffff177224 */ /* 0x000fe400078e0008 */
[----:B------:R-:W-:Y:S02]  /*9cb90*/  IMAD.MOV.U32 R22, RZ, RZ, R9 ;  /* 0x000000ffff167224 */ /* 0x000fe400078e0009 */
[----:B------:R-:W-:Y:S01]  /*9cba0*/  IMAD.MOV.U32 R21, RZ, RZ, R10 ;  /* 0x000000ffff157224 */ /* 0x000fe200078e000a */
[----:B------:R-:W-:Y:S02]  /*9cbb0*/  MOV R20, R11 ;  /* 0x0000000b00147202 */ /* 0x000fe40000000f00 */
[----:B------:R-:W-:Y:S01]  /*9cbc0*/  HMMA.1688.F32.TF32 R8, R220, R94, R192 ;  /* 0x0000005edc08723c */ /* 0x000fe200000810c0 */
[----:B------:R-:W-:Y:S02]  /*9cbd0*/  IMAD.MOV.U32 R244, RZ, RZ, R252 ;  /* 0x000000fffff47224 */ /* 0x000fe400078e00fc */
[----:B------:R-:W-:-:S02]  /*9cbe0*/  IMAD.MOV.U32 R245, RZ, RZ, R7 ;  /* 0x000000fffff57224 */ /* 0x000fc400078e0007 */
[----:B------:R-:W-:Y:S01]  /*9cbf0*/  IMAD.MOV.U32 R246, RZ, RZ, R2 ;  /* 0x000000fffff67224 */ /* 0x000fe200078e0002 */
[----:B------:R-:W-:Y:S02]  /*9cc00*/  MOV R247, R0 ;  /* 0x0000000000f77202 */ /* 0x000fe40000000f00 */
[C---:B------:R-:W-:Y:S01]  /*9cc10*/  HMMA.1688.F32.TF32 R12, R220.reuse, R86, R200 ;  /* 0x00000056dc0c723c */ /* 0x040fe200000810c8 */
[----:B------:R-:W-:Y:S01]  /*9cc20*/  STL.64 [R1+0x5288], R166 ;  /* 0x005288a601007387 */ /* 0x000fe20000100a00 */
[----:B------:R-:W-:Y:S11]  /*9cc30*/  STL.64 [R1+0x5280], R164 ;  /* 0x005280a401007387 */ /* 0x000ff60000100a00 */
[----:B------:R-:W-:Y:S03]  /*9cc40*/  @!UPT UIADD3 URZ, URZ, URZ, URZ ;  /* 0x0000003f3f3ff290 */ /* 0x000fe6000fffe03f */
[----:B------:R-:W-:Y:S02]  /*9cc50*/  IMAD.MOV.U32 R252, RZ, RZ, R8 ;  /* 0x000000fffffc7224 */ /* 0x000fe400078e0008 */
[----:B------:R-:W-:Y:S02]  /*9cc60*/  IMAD.MOV.U32 R2, RZ, RZ, R9 ;  /* 0x000000ffff027224 */ /* 0x000fe400078e0009 */
[----:B------:R-:W-:Y:S01]  /*9cc70*/  IMAD.MOV.U32 R0, RZ, RZ, R10 ;  /* 0x000000ffff007224 */ /* 0x000fe200078e000a */
[----:B------:R-:W-:Y:S02]  /*9cc80*/  MOV R7, R11 ;  /* 0x0000000b00077202 */ /* 0x000fe40000000f00 */
[C---:B------:R-:W-:Y:S01]  /*9cc90*/  HMMA.1688.F32.TF32 R8, R220.reuse, R82, R204 ;  /* 0x00000052dc08723c */ /* 0x040fe200000810cc */
[----:B------:R-:W-:Y:S01]  /*9cca0*/  STL.64 [R1+0x5298], R22 ;  /* 0x0052981601007387 */ /* 0x000fe20000100a00 */
[----:B------:R-:W-:Y:S02]  /*9ccb0*/  STL.64 [R1+0x5290], R20 ;  /* 0x0052901401007387 */ /* 0x000fe40000100a00 */
[----:B------:R-:W-:Y:S02]  /*9ccc0*/  STL.64 [R1+0x1060], R16 ;  /* 0x0010601001007387 */ /* 0x000fe40000100a00 */
[----:B------:R1:W-:Y:S01]  /*9ccd0*/  STL.64 [R1+0x1068], R18 ;  /* 0x0010681201007387 */ /* 0x0003e20000100a00 */
[----:B------:R-:W-:Y:S01]  /*9cce0*/  STL.64 [R1+0x1050], R12 ;  /* 0x0010500c01007387 */ /* 0x000fe20000100a00 */
[----:B------:R2:W-:Y:S01]  /*9ccf0*/  STL.64 [R1+0x1058], R14 ;  /* 0x0010580e01007387 */ /* 0x0005e20000100a00 */
[C---:B-1----:R-:W-:Y:S08]  /*9cd00*/  HMMA.1688.F32.TF32 R16, R220.reuse, R78, R208 ;  /* 0x0000004edc10723c */ /* 0x042ff000000810d0 */
[C---:B--2---:R-:W-:Y:S06]  /*9cd10*/  HMMA.1688.F32.TF32 R12, R220.reuse, R74, R212 ;  /* 0x0000004adc0c723c */ /* 0x044fec00000810d4 */
[----:B------:R-:W-:Y:S01]  /*9cd20*/  STL.64 [R1+0x1100], R8 ;  /* 0x0011000801007387 */ /* 0x000fe20000100a00 */
[----:B------:R1:W-:Y:S02]  /*9cd30*/  STL.64 [R1+0x1108], R10 ;  /* 0x0011080a01007387 */ /* 0x0003e40000100a00 */
[C---:B-1----:R-:W-:Y:S06]  /*9cd40*/  HMMA.1688.F32.TF32 R8, R220.reuse, R70, R216 ;  /* 0x00000046dc08723c */ /* 0x042fec00000810d8 */
        /* <DEDUP_REMOVED lines=14> */
[----:B----4-:R-:W-:Y:S01]  /*9ce30*/  HMMA.1688.F32.TF32 R12, R220, R50, R248 ;  /* 0x00000032dc0c723c */ /* 0x010fe200000810f8 */
[----:B------:R-:W-:Y:S04]  /*9ce40*/  LDS R220, [R3+0x14680] ;  /* 0x0146800003dc7984 */ /* 0x000fe80000000800 */
[----:B------:R-:W-:Y:S04]  /*9ce50*/  LDS R222, [R3+0x16680] ;  /* 0x0166800003de7984 */ /* 0x000fe80000000800 */
[----:B------:R-:W-:Y:S04]  /*9ce60*/  LDS R221, [R4+0x14680] ;  /* 0x0146800004dd7984 */ /* 0x000fe80000000800 */
[----:B------:R-:W-:Y:S01]  /*9ce70*/  STL.64 [R1+0x11d0], R8 ;  /* 0x0011d00801007387 */ /* 0x000fe20000100a00 */
[----:B------:R1:W-:Y:S03]  /*9ce80*/  STL.64 [R1+0x11d8], R10 ;  /* 0x0011d80a01007387 */ /* 0x0003e60000100a00 */
[----:B------:R-:W2:Y:S01]  /*9ce90*/  LDS R223, [R4+0x16680] ;  /* 0x0166800004df7984 */ /* 0x000ea20000000800 */
[C---:B-1----:R-:W-:Y:S03]  /*9cea0*/  HMMA.1688.F32.TF32 R8, R168.reuse, R46, R240 ;  /* 0x0000002ea808723c */ /* 0x042fe600000810f0 */
[----:B------:R-:W-:Y:S01]  /*9ceb0*/  STL.64 [R1+0x1270], R16 ;  /* 0x0012701001007387 */ /* 0x000fe20000100a00 */
[----:B------:R-:W-:Y:S02]  /*9cec0*/  STL.64 [R1+0x1278], R18 ;  /* 0x0012781201007387 */ /* 0x000fe40000100a00 */
        /* <DEDUP_REMOVED lines=139> */
[----:B-1----:R-:W2:Y:S01]  /*9d780*/  LDL.LU.64 R34, [R1+0x5510] ;  /* 0x0055100001227983 */ /* 0x002ea20000300a00 */
[----:B------:R-:W3:Y:S01]  /*9d790*/  LDL.LU.64 R32, [R1+0x5508] ;  /* 0x0055080001207983 */ /* 0x000ee20000300a00 */
[C---:B--2---:R-:W-:Y:S11]  /*9d7a0*/  HMMA.1688.F32.TF32 R156, R168.reuse, R34, R156 ;  /* 0x00000022a89c723c */ /* 0x044ff6000008109c */
        /* <DEDUP_REMOVED lines=20> */
[C---:B------:R-:W-:Y:S08]  /*9d8f0*/  HMMA.1688.F32.TF32 R164, R168.reuse, R118, R164 ;  /* 0x00000076a8a4723c */ /* 0x040ff000000810a4 */
[C---:B----4-:R-:W-:Y:S08]  /*9d900*/  HMMA.1688.F32.TF32 R12, R168.reuse, R142, R12 ;  /* 0x0000008ea80c723c */ /* 0x050ff0000008100c */
[C---:B------:R-:W-:Y:S08]  /*9d910*/  HMMA.1688.F32.TF32 R8, R168.reuse, R138, R8 ;  /* 0x0000008aa808723c */ /* 0x040ff00000081008 */
[C---:B---3--:R-:W-:Y:S11]  /*9d920*/  HMMA.1688.F32.TF32 R20, R168.reuse, R122, R20 ;  /* 0x0000007aa814723c */ /* 0x048ff60000081014 */
[----:B------:R-:W-:Y:S11]  /*9d930*/  @!UPT UIADD3 URZ, URZ, URZ, URZ ;  /* 0x0000003f3f3ff290 */ /* 0x000ff6000fffe03f */
[----:B------:R-:W-:Y:S01]  /*9d940*/  @!UPT UIADD3 URZ, URZ, URZ, URZ ;  /* 0x0000003f3f3ff290 */ /* 0x000fe2000fffe03f */
[----:B------:R-:W-:Y:S01]  /*9d950*/  STL.64 [R1+0x1320], R20 ;  /* 0x0013201401007387 */ /* 0x000fe20000100a00 */
[----:B------:R1:W-:Y:S02]  /*9d960*/  STL.64 [R1+0x1328], R22 ;  /* 0x0013281601007387 */ /* 0x0003e40000100a00 */
[C---:B-1----:R-:W-:Y:S08]  /*9d970*/  HMMA.1688.F32.TF32 R20, R168.reuse, R150, R16 ;  /* 0x00000096a814723c */ /* 0x042ff00000081010 */
[C---:B------:R-:W-:Y:S01]  /*9d980*/  HMMA.1688.F32.TF32 R16, R168.reuse, R146, R176 ;  /* 0x00000092a810723c */ /* 0x040fe200000810b0 */
[----:B------:R-:W-:Y:S01]  /*9d990*/  STL.64 [R1+0x1330], R164 ;  /* 0x001330a401007387 */ /* 0x000fe20000100a00 */
[----:B------:R-:W-:Y:S11]  /*9d9a0*/  STL.64 [R1+0x1338], R166 ;  /* 0x001338a601007387 */ /* 0x000ff60000100a00 */
[----:B------:R-:W-:Y:S02]  /*9d9b0*/  @!UPT UIADD3 URZ, URZ, URZ, URZ ;  /* 0x0000003f3f3ff290 */ /* 0x000fe4000fffe03f */
[----:B------:R-:W-:Y:S01]  /*9d9c0*/  STL.64 [R1+0x1340], R20 ;  /* 0x0013401401007387 */ /* 0x000fe20000100a00 */
[----:B------:R-:W-:Y:S07]  /*9d9d0*/  STL.64 [R1+0x1348], R22 ;  /* 0x0013481601007387 */ /* 0x000fee0000100a00 */
        /* <DEDUP_REMOVED lines=61> */
[----:B---3--:R-:W-:Y:S08]  /*9ddb0*/  HMMA.1688.F32.TF32 R12, R168, R50, R240 ;  /* 0x00000032a80c723c */ /* 0x008ff000000810f0 */
[C---:B----4-:R-:W-:Y:S01]  /*9ddc0*/  HMMA.1688.F32.TF32 R8, R220.reuse, R46, R244 ;  /* 0x0000002edc08723c */ /* 0x050fe200000810f4 */
[----:B------:R-:W-:Y:S04]  /*9ddd0*/  LDS R168, [R3+0x14700] ;  /* 0x0147000003a87984 */ /* 0x000fe80000000800 */
[----:B------:R-:W-:Y:S04]  /*9dde0*/  LDS R170, [R3+0x16700] ;  /* 0x0167000003aa7984 */ /* 0x000fe80000000800 */
[----:B------:R-:W-:Y:S04]  /*9ddf0*/  LDS R169, [R4+0x14700] ;  /* 0x0147000004a97984 */ /* 0x000fe80000000800 */
[----:B------:R-:W1:Y:S04]  /*9de00*/  LDS R171, [R4+0x16700] ;  /* 0x0167000004ab7984 */ /* 0x000e680000000800 */
[----:B------:R-:W-:Y:S01]  /*9de10*/  STL.64 [R1+0x1d70], R16 ;  /* 0x001d701001007387 */ /* 0x000fe20000100a00 */
[----:B------:R-:W-:Y:S02]  /*9de20*/  STL.64 [R1+0x1d78], R18 ;  /* 0x001d781201007387 */ /* 0x000fe40000100a00 */
[----:B------:R-:W3:Y:S02]  /*9de30*/  LDL.LU R236, [R1+0x1760] ;  /* 0x0017600001ec7983 */ /* 0x000ee40000300800 */
[----:B------:R-:W-:Y:S01]  /*9de40*/  STL.64 [R1+0x1400], R12 ;  /* 0x0014000c01007387 */ /* 0x000fe20000100a00 */
[----:B------:R4:W-:Y:S01]  /*9de50*/  STL.64 [R1+0x1408], R14 ;  /* 0x0014080e01007387 */ /* 0x0009e20000100a00 */
[----:B------:R-:W-:Y:S02]  /*9de60*/  STL.64 [R1+0x1410], R8 ;  /* 0x0014100801007387 */ /* 0x000fe40000100a00 */
[----:B------:R1:W-:Y:S02]  /*9de70*/  STL.64 [R1+0x1418], R10 ;  /* 0x0014180a01007387 */ /* 0x0003e40000100a00 */
[----:B------:R-:W3:Y:S01]  /*9de80*/  LDL.LU R237, [R1+0x1764] ;  /* 0x0017640001ed7983 */ /* 0x000ee20000300800 */
        /* <DEDUP_REMOVED lines=46> */
[----:B------:R-:W4:Y:S02]  /*9e170*/  LDL.LU R172, [R1+0x1900] ;  /* 0x0019000001ac7983 */ /* 0x000f240000300800 */
[----:B------:R-:W4:Y:S01]  /*9e180*/  LDL.LU R173, [R1+0x1904] ;  /* 0x0019040001ad7983 */ /* 0x000f220000300800 */
[----:B------:R-:W4:Y:S01]  /*9e190*/  LDL.LU R174, [R1+0x1908] ;  /* 0x0019080001ae7983 */ /* 0x000f220000300800 */
[----:B------:R-:W4:Y:S02]  /*9e1a0*/  LDL.LU R175, [R1+0x190c] ;  /* 0x00190c0001af7983 */ /* 0x000f240000300800 */
[----:B------:R-:W2:Y:S02]  /*9e1b0*/  LDL.LU R160, [R1+0x1910] ;  /* 0x0019100001a07983 */ /* 0x000ea40000300800 */
[----:B------:R-:W2:Y:S01]  /*9e1c0*/  LDL.LU R161, [R1+0x1914] ;  /* 0x0019140001a17983 */ /* 0x000ea20000300800 */
[----:B------:R-:W2:Y:S01]  /*9e1d0*/  LDL.LU R162, [R1+0x1918] ;  /* 0x0019180001a27983 */ /* 0x000ea20000300800 */
[----:B------:R-:W2:Y:S02]  /*9e1e0*/  LDL.LU R163, [R1+0x191c] ;  /* 0x00191c0001a37983 */ /* 0x000ea40000300800 */
[----:B------:R-:W1:Y:S02]  /*9e1f0*/  LDL.LU R28, [R1+0x18f0] ;  /* 0x0018f000011c7983 */ /* 0x000e640000300800 */
[----:B------:R-:W1:Y:S01]  /*9e200*/  LDL.LU R29, [R1+0x18f4] ;  /* 0x0018f400011d7983 */ /* 0x000e620000300800 */
[----:B------:R-:W1:Y:S01]  /*9e210*/  LDL.LU R30, [R1+0x18f8] ;  /* 0x0018f800011e7983 */ /* 0x000e620000300800 */
[----:B------:R-:W1:Y:S02]  /*9e220*/  LDL.LU R31, [R1+0x18fc] ;  /* 0x0018fc00011f7983 */ /* 0x000e640000300800 */
        /* <DEDUP_REMOVED lines=24> */
[C---:B----4-:R-:W-:Y:S08]  /*9e3b0*/  HMMA.1688.F32.TF32 R12, R220.reuse, R38, R172 ;  /* 0x00000026dc0c723c */ /* 0x050ff000000810ac */
[C---:B--2---:R-:W-:Y:S08]  /*9e3c0*/  HMMA.1688.F32.TF32 R16, R220.reuse, R42, R160 ;  /* 0x0000002adc10723c */ /* 0x044ff000000810a0 */
[C---:B-1----:R-:W-:Y:S11]  /*9e3d0*/  HMMA.1688.F32.TF32 R8, R220.reuse, R34, R28 ;  /* 0x00000022dc08723c */ /* 0x042ff6000008101c */
[----:B------:R-:W-:Y:S04]  /*9e3e0*/  @!UPT UIADD3 URZ, URZ, URZ, URZ ;  /* 0x0000003f3f3ff290 */ /* 0x000fe8000fffe03f */
[----:B------:R-:W-:Y:S01]  /*9e3f0*/  STL.64 [R1+0x1d60], R16 ;  /* 0x001d601001007387 */ /* 0x000fe20000100a00 */
[----:B------:R1:W-:Y:S02]  /*9e400*/  STL.64 [R1+0x1d68], R18 ;  /* 0x001d681201007387 */ /* 0x0003e40000100a00 */
[----:B------:R-:W-:Y:S02]  /*9e410*/  STL.64 [R1+0x1d50], R12 ;  /* 0x001d500c01007387 */ /* 0x000fe40000100a00 */
[----:B------:R2:W-:Y:S03]  /*9e420*/  STL.64 [R1+0x1d58], R14 ;  /* 0x001d580e01007387 */ /* 0x0005e60000100a00 */
[----:B------:R-:W-:Y:S01]  /*9e430*/  STL.64 [R1+0x1d40], R8 ;  /* 0x001d400801007387 */ /* 0x000fe20000100a00 */
[----:B------:R4:W-:Y:S01]  /*9e440*/  STL.64 [R1+0x1d48], R10 ;  /* 0x001d480a01007387 */ /* 0x0009e20000100a00 */
[C---:B-1----:R-:W-:Y:S08]  /*9e450*/  HMMA.1688.F32.TF32 R16, R220.reuse, R158, R24 ;  /* 0x0000009edc10723c */ /* 0x042ff00000081018 */
[C---:B--2---:R-:W-:Y:S08]  /*9e460*/  HMMA.1688.F32.TF32 R12, R220.reuse, R154, R180 ;  /* 0x0000009adc0c723c */ /* 0x044ff000000810b4 */
[C---:B----4-:R-:W-:Y:S07]  /*9e470*/  HMMA.1688.F32.TF32 R8, R220.reuse, R122, R184 ;  /* 0x0000007adc08723c */ /* 0x050fee00000810b8 */
[----:B------:R-:W-:Y:S01]  /*9e480*/  STL.64 [R1+0x1d30], R16 ;  /* 0x001d301001007387 */ /* 0x000fe20000100a00 */
[----:B------:R3:W-:Y:S07]  /*9e490*/  STL.64 [R1+0x1d38], R18 ;  /* 0x001d381201007387 */ /* 0x0007ee0000100a00 */
[----:B------:R-:W-:Y:S02]  /*9e4a0*/  STL.64 [R1+0x1d20], R12 ;  /* 0x001d200c01007387 */ /* 0x000fe40000100a00 */
[----:B------:R1:W-:Y:S06]  /*9e4b0*/  STL.64 [R1+0x1d28], R14 ;  /* 0x001d280e01007387 */ /* 0x0003ec0000100a00 */
[----:B------:R-:W-:Y:S01]  /*9e4c0*/  STL.64 [R1+0x1d10], R8 ;  /* 0x001d100801007387 */ /* 0x000fe20000100a00 */
[----:B------:R2:W-:Y:S01]  /*9e4d0*/  STL.64 [R1+0x1d18], R10 ;  /* 0x001d180a01007387 */ /* 0x0005e20000100a00 */
[C---:B---3--:R-:W-:Y:S08]  /*9e4e0*/  HMMA.1688.F32.TF32 R16, R220.reuse, R118, R188 ;  /* 0x00000076dc10723c */ /* 0x048ff000000810bc */
[C---:B-1----:R-:W-:Y:S08]  /*9e4f0*/  HMMA.1688.F32.TF32 R12, R220.reuse, R150, R192 ;  /* 0x00000096dc0c723c */ /* 0x042ff000000810c0 */
[C---:B--2---:R-:W-:Y:S07]  /*9e500*/  HMMA.1688.F32.TF32 R8, R220.reuse, R146, R196 ;  /* 0x00000092dc08723c */ /* 0x044fee00000810c4 */
[----:B------:R-:W-:Y:S01]  /*9e510*/  STL.64 [R1+0x1d00], R16 ;  /* 0x001d001001007387 */ /* 0x000fe20000100a00 */
[----:B------:R1:W-:Y:S07]  /*9e520*/  STL.64 [R1+0x1d08], R18 ;  /* 0x001d081201007387 */ /* 0x0003ee0000100a00 */
[----:B------:R-:W-:Y:S02]  /*9e530*/  STL.64 [R1+0x1cf0], R12 ;  /* 0x001cf00c01007387 */ /* 0x000fe40000100a00 */
[----:B------:R2:W-:Y:S06]  /*9e540*/  STL.64 [R1+0x1cf8], R14 ;  /* 0x001cf80e01007387 */ /* 0x0005ec0000100a00 */
[----:B------:R-:W-:Y:S01]  /*9e550*/  STL.64 [R1+0x1ce0], R8 ;  /* 0x001ce00801007387 */ /* 0x000fe20000100a00 */
[----:B------:R3:W-:Y:S01]  /*9e560*/  STL.64 [R1+0x1ce8], R10 ;  /* 0x001ce80a01007387 */ /* 0x0007e20000100a00 */
[C---:B-1----:R-:W-:Y:S08]  /*9e570*/  HMMA.1688.F32.TF32 R16, R220.reuse, R142, R200 ;  /* 0x0000008edc10723c */ /* 0x042ff000000810c8 */
[C---:B--2---:R-:W-:Y:S08]  /*9e580*/  HMMA.1688.F32.TF32 R12, R220.reuse, R138, R204 ;  /* 0x0000008adc0c723c */ /* 0x044ff000000810cc */
[C---:B---3--:R-:W-:Y:S07]  /*9e590*/  HMMA.1688.F32.TF32 R8, R220.reuse, R134, R208 ;  /* 0x00000086dc08723c */ /* 0x048fee00000810d0 */
        /* <DEDUP_REMOVED lines=19> */
[----:B------:R-:W-:Y:S02]  /*9e6d0*/  STL.64 [R1+0x1c78], R18 ;  /* 0x001c781201007387 */ /* 0x000fe40000100a00 */
[----:B------:R-:W-:Y:S05]  /*9e6e0*/  STL.64 [R1+0x54d0], R102 ;  /* 0x0054d06601007387 */ /* 0x000fea0000100a00 */
[----:B------:R-:W-:Y:S01]  /*9e6f0*/  STL.64 [R1+0x1c60], R12 ;  /* 0x001c600c01007387 */ /* 0x000fe20000100a00 */
[----:B------:R-:W-:Y:S01]  /*9e700*/  STL.64 [R1+0x1c68], R14 ;  /* 0x001c680e01007387 */ /* 0x000fe20000100a00 */
[----:B------:R-:W-:Y:S06]  /*9e710*/  STL.64 [R1+0x54c8], R100 ;  /* 0x0054c86401007387 */ /* 0x000fec0000100a00 */
        /* <DEDUP_REMOVED lines=10> */
[----:B------:R-:W-:Y:S11]  /*9e7c0*/  STL.64 [R1+0x54a8], R92 ;  /* 0x0054a85c01007387 */ /* 0x000ff60000100a00 */
[----:B------:R-:W-:Y:S10]  /*9e7d0*/  @!UPT UIADD3 URZ, URZ, URZ, URZ ;  /* 0x0000003f3f3ff290 */ /* 0x000ff4000fffe03f */
[----:B------:R-:W-:Y:S01]  /*9e7e0*/  STL.64 [R1+0x1c30], R8 ;  /* 0x001c300801007387 */ /* 0x000fe20000100a00 */
[----:B------:R1:W-:Y:S02]  /*9e7f0*/  STL.64 [R1+0x1c38], R10 ;  /* 0x001c380a01007387 */ /* 0x0003e40000100a00 */
[----:B------:R-:W2:Y:S01]  /*9e800*/  LDL.LU R240, [R1+0x1500] ;  /* 0x0015000001f07983 */ /* 0x000ea20000300800 */
[C---:B-1----:R-:W-:Y:S11]  /*9e810*/  HMMA.1688.F32.TF32 R8, R220.reuse, R90, R244 ;  /* 0x0000005adc08723c */ /* 0x042ff600000810f4 */
[----:B------:R-:W-:Y:S11]  /*9e820*/  @!UPT UIADD3 URZ, URZ, URZ, URZ ;  /* 0x0000003f3f3ff290 */ /* 0x000ff6000fffe03f */
[----:B------:R-:W-:Y:S01]  /*9e830*/  @!UPT UIADD3 URZ, URZ, URZ, URZ ;  /* 0x0000003f3f3ff290 */ /* 0x000fe2000fffe03f */
        /* <DEDUP_REMOVED lines=59> */
[----:B---3--:R-:W2:Y:S01]  /*9ebf0*/  LDL.LU R10, [R1+0x1668] ;  /* 0x00166800010a7983 */ /* 0x008ea20000300800 */
        /* <DEDUP_REMOVED lines=50> */
[C---:B------:R-:W-:Y:S08]  /*9ef20*/  HMMA.1688.F32.TF32 R20, R220.reuse, R82, R164 ;  /* 0x00000052dc14723c */ /* 0x040ff000000810a4 */
        /* <DEDUP_REMOVED lines=9> */
[C---:B---3--:R-:W-:Y:S08]  /*9efc0*/  HMMA.1688.F32.TF32 R16, R220.reuse, R66, R8 ;  /* 0x00000042dc10723c */ /* 0x048ff00000081008 */
[C---:B----4-:R-:W-:Y:S08]  /*9efd0*/  HMMA.1688.F32.TF32 R12, R220.reuse, R62, R160 ;  /* 0x0000003edc0c723c */ /* 0x050ff000000810a0 */
[C---:B------:R-:W-:Y:S01]  /*9efe0*/  HMMA.1688.F32.TF32 R8, R220.reuse, R58, R172 ;  /* 0x0000003adc08723c */ /* 0x040fe200000810ac */
[----:B------:R-:W-:Y:S01]  /*9eff0*/  STL.64 [R1+0x1be0], R92 ;  /* 0x001be05c01007387 */ /* 0x000fe20000100a00 */
[----:B------:R-:W-:Y:S02]  /*9f000*/  STL.64 [R1+0x1be8], R94 ;  /* 0x001be85e01007387 */ /* 0x000fe40000100a00 */
[----:B------:R-:W-:Y:S02]  /*9f010*/  STL.64 [R1+0x1bd0], R20 ;  /* 0x001bd01401007387 */ /* 0x000fe40000100a00 */
[----:B------:R-:W-:Y:S01]  /*9f020*/  STL.64 [R1+0x1bd8], R22 ;  /* 0x001bd81601007387 */ /* 0x000fe20000100a00 */
[----:B------:R-:W-:Y:S01]  /*9f030*/  STL.64 [R1+0x1bc0], R16 ;  /* 0x001bc01001007387 */ /* 0x000fe20000100a00 */
[----:B------:R1:W-:Y:S07]  /*9f040*/  STL.64 [R1+0x1bc8], R18 ;  /* 0x001bc81201007387 */ /* 0x0003ee0000100a00 */
[----:B------:R-:W-:Y:S02]  /*9f050*/  STL.64 [R1+0x1bb0], R12 ;  /* 0x001bb00c01007387 */ /* 0x000fe40000100a00 */
[----:B------:R2:W-:Y:S06]  /*9f060*/  STL.64 [R1+0x1bb8], R14 ;  /* 0x001bb80e01007387 */ /* 0x0005ec0000100a00 */
[----:B------:R-:W-:Y:S01]  /*9f070*/  STL.64 [R1+0x1ba0], R8 ;  /* 0x001ba00801007387 */ /* 0x000fe20000100a00 */
[----:B------:R3:W-:Y:S01]  /*9f080*/  STL.64 [R1+0x1ba8], R10 ;  /* 0x001ba80a01007387 */ /* 0x0007e20000100a00 */
[C---:B-1----:R-:W-:Y:S08]  /*9f090*/  HMMA.1688.F32.TF32 R16, R220.reuse, R54, R28 ;  /* 0x00000036dc10723c */ /* 0x042ff0000008101c */
[----:B--2---:R-:W-:Y:S08]  /*9f0a0*/  HMMA.1688.F32.TF32 R12, R220, R50, R24 ;  /* 0x00000032dc0c723c */ /* 0x004ff00000081018 */
[C---:B---3--:R-:W-:Y:S01]  /*9f0b0*/  HMMA.1688.F32.TF32 R8, R168.reuse, R46, R180 ;  /* 0x0000002ea808723c */ /* 0x048fe200000810b4 */
        /* <DEDUP_REMOVED lines=10> */
[C---:B--2---:R-:W-:Y:S08]  /*9f160*/  HMMA.1688.F32.TF32 R8, R168.reuse, R42, R184 ;  /* 0x0000002aa808723c */ /* 0x044ff000000810b8 */
[C---:B------:R-:W-:Y:S08]  /*9f170*/  HMMA.1688.F32.TF32 R16, R168.reuse, R38, R188 ;  /* 0x00000026a810723c */ /* 0x040ff000000810bc */
        /* <DEDUP_REMOVED lines=41> */
[----:B------:R-:W-:Y:S02]  /*9f410*/  STL.64 [R1+0x1ab8], R18 ;  /* 0x001ab81201007387 */ /* 0x000fe40000100a00 */
[----:B------:R-:W2:Y:S05]  /*9f420*/  LDL.LU R240, [R1+0x1170] ;  /* 0x0011700001f07983 */ /* 0x000eaa0000300800 */
[----:B------:R-:W-:Y:S01]  /*9f430*/  STL.64 [R1+0x1aa0], R12 ;  /* 0x001aa00c01007387 */ /* 0x000fe20000100a00 */
[----:B------:R-:W-:Y:S07]  /*9f440*/  STL.64 [R1+0x1aa8], R14 ;  /* 0x001aa80e01007387 */ /* 0x000fee0000100a00 */
        /* <DEDUP_REMOVED lines=140> */
[----:B------:R-:W2:Y:S01]  /*9fd10*/  LDL.LU.64 R92, [R1+0x54a8] ;  /* 0x0054a800015c7983 */ /* 0x000ea20000300a00 */
[C---:B------:R-:W-:Y:S08]  /*9fd20*/  HMMA.1688.F32.TF32 R164, R168.reuse, R90, R164 ;  /* 0x0000005aa8a4723c */ /* 0x040ff000000810a4 */
[C---:B----4-:R-:W-:Y:S08]  /*9fd30*/  HMMA.1688.F32.TF32 R12, R168.reuse, R78, R12 ;  /* 0x0000004ea80c723c */ /* 0x050ff0000008100c */
[----:B------:R-:W-:Y:S01]  /*9fd40*/  HMMA.1688.F32.TF32 R8, R168, R74, R8 ;  /* 0x0000004aa808723c */ /* 0x000fe20000081008 */
[----:B------:R-:W-:-:S07]  /*9fd50*/  IMAD.MOV.U32 R247, RZ, RZ, R6 ;  /* 0x000000fffff77224 */ /* 0x000fce00078e0006 */
[C---:B---3--:R-:W-:Y:S11]  /*9fd60*/  HMMA.1688.F32.TF32 R20, R168.reuse, R94, R20 ;  /* 0x0000005ea814723c */ /* 0x048ff60000081014 */
[----:B------:R-:W-:Y:S11]  /*9fd70*/  @!UPT UIADD3 URZ, URZ, URZ, URZ ;  /* 0x0000003f3f3ff290 */ /* 0x000ff6000fffe03f */
[----:B------:R-:W-:Y:S01]  /*9fd80*/  @!UPT UIADD3 URZ, URZ, URZ, URZ ;  /* 0x0000003f3f3ff290 */ /* 0x000fe2000fffe03f */
[----:B------:R-:W-:Y:S01]  /*9fd90*/  STL.64 [R1+0x1a50], R20 ;  /* 0x001a501401007387 */ /* 0x000fe20000100a00 */
[----:B------:R3:W-:Y:S02]  /*9fda0*/  STL.64 [R1+0x1a58], R22 ;  /* 0x001a581601007387 */ /* 0x0007e40000100a00 */
[C---:B---3--:R-:W-:Y:S08]  /*9fdb0*/  HMMA.1688.F32.TF32 R20, R168.reuse, R86, R16 ;  /* 0x00000056a814723c */ /* 0x048ff00000081010 */
        /* <DEDUP_REMOVED lines=23> */
[----:B----4-:R-:W-:Y:S01]  /*9ff30*/  HMMA.1688.F32.TF32 R8, R168, R50, R184 ;  /* 0x00000032a808723c */ /* 0x010fe200000810b8 */
[----:B------:R-:W-:Y:S04]  /*9ff40*/  LDS R168, [R3+0x18000] ;  /* 0x0180000003a87984 */ /* 0x000fe80000000800 */
[----:B------:R-:W-:Y:S04]  /*9ff50*/  LDS R170, [R3+0x1a000] ;  /* 0x01a0000003aa7984 */ /* 0x000fe80000000800 */
[----:B------:R-:W-:Y:S04]  /*9ff60*/  LDS R169, [R4+0x18000] ;  /* 0x0180000004a97984 */ /* 0x000fe80000000800 */
[----:B------:R-:W-:Y:S04]  /*9ff70*/  LDS R171, [R4+0x1a000] ;  /* 0x01a0000004ab7984 */ /* 0x000fe80000000800 */
[----:B------:R-:W-:Y:S01]  /*9ff80*/  STL.64 [R1+0x19c0], R16 ;  /* 0x0019c01001007387 */ /* 0x000fe20000100a00 */
[----:B------:R1:W-:Y:S02]  /*9ff90*/  STL.64 [R1+0x19c8], R18 ;  /* 0x0019c81201007387 */ /* 0x0003e40000100a00 */
[----:B------:R-:W-:Y:S02]  /*9ffa0*/  STL.64 [R1+0x19b0], R12 ;  /* 0x0019b00c01007387 */ /* 0x000fe40000100a00 */
[----:B------:R3:W-:Y:S01]  /*9ffb0*/  STL.64 [R1+0x19b8], R14 ;  /* 0x0019b80e01007387 */ /* 0x0007e20000100a00 */
        /* <DEDUP_REMOVED lines=17> */
[----:B------:R-:W-:Y:S06]  /*a00d0*/  STL.64 [R1+0x18d8], R14 ;  /* 0x0018d80e01007387 */ /* 0x000fec0000100a00 */
[----:B------:R-:W-:Y:S01]  /*a00e0*/  STL.64 [R1+0x18b0], R8 ;  /* 0x0018b00801007387 */ /* 0x000fe20000100a00 */
[----:B------:R3:W-:Y:S01]  /*a00f0*/  STL.64 [R1+0x18b8], R10 ;  /* 0x0018b80a01007387 */ /* 0x0007e20000100a00 */
[C---:B-1----:R-:W-:Y:S08]  /*a0100*/  HMMA.1688.F32.TF32 R16, R220.reuse, R122, R212 ;  /* 0x0000007adc10723c */ /* 0x042ff000000810d4 */
[C---:B---3--:R-:W-:Y:S08]  /*a0110*/  HMMA.1688.F32.TF32 R8, R220.reuse, R150, R224 ;  /* 0x00000096dc08723c */ /* 0x048ff000000810e0 */
[C---:B------:R-:W-:Y:S07]  /*a0120*/  HMMA.1688.F32.TF32 R12, R220.reuse, R118, R216 ;  /* 0x00000076dc0c723c */ /* 0x040fee00000810d8 */
[----:B------:R-:W-:Y:S01]  /*a0130*/  STL.64 [R1+0x18a0], R16 ;  /* 0x0018a01001007387 */ /* 0x000fe20000100a00 */
[----:B------:R1:W-:Y:S07]  /*a0140*/  STL.64 [R1+0x18a8], R18 ;  /* 0x0018a81201007387 */ /* 0x0003ee0000100a00 */
[----:B------:R-:W-:Y:S08]  /*a0150*/  STL.64 [R1+0x1850], R8 ;  /* 0x0018500801007387 */ /* 0x000ff00000100a00 */
[----:B------:R-:W-:Y:S01]  /*a0160*/  STL.64 [R1+0x1880], R12 ;  /* 0x0018800c01007387 */ /* 0x000fe20000100a00 */
[----:B------:R3:W-:Y:S01]  /*a0170*/  STL.64 [R1+0x1888], R14 ;  /* 0x0018880e01007387 */ /* 0x0007e20000100a00 */
[----:B------:R4:W-:Y:S02]  /*a0180*/  STL.64 [R1+0x1858], R10 ;  /* 0x0018580a01007387 */ /* 0x0009e40000100a00 */
[----:B------:R-:W-:Y:S01]  /*a0190*/  IMAD.MOV.U32 R6, RZ, RZ, R11 ;  /* 0x000000ffff067224 */ /* 0x000fe200078e000b */
        /* <DEDUP_REMOVED lines=12> */
[----:B------:R-:W-:-:S06]  /*a0260*/  IMAD.MOV.U32 R243, RZ, RZ, R5 ;  /* 0x000000fffff37224 */ /* 0x000fcc00078e0005 */
        /* <DEDUP_REMOVED lines=17> */
[----:B----4-:R-:W-:-:S03]  /*a0380*/  MOV R235, R5 ;  /* 0x0000000500eb7202 */ /* 0x010fc60000000f00 */
        /* <DEDUP_REMOVED lines=63> */
[----:B------:R-:W3:Y:S02]  /*a0780*/  LDL.LU R226, [R1+0x2988] ;  /* 0x0029880001e27983 */ /* 0x000ee40000300800 */
[----:B----4-:R-:W-:-:S02]  /*a0790*/  IMAD.MOV.U32 R227, RZ, RZ, R5 ;  /* 0x000000ffffe37224 */ /* 0x010fc400078e0005 */
[----:B------:R-:W4:Y:S01]  /*a07a0*/  LDL.LU R5, [R1+0x5498] ;  /* 0x0054980001057983 */ /* 0x000f220000300800 */
[C---:B-1----:R-:W-:Y:S08]  /*a07b0*/  HMMA.1688.F32.TF32 R8, R220.reuse, R110, R172 ;  /* 0x0000006edc08723c */ /* 0x042ff000000810ac */
[C---:B--2---:R-:W-:Y:S08]  /*a07c0*/  HMMA.1688.F32.TF32 R12, R220.reuse, R114, R160 ;  /* 0x00000072dc0c723c */ /* 0x044ff000000810a0 */
        /* <DEDUP_REMOVED lines=15> */
[C---:B---3--:R-:W-:Y:S08]  /*a08c0*/  HMMA.1688.F32.TF32 R12, R220.reuse, R90, R188 ;  /* 0x0000005adc0c723c */ /* 0x048ff000000810bc */
[C---:B-1----:R-:W-:Y:S01]  /*a08d0*/  HMMA.1688.F32.TF32 R8, R220.reuse, R86, R192 ;  /* 0x00000056dc08723c */ /* 0x042fe200000810c0 */
        /* <DEDUP_REMOVED lines=8> */
[----:B--2---:R-:W-:Y:S01]  /*a0960*/  HMMA.1688.F32.TF32 R8, R220, R74, R204 ;  /* 0x0000004adc08723c */ /* 0x004fe200000810cc */
[----:B------:R-:W-:Y:S01]  /*a0970*/  STL.64 [R1+0x1500], R16 ;  /* 0x0015001001007387 */ /* 0x000fe20000100a00 */
[----:B------:R1:W-:Y:S02]  /*a0980*/  STL.64 [R1+0x1508], R18 ;  /* 0x0015081201007387 */ /* 0x0003e40000100a00 */
[----:B------:R-:W-:-:S02]  /*a0990*/  IMAD.MOV.U32 R248, RZ, RZ, R157 ;  /* 0x000000fffff87224 */ /* 0x000fc400078e009d */
[----:B------:R-:W-:Y:S02]  /*a09a0*/  IMAD.MOV.U32 R249, RZ, RZ, R156 ;  /* 0x000000fffff97224 */ /* 0x000fe400078e009c */
[C---:B-1----:R-:W-:Y:S07]  /*a09b0*/  HMMA.1688.F32.TF32 R16, R220.reuse, R70, R208 ;  /* 0x00000046dc10723c */ /* 0x042fee00000810d0 */
[----:B------:R-:W-:Y:S01]  /*a09c0*/  STL.64 [R1+0x14f0], R12 ;  /* 0x0014f00c01007387 */ /* 0x000fe20000100a00 */
[----:B------:R1:W-:Y:S07]  /*a09d0*/  STL.64 [R1+0x14f8], R14 ;  /* 0x0014f80e01007387 */ /* 0x0003ee0000100a00 */
[----:B------:R-:W-:Y:S02]  /*a09e0*/  STL.64 [R1+0x14c0], R8 ;  /* 0x0014c00801007387 */ /* 0x000fe40000100a00 */
[----:B------:R2:W-:Y:S01]  /*a09f0*/  STL.64 [R1+0x14c8], R10 ;  /* 0x0014c80a01007387 */ /* 0x0005e20000100a00 */
[----:B------:R-:W-:Y:S01]  /*a0a00*/  MOV R250, R153 ;  /* 0x0000009900fa7202 */ /* 0x000fe20000000f00 */
[C---:B-1----:R-:W-:Y:S08]  /*a0a10*/  HMMA.1688.F32.TF32 R12, R220.reuse, R66, R212 ;  /* 0x00000042dc0c723c */ /* 0x042ff000000810d4 */
[----:B--2---:R-:W-:Y:S01]  /*a0a20*/  HMMA.1688.F32.TF32 R8, R220, R62, R216 ;  /* 0x0000003edc08723c */ /* 0x004fe200000810d8 */
[----:B------:R-:W-:-:S02]  /*a0a30*/  IMAD.MOV.U32 R251, RZ, RZ, R152 ;  /* 0x000000fffffb7224 */ /* 0x000fc400078e0098 */
[----:B------:R-:W-:Y:S02]  /*a0a40*/  IMAD.MOV.U32 R244, RZ, RZ, R149 ;  /* 0x000000fffff47224 */ /* 0x000fe400078e0095 */
[----:B------:R-:W-:Y:S01]  /*a0a50*/  IMAD.MOV.U32 R245, RZ, RZ, R148 ;  /* 0x000000fffff57224 */ /* 0x000fe200078e0094 */
        /* <DEDUP_REMOVED lines=8> */
[----:B--2---:R-:W-:Y:S01]  /*a0ae0*/  HMMA.1688.F32.TF32 R8, R220, R50, R232 ;  /* 0x00000032dc08723c */ /* 0x004fe200000810e8 */
[----:B------:R-:W-:Y:S01]  /*a0af0*/  MOV R246, R145 ;  /* 0x0000009100f67202 */ /* 0x000fe20000000f00 */
[----:B------:R-:W-:Y:S01]  /*a0b00*/  IMAD.MOV.U32 R247, RZ, RZ, R144 ;  /* 0x000000fffff77224 */ /* 0x000fe200078e0090 */
[----:B----4-:R-:W1:Y:S04]  /*a0b10*/  LDSM.16.M88.4 R156, [R5+0x40080] ;  /* 0x04008000059c783b */ /* 0x010e680000000200 */
[----:B------:R-:W2:Y:S04]  /*a0b20*/  LDSM.16.M88.4 R152, [R5+0x40880] ;  /* 0x040880000598783b */ /* 0x000ea80000000200 */
[----:B------:R-:W3:Y:S04]  /*a0b30*/  LDSM.16.M88.4 R148, [R5+0x41080] ;  /* 0x041080000594783b */ /* 0x000ee80000000200 */
[----:B------:R-:W4:Y:S04]  /*a0b40*/  LDSM.16.M88.4 R144, [R5+0x41880] ;  /* 0x041880000590783b */ /* 0x000f280000000200 */
[----:B------:R-:W-:Y:S01]  /*a0b50*/  STL.64 [R1+0x1470], R16 ;  /* 0x0014701001007387 */ /* 0x000fe20000100a00 */
[----:B------:R1:W-:Y:S02]  /*a0b60*/  STL.64 [R1+0x1478], R18 ;  /* 0x0014781201007387 */ /* 0x0003e40000100a00 */
[----:B------:R-:W-:Y:S02]  /*a0b70*/  STL.64 [R1+0x1440], R12 ;  /* 0x0014400c01007387 */ /* 0x000fe40000100a00 */
[----:B------:R2:W-:Y:S01]  /*a0b80*/  STL.64 [R1+0x1448], R14 ;  /* 0x0014480e01007387 */ /* 0x0005e20000100a00 */
[----:B------:R-:W-:Y:S01]  /*a0b90*/  STL.64 [R1+0x1420], R8 ;  /* 0x0014200801007387 */ /* 0x000fe20000100a00 */
[----:B------:R3:W-:Y:S02]  /*a0ba0*/  STL.64 [R1+0x1428], R10 ;  /* 0x0014280a01007387 */ /* 0x0007e40000100a00 */
[----:B------:R-:W-:-:S02]  /*a0bb0*/  IMAD.MOV.U32 R228, RZ, RZ, R104 ;  /* 0x000000ffffe47224 */ /* 0x000fc400078e0068 */
[----:B------:R-:W-:Y:S01]  /*a0bc0*/  IMAD.MOV.U32 R229, RZ, RZ, R105 ;  /* 0x000000ffffe57224 */ /* 0x000fe200078e0069 */
[----:B------:R-:W-:Y:S01]  /*a0bd0*/  MOV R230, R108 ;  /* 0x0000006c00e67202 */ /* 0x000fe20000000f00 */
[----:B------:R-:W-:Y:S02]  /*a0be0*/  IMAD.MOV.U32 R231, RZ, RZ, R109 ;  /* 0x000000ffffe77224 */ /* 0x000fe400078e006d */
[----:B------:R-:W-:Y:S02]  /*a0bf0*/  IMAD.MOV.U32 R224, RZ, RZ, R96 ;  /* 0x000000ffffe07224 */ /* 0x000fe400078e0060 */
[----:B------:R-:W-:Y:S01]  /*a0c00*/  IMAD.MOV.U32 R225, RZ, RZ, R97 ;  /* 0x000000ffffe17224 */ /* 0x000fe200078e0061 */
[----:B------:R-:W-:Y:S01]  /*a0c10*/  MOV R226, R100 ;  /* 0x0000006400e27202 */ /* 0x000fe20000000f00 */
[----:B------:R-:W-:Y:S02]  /*a0c20*/  IMAD.MOV.U32 R227, RZ, RZ, R101 ;  /* 0x000000ffffe37224 */ /* 0x000fe400078e0065 */
        /* <DEDUP_REMOVED lines=22> */
[C---:B-1----:R-:W-:Y:S08]  /*a0d90*/  HMMA.1688.F32.TF32 R16, R168.reuse, R156, R236 ;  /* 0x0000009ca810723c */ /* 0x042ff000000810ec */
[C---:B--2---:R-:W-:Y:S08]  /*a0da0*/  HMMA.1688.F32.TF32 R12, R168.reuse, R152, R248 ;  /* 0x00000098a80c723c */ /* 0x044ff000000810f8 */
[----:B---3--:R-:W-:Y:S01]  /*a0db0*/  HMMA.1688.F32.TF32 R8, R168, R148, R240 ;  /* 0x00000094a808723c */ /* 0x008fe200000810f0 */
[----:B------:R-:W-:Y:S01]  /*a0dc0*/  MOV R198, R52 ;  /* 0x0000003400c67202 */ /* 0x000fe20000000f00 */
[----:B------:R-:W-:-:S02]  /*a0dd0*/  IMAD.MOV.U32 R199, RZ, RZ, R53 ;  /* 0x000000ffffc77224 */ /* 0x000fc400078e0035 */
[----:B------:R-:W-:Y:S02]  /*a0de0*/  IMAD.MOV.U32 R192, RZ, RZ, R40 ;  /* 0x000000ffffc07224 */ /* 0x000fe400078e0028 */
[----:B------:R-:W-:Y:S01]  /*a0df0*/  IMAD.MOV.U32 R193, RZ, RZ, R41 ;  /* 0x000000ffffc17224 */ /* 0x000fe200078e0029 */
[----:B------:R-:W-:Y:S01]  /*a0e00*/  MOV R194, R44 ;  /* 0x0000002c00c27202 */ /* 0x000fe20000000f00 */
[----:B------:R-:W-:Y:S01]  /*a0e10*/  IMAD.MOV.U32 R195, RZ, RZ, R45 ;  /* 0x000000ffffc37224 */ /* 0x000fe200078e002d */
[----:B------:R-:W-:Y:S04]  /*a0e20*/  LDS R220, [R3+0x18080] ;  /* 0x0180800003dc7984 */ /* 0x000fe80000000800 */
[----:B------:R-:W-:Y:S04]  /*a0e30*/  LDS R222, [R3+0x1a080] ;  /* 0x01a0800003de7984 */ /* 0x000fe80000000800 */
[----:B------:R-:W-:Y:S04]  /*a0e40*/  LDS R221, [R4+0x18080] ;  /* 0x0180800004dd7984 */ /* 0x000fe80000000800 */
[----:B------:R-:W-:Y:S04]  /*a0e50*/  LDS R223, [R4+0x1a080] ;  /* 0x01a0800004df7984 */ /* 0x000fe80000000800 */
        /* <DEDUP_REMOVED lines=8> */
[----:B----4-:R-:W-:Y:S07]  /*a0ee0*/  HMMA.1688.F32.TF32 R8, R168, R144, R244 ;  /* 0x00000090a808723c */ /* 0x010fee00000810f4 */
[----:B------:R-:W-:-:S02]  /*a0ef0*/  IMAD.MOV.U32 R244, RZ, RZ, R37 ;  /* 0x000000fffff47224 */ /* 0x000fc400078e0025 */
[----:B------:R-:W2:Y:S01]  /*a0f00*/  LDL.LU R37, [R1+0x5494] ;  /* 0x0054940001257983 */ /* 0x000ea20000300800 */
[----:B------:R-:W-:Y:S01]  /*a0f10*/  IMAD.MOV.U32 R245, RZ, RZ, R36 ;  /* 0x000000fffff57224 */ /* 0x000fe200078e0024 */
[----:B------:R-:W-:Y:S01]  /*a0f20*/  MOV R246, R33 ;  /* 0x0000002100f67202 */ /* 0x000fe20000000f00 */
[----:B------:R-:W-:-:S11]  /*a0f30*/  IMAD.MOV.U32 R247, RZ, RZ, R32 ;  /* 0x000000fffff77224 */ /* 0x000fd600078e0020 */
[----:B------:R-:W-:Y:S01]  /*a0f40*/  STL.64 [R1+0x1690], R8 ;  /* 0x0016900801007387 */ /* 0x000fe20000100a00 */
[----:B------:R-:W-:Y:S02]  /*a0f50*/  STL.64 [R1+0x1698], R10 ;  /* 0x0016980a01007387 */ /* 0x000fe40000100a00 */
[----:B------:R-:W3:Y:S02]  /*a0f60*/  LDL.LU R36, [R1+0x5490] ;  /* 0x0054900001247983 */ /* 0x000ee40000300800 */
[----:B------:R-:W4:Y:S01]  /*a0f70*/  LDL.LU R33, [R1+0x548c] ;  /* 0x00548c0001217983 */ /* 0x000f220000300800 */
[----:B------:R-:W4:Y:S01]  /*a0f80*/  LDL.LU R32, [R1+0x5488] ;  /* 0x0054880001207983 */ /* 0x000f220000300800 */
[----:B------:R-:W-:Y:S02]  /*a0f90*/  IMAD.MOV.U32 R240, RZ, RZ, R136 ;  /* 0x000000fffff07224 */ /* 0x000fe400078e0088 */
[----:B------:R-:W4:Y:S02]  /*a0fa0*/  LDL.LU R136, [R1+0x5484] ;  /* 0x0054840001887983 */ /* 0x000f240000300800 */
[----:B------:R-:W-:Y:S01]  /*a0fb0*/  IMAD.MOV.U32 R241, RZ, RZ, R137 ;  /* 0x000000fffff17224 */ /* 0x000fe200078e0089 */
[----:B------:R-:W-:Y:S01]  /*a0fc0*/  MOV R242, R140 ;  /* 0x0000008c00f27202 */ /* 0x000fe20000000f00 */
[----:B------:R-:W4:Y:S01]  /*a0fd0*/  LDL.LU R137, [R1+0x5480] ;  /* 0x0054800001897983 */ /* 0x000f220000300800 */
        /* <DEDUP_REMOVED lines=63> */
[----:B--2---:R-:W-:Y:S01]  /*a13d0*/  IMAD.MOV.U32 R191, RZ, RZ, R37 ;  /* 0x000000ffffbf7224 */ /* 0x004fe200078e0025 */
[----:B---3--:R-:W-:Y:S01]  /*a13e0*/  MOV R190, R36 ;  /* 0x0000002400be7202 */ /* 0x008fe20000000f00 */
[----:B----4-:R-:W-:-:S02]  /*a13f0*/  IMAD.MOV.U32 R189, RZ, RZ, R33 ;  /* 0x000000ffffbd7224 */ /* 0x010fc400078e0021 */
[----:B------:R-:W-:Y:S02]  /*a1400*/  IMAD.MOV.U32 R188, RZ, RZ, R32 ;  /* 0x000000ffffbc7224 */ /* 0x000fe400078e0020 */
[----:B------:R-:W2:Y:S01]  /*a1410*/  LDL.LU R32, [R1+0x53b4] ;  /* 0x0053b40001207983 */ /* 0x000ea20000300800 */
[----:B------:R-:W3:Y:S02]  /*a1420*/  LDL.LU R33, [R1+0x53b0] ;  /* 0x0053b00001217983 */ /* 0x000ee40000300800 */
[----:B------:R-:W4:Y:S02]  /*a1430*/  LDL.LU R36, [R1+0x53ac] ;  /* 0x0053ac0001247983 */ /* 0x000f240000300800 */
[----:B------:R-:W4:Y:S02]  /*a1440*/  LDL.LU R37, [R1+0x53a8] ;  /* 0x0053a80001257983 */ /* 0x000f240000300800 */
[----:B------:R-:W-:Y:S02]  /*a1450*/  IMAD.MOV.U32 R185, RZ, RZ, R140 ;  /* 0x000000ffffb97224 */ /* 0x000fe400078e008c */
[----:B------:R-:W-:-:S02]  /*a1460*/  IMAD.MOV.U32 R184, RZ, RZ, R141 ;  /* 0x000000ffffb87224 */ /* 0x000fc400078e008d */
[----:B------:R-:W1:Y:S01]  /*a1470*/  LDSM.16.M88.4 R140, [R5+0x42080] ;  /* 0x04208000058c783b */ /* 0x000e620000000200 */
[----:B------:R-:W-:Y:S01]  /*a1480*/  MOV R186, R137 ;  /* 0x0000008900ba7202 */ /* 0x000fe20000000f00 */
[----:B------:R-:W-:Y:S02]  /*a1490*/  IMAD.MOV.U32 R187, RZ, RZ, R136 ;  /* 0x000000ffffbb7224 */ /* 0x000fe400078e0088 */
[----:B------:R-:W-:Y:S01]  /*a14a0*/  IMAD.MOV.U32 R181, RZ, RZ, R132 ;  /* 0x000000ffffb57224 */ /* 0x000fe200078e0084 */
[----:B------:R-:W1:Y:S01]  /*a14b0*/  LDSM.16.M88.4 R136, [R5+0x42880] ;  /* 0x042880000588783b */ /* 0x000e620000000200 */
[----:B------:R-:W-:Y:S01]  /*a14c0*/  IMAD.MOV.U32 R180, RZ, RZ, R133 ;  /* 0x000000ffffb47224 */ /* 0x000fe200078e0085 */
[----:B------:R-:W-:Y:S02]  /*a14d0*/  MOV R182, R129 ;  /* 0x0000008100b67202 */ /* 0x000fe40000000f00 */
[----:B------:R-:W-:Y:S01]  /*a14e0*/  LDSM.16.M88.4 R132, [R5+0x43080] ;  /* 0x043080000584783b */ /* 0x000fe20000000200 */
[----:B------:R-:W-:-:S02]  /*a14f0*/  IMAD.MOV.U32 R183, RZ, RZ, R128 ;  /* 0x000000ffffb77224 */ /* 0x000fc400078e0080 */
[----:B------:R-:W-:Y:S04]  /*a1500*/  LDSM.16.M88.4 R128, [R5+0x43880] ;  /* 0x043880000580783b */ /* 0x000fe80000000200 */
[----:B------:R-:W-:Y:S01]  /*a1510*/  IMAD.MOV.U32 R25, RZ, RZ, R124 ;  /* 0x000000ffff197224 */ /* 0x000fe200078e007c */
[----:B------:R-:W-:Y:S01]  /*a1520*/  MOV R26, R121 ;  /* 0x00000079001a7202 */ /* 0x000fe20000000f00 */
[----:B------:R-:W-:Y:S02]  /*a1530*/  IMAD.MOV.U32 R24, RZ, RZ, R125 ;  /* 0x000000ffff187224 */ /* 0x000fe400078e007d */
[----:B------:R-:W-:Y:S01]  /*a1540*/  IMAD.MOV.U32 R27, RZ, RZ, R120 ;  /* 0x000000ffff1b7224 */ /* 0x000fe200078e0078 */
[----:B------:R-:W-:Y:S04]  /*a1550*/  LDSM.16.M88.4 R124, [R5+0x44080] ;  /* 0x04408000057c783b */ /* 0x000fe80000000200 */
[----:B------:R-:W-:Y:S04]  /*a1560*/  STL.64 [R1+0x5390], R146 ;  /* 0x0053909201007387 */ /* 0x000fe80000100a00 */
[----:B------:R-:W-:Y:S01]  /*a1570*/  LDSM.16.M88.4 R120, [R5+0x44880] ;  /* 0x044880000578783b */ /* 0x000fe20000000200 */
[----:B------:R-:W-:Y:S02]  /*a1580*/  STL.64 [R1+0x5388], R144 ;  /* 0x0053889001007387 */ /* 0x000fe40000100a00 */
[----:B------:R-:W-:-:S02]  /*a1590*/  IMAD.MOV.U32 R29, RZ, RZ, R116 ;  /* 0x000000ffff1d7224 */ /* 0x000fc400078e0074 */
[----:B------:R-:W-:Y:S01]  /*a15a0*/  IMAD.MOV.U32 R28, RZ, RZ, R117 ;  /* 0x000000ffff1c7224 */ /* 0x000fe200078e0075 */
[----:B------:R-:W-:Y:S01]  /*a15b0*/  MOV R30, R113 ;  /* 0x00000071001e7202 */ /* 0x000fe20000000f00 */
[----:B------:R-:W1:Y:S01]  /*a15c0*/  LDSM.16.M88.4 R116, [R5+0x45080] ;  /* 0x045080000574783b */ /* 0x000e620000000200 */
[----:B------:R-:W-:Y:S02]  /*a15d0*/  IMAD.MOV.U32 R31, RZ, RZ, R112 ;  /* 0x000000ffff1f7224 */ /* 0x000fe400078e0070 */
[----:B------:R-:W1:Y:S04]  /*a15e0*/  LDSM.16.M88.4 R112, [R5+0x45880] ;  /* 0x045880000570783b */ /* 0x000e680000000200 */
[----:B------:R-:W-:Y:S02]  /*a15f0*/  IMAD.MOV.U32 R172, RZ, RZ, R109 ;  /* 0x000000ffffac7224 */ /* 0x000fe400078e006d */
[----:B------:R-:W-:-:S02]  /*a1600*/  IMAD.MOV.U32 R173, RZ, RZ, R108 ;  /* 0x000000ffffad7224 */ /* 0x000fc400078e006c */
[----:B------:R-:W2:Y:S01]  /*a1610*/  LDSM.16.M88.4 R108, [R5+0x46080] ;  /* 0x04608000056c783b */ /* 0x000ea20000000200 */
[----:B------:R-:W-:Y:S01]  /*a1620*/  MOV R174, R105 ;  /* 0x0000006900ae7202 */ /* 0x000fe20000000f00 */
[----:B------:R-:W-:Y:S02]  /*a1630*/  IMAD.MOV.U32 R175, RZ, RZ, R104 ;  /* 0x000000ffffaf7224 */ /* 0x000fe400078e0068 */
[----:B------:R-:W-:Y:S01]  /*a1640*/  IMAD.MOV.U32 R160, RZ, RZ, R101 ;  /* 0x000000ffffa07224 */ /* 0x000fe200078e0065 */
[----:B------:R-:W2:Y:S01]  /*a1650*/  LDSM.16.M88.4 R104, [R5+0x46880] ;  /* 0x046880000568783b */ /* 0x000ea20000000200 */
[----:B------:R-:W-:Y:S02]  /*a1660*/  IMAD.MOV.U32 R161, RZ, RZ, R100 ;  /* 0x000000ffffa17224 */ /* 0x000fe400078e0064 */
[----:B------:R-:W2:Y:S04]  /*a1670*/  LDSM.16.M88.4 R100, [R5+0x47080] ;  /* 0x047080000564783b */ /* 0x000ea80000000200 */
[----:B------:R-:W-:Y:S01]  /*a1680*/  IMAD.MOV.U32 R179, RZ, RZ, R72 ;  /* 0x000000ffffb37224 */ /* 0x000fe200078e0048 */
[----:B-1----:R-:W-:Y:S01]  /*a1690*/  STL.64 [R1+0x5380], R142 ;  /* 0x0053808e01007387 */ /* 0x002fe20000100a00 */
[----:B------:R1:W-:Y:S02]  /*a16a0*/  STL.64 [R1+0x5378], R140 ;  /* 0x0053788c01007387 */ /* 0x0003e40000100a00 */
        /* <DEDUP_REMOVED lines=16> */
[----:B------:R-:W-:Y:S02]  /*a17b0*/  IMAD.MOV.U32 R176, RZ, RZ, R77 ;  /* 0x000000ffffb07224 */ /* 0x000fe400078e004d */
[----:B------:R-:W-:Y:S01]  /*a17c0*/  IMAD.MOV.U32 R177, RZ, RZ, R76 ;  /* 0x000000ffffb17224 */ /* 0x000fe200078e004c */
[----:B------:R-:W-:Y:S01]  /*a17d0*/  MOV R178, R73 ;  /* 0x0000004900b27202 */ /* 0x000fe20000000f00 */
[----:B------:R-:W-:-:S02]  /*a17e0*/  IMAD.MOV.U32 R12, RZ, RZ, R85 ;  /* 0x000000ffff0c7224 */ /* 0x000fc400078e0055 */
[----:B------:R-:W-:Y:S01]  /*a17f0*/  IMAD.MOV.U32 R13, RZ, RZ, R84 ;  /* 0x000000ffff0d7224 */ /* 0x000fe200078e0054 */
[----:B------:R-:W-:Y:S01]  /*a1800*/  MOV R14, R81 ;  /* 0x00000051000e7202 */ /* 0x000fe20000000f00 */
[C---:B------:R-:W-:Y:S01]  /*a1810*/  HMMA.1688.F32.TF32 R148, R168.reuse, R136, R148 ;  /* 0x00000088a894723c */ /* 0x040fe20000081094 */
[----:B------:R-:W-:Y:S02]  /*a1820*/  IMAD.MOV.U32 R15, RZ, RZ, R80 ;  /* 0x000000ffff0f7224 */ /* 0x000fe400078e0050 */
[----:B------:R-:W-:Y:S02]  /*a1830*/  IMAD.MOV.U32 R8, RZ, RZ, R93 ;  /* 0x000000ffff087224 */ /* 0x000fe400078e005d */
[----:B------:R-:W-:Y:S01]  /*a1840*/  IMAD.MOV.U32 R9, RZ, RZ, R92 ;  /* 0x000000ffff097224 */ /* 0x000fe200078e005c */
[----:B------:R-:W-:Y:S01]  /*a1850*/  MOV R10, R89 ;  /* 0x00000059000a7202 */ /* 0x000fe20000000f00 */
[----:B------:R-:W-:Y:S01]  /*a1860*/  IMAD.MOV.U32 R11, RZ, RZ, R88 ;  /* 0x000000ffff0b7224 */ /* 0x000fe200078e0058 */
[----:B------:R-:W-:Y:S01]  /*a1870*/  MOV R162, R97 ;  /* 0x0000006100a27202 */ /* 0x000fe20000000f00 */
[----:B------:R-:W-:Y:S01]  /*a1880*/  IMAD.MOV.U32 R163, RZ, RZ, R96 ;  /* 0x000000ffffa37224 */ /* 0x000fe200078e0060 */
[C---:B------:R-:W-:Y:S08]  /*a1890*/  HMMA.1688.F32.TF32 R12, R168.reuse, R116, R12 ;  /* 0x00000074a80c723c */ /* 0x040ff0000008100c */
[----:B------:R-:W-:Y:S01]  /*a18a0*/  HMMA.1688.F32.TF32 R8, R168, R112, R8 ;  /* 0x00000070a808723c */ /* 0x000fe20000081008 */
        /* <DEDUP_REMOVED lines=14> */
[----:B------:R-:W1:Y:S01]  /*a1990*/  LDSM.16.M88.4 R40, [R5+0x4e880] ;  /* 0x04e880000528783b */ /* 0x000e620000000200 */
[----:B--2---:R-:W-:Y:S01]  /*a19a0*/  IMAD.MOV.U32 R147, RZ, RZ, R32 ;  /* 0x000000ffff937224 */ /* 0x004fe200078e0020 */
[----:B---3--:R-:W-:Y:S01]  /*a19b0*/  MOV R146, R33 ;  /* 0x0000002100927202 */ /* 0x008fe20000000f00 */
[----:B----4-:R-:W-:-:S02]  /*a19c0*/  IMAD.MOV.U32 R145, RZ, RZ, R36 ;  /* 0x000000ffff917224 */ /* 0x010fc400078e0024 */
[----:B------:R-:W-:Y:S01]  /*a19d0*/  IMAD.MOV.U32 R144, RZ, RZ, R37 ;  /* 0x000000ffff907224 */ /* 0x000fe200078e0025 */
[----:B------:R-:W-:Y:S04]  /*a19e0*/  LDSM.16.M88.4 R32, [R5+0x4f880] ;  /* 0x04f880000520783b */ /* 0x000fe80000000200 */
[----:B------:R-:W2:Y:S02]  /*a19f0*/  LDSM.16.M88.4 R36, [R5+0x4f080] ;  /* 0x04f080000524783b */ /* 0x000ea40000000200 */
[C---:B------:R-:W-:Y:S08]  /*a1a00*/  HMMA.1688.F32.TF32 R144, R168.reuse, R140, R144 ;  /* 0x0000008ca890723c */ /* 0x040ff00000081090 */
[C---:B-1----:R-:W-:Y:S11]  /*a1a10*/  HMMA.1688.F32.TF32 R140, R168.reuse, R128, R164 ;  /* 0x00000080a88c723c */ /* 0x042ff600000810a4 */
[----:B------:R-:W-:Y:S04]  /*a1a20*/  @!UPT UIADD3 URZ, URZ, URZ, URZ ;  /* 0x0000003f3f3ff290 */ /* 0x000fe8000fffe03f */
[----:B------:R-:W-:Y:S01]  /*a1a30*/  STL.64 [R1+0x1750], R144 ;  /* 0x0017509001007387 */ /* 0x000fe20000100a00 */
[----:B------:R1:W-:Y:S02]  /*a1a40*/  STL.64 [R1+0x1758], R146 ;  /* 0x0017589201007387 */ /* 0x0003e40000100a00 */
[C---:B-1----:R-:W-:Y:S08]  /*a1a50*/  HMMA.1688.F32.TF32 R144, R168.reuse, R132, R20 ;  /* 0x00000084a890723c */ /* 0x042ff00000081014 */
[C---:B------:R-:W-:Y:S08]  /*a1a60*/  HMMA.1688.F32.TF32 R20, R168.reuse, R124, R16 ;  /* 0x0000007ca814723c */ /* 0x040ff00000081010 */
[C---:B------:R-:W-:Y:S01]  /*a1a70*/  HMMA.1688.F32.TF32 R16, R168.reuse, R120, R176 ;  /* 0x00000078a810723c */ /* 0x040fe200000810b0 */
[----:B------:R-:W-:Y:S01]  /*a1a80*/  STL.64 [R1+0x1840], R148 ;  /* 0x0018409401007387 */ /* 0x000fe20000100a00 */
[----:B------:R-:W-:Y:S05]  /*a1a90*/  STL.64 [R1+0x1848], R150 ;  /* 0x0018489601007387 */ /* 0x000fea0000100a00 */
[----:B------:R-:W-:Y:S01]  /*a1aa0*/  STL.64 [R1+0x1860], R144 ;  /* 0x0018609001007387 */ /* 0x000fe20000100a00 */
[----:B------:R-:W-:Y:S02]  /*a1ab0*/  STL.64 [R1+0x1868], R146 ;  /* 0x0018689201007387 */ /* 0x000fe40000100a00 */
[----:B------:R-:W-:Y:S02]  /*a1ac0*/  STL.64 [R1+0x1890], R140 ;  /* 0x0018908c01007387 */ /* 0x000fe40000100a00 */
[----:B------:R-:W-:Y:S03]  /*a1ad0*/  STL.64 [R1+0x1898], R142 ;  /* 0x0018988e01007387 */ /* 0x000fe60000100a00 */
        /* <DEDUP_REMOVED lines=63> */
[----:B-1----:R-:W-:Y:S08]  /*a1ed0*/  HMMA.1688.F32.TF32 R12, R168, R32, R240 ;  /* 0x00000020a80c723c */ /* 0x002ff000000810f0 */
[C---:B---3--:R-:W-:Y:S01]  /*a1ee0*/  HMMA.1688.F32.TF32 R8, R220.reuse, R156, R244 ;  /* 0x0000009cdc08723c */ /* 0x048fe200000810f4 */
        /* <DEDUP_REMOVED lines=74> */
[----:B---3--:R-:W3:Y:S02]  /*a2390*/  LDL.LU R8, [R1+0x2c20] ;  /* 0x002c200001087983 */ /* 0x008ee40000300800 */
[----:B------:R-:W3:Y:S01]  /*a23a0*/  LDL.LU R9, [R1+0x2c24] ;  /* 0x002c240001097983 */ /* 0x000ee20000300800 */
[----:B----4-:R-:W3:Y:S01]  /*a23b0*/  LDL.LU R10, [R1+0x2c28] ;  /* 0x002c2800010a7983 */ /* 0x010ee20000300800 */
[----:B------:R-:W3:Y:S02]  /*a23c0*/  LDL.LU R11, [R1+0x2c2c] ;  /* 0x002c2c00010b7983 */ /* 0x000ee40000300800 */
        /* <DEDUP_REMOVED lines=75> */
[C---:B------:R-:W-:Y:S08]  /*a2880*/  HMMA.1688.F32.TF32 R8, R220.reuse, R120, R8 ;  /* 0x00000078dc08723c */ /* 0x040ff00000081008 */
[C---:B--2---:R-:W-:Y:S11]  /*a2890*/  HMMA.1688.F32.TF32 R20, R220.reuse, R140, R20 ;  /* 0x0000008cdc14723c */ /* 0x044ff60000081014 */
[----:B------:R-:W-:Y:S11]  /*a28a0*/  @!UPT UIADD3 URZ, URZ, URZ, URZ ;  /* 0x0000003f3f3ff290 */ /* 0x000ff6000fffe03f */
[----:B------:R-:W-:Y:S01]  /*a28b0*/  @!UPT UIADD3 URZ, URZ, URZ, URZ ;  /* 0x0000003f3f3ff290 */ /* 0x000fe2000fffe03f */
[----:B------:R-:W-:Y:S01]  /*a28c0*/  STL.64 [R1+0x20e0], R20 ;  /* 0x0020e01401007387 */ /* 0x000fe20000100a00 */
[----:B------:R2:W-:Y:S02]  /*a28d0*/  STL.64 [R1+0x20e8], R22 ;  /* 0x0020e81601007387 */ /* 0x0005e40000100a00 */
[C---:B--2---:R-:W-:Y:S08]  /*a28e0*/  HMMA.1688.F32.TF32 R20, R220.reuse, R132, R16 ;  /* 0x00000084dc14723c */ /* 0x044ff00000081010 */
        /* <DEDUP_REMOVED lines=12> */
[C---:B--2---:R-:W-:Y:S08]  /*a29b0*/  HMMA.1688.F32.TF32 R16, R220.reuse, R116, R160 ;  /* 0x00000074dc10723c */ /* 0x044ff000000810a0 */
        /* <DEDUP_REMOVED lines=124> */
[----:B----4-:R-:W2:Y:S01]  /*a3180*/  LDL.LU R10, [R1+0x2a78] ;  /* 0x002a7800010a7983 */ /* 0x010ea20000300800 */
        /* <DEDUP_REMOVED lines=45> */
[----:B--2---:R-:W-:Y:S08]  /*a3460*/  HMMA.1688.F32.TF32 R220, R220, R32, R20 ;  /* 0x00000020dcdc723c */ /* 0x004ff00000081014 */
[C---:B------:R-:W-:Y:S08]  /*a3470*/  HMMA.1688.F32.TF32 R20, R168.reuse, R156, R164 ;  /* 0x0000009ca814723c */ /* 0x040ff000000810a4 */
[C---:B----4-:R-:W-:Y:S08]  /*a3480*/  HMMA.1688.F32.TF32 R12, R168.reuse, R144, R12 ;  /* 0x00000090a80c723c */ /* 0x050ff0000008100c */
[C---:B------:R-:W-:Y:S01]  /*a3490*/  HMMA.1688.F32.TF32 R8, R168.reuse, R140, R8 ;  /* 0x0000008ca808723c */ /* 0x040fe20000081008 */
[----:B------:R-:W-:Y:S01]  /*a34a0*/  STL.64 [R1+0x22d0], R220 ;  /* 0x0022d0dc01007387 */ /* 0x000fe20000100a00 */
[----:B------:R-:W-:Y:S05]  /*a34b0*/  STL.64 [R1+0x22d8], R222 ;  /* 0x0022d8de01007387 */ /* 0x000fea0000100a00 */
[----:B------:R-:W-:Y:S02]  /*a34c0*/  STL.64 [R1+0x22f0], R20 ;  /* 0x0022f01401007387 */ /* 0x000fe40000100a00 */
[----:B------:R3:W-:Y:S01]  /*a34d0*/  STL.64 [R1+0x22f8], R22 ;  /* 0x0022f81601007387 */ /* 0x0007e20000100a00 */
[----:B------:R-:W-:Y:S04]  /*a34e0*/  LDS R220, [R3+0x18180] ;  /* 0x0181800003dc7984 */ /* 0x000fe80000000800 */
[----:B------:R-:W-:Y:S04]  /*a34f0*/  LDS R222, [R3+0x1a180] ;  /* 0x01a1800003de7984 */ /* 0x000fe80000000800 */
[----:B------:R-:W-:Y:S04]  /*a3500*/  LDS R221, [R4+0x18180] ;  /* 0x0181800004dd7984 */ /* 0x000fe80000000800 */
[----:B------:R-:W1:Y:S01]  /*a3510*/  LDS R223, [R4+0x1a180] ;  /* 0x01a1800004df7984 */ /* 0x000e620000000800 */
[C---:B---3--:R-:W-:Y:S08]  /*a3520*/  HMMA.1688.F32.TF32 R20, R168.reuse, R152, R16 ;  /* 0x00000098a814723c */ /* 0x048ff00000081010 */
[C---:B------:R-:W-:Y:S11]  /*a3530*/  HMMA.1688.F32.TF32 R16, R168.reuse, R148, R176 ;  /* 0x00000094a810723c */ /* 0x040ff600000810b0 */
[----:B------:R-:W-:Y:S04]  /*a3540*/  @!UPT UIADD3 URZ, URZ, URZ, URZ ;  /* 0x0000003f3f3ff290 */ /* 0x000fe8000fffe03f */
        /* <DEDUP_REMOVED lines=155> */
[----:B------:R-:W1:Y:S02]  /*a3f00*/  LDL.LU R12, [R1+0xf20] ;  /* 0x000f2000010c7983 */ /* 0x000e640000300800 */
[----:B------:R-:W1:Y:S01]  /*a3f10*/  LDL.LU R13, [R1+0xf24] ;  /* 0x000f2400010d7983 */ /* 0x000e620000300800 */
[----:B------:R-:W1:Y:S01]  /*a3f20*/  LDL.LU R14, [R1+0xf28] ;  /* 0x000f2800010e7983 */ /* 0x000e620000300800 */
[----:B------:R-:W1:Y:S02]  /*a3f30*/  LDL.LU R15, [R1+0xf2c] ;  /* 0x000f2c00010f7983 */ /* 0x000e640000300800 */
        /* <DEDUP_REMOVED lines=20> */
[C---:B--2---:R-:W-:Y:S08]  /*a4080*/  HMMA.1688.F32.TF32 R240, R168.reuse, R48, R240 ;  /* 0x00000030a8f0723c */ /* 0x044ff000000810f0 */
[C---:B---3--:R-:W-:Y:S08]  /*a4090*/  HMMA.1688.F32.TF32 R248, R168.reuse, R52, R248 ;  /* 0x00000034a8f8723c */ /* 0x048ff000000810f8 */
[C---:B------:R-:W-:Y:S11]  /*a40a0*/  HMMA.1688.F32.TF32 R244, R168.reuse, R44, R244 ;  /* 0x0000002ca8f4723c */ /* 0x040ff600000810f4 */
[----:B------:R-:W-:Y:S04]  /*a40b0*/  @!UPT UIADD3 URZ, URZ, URZ, URZ ;  /* 0x0000003f3f3ff290 */ /* 0x000fe8000fffe03f */
[----:B------:R-:W-:Y:S01]  /*a40c0*/  STL.64 [R1+0x2cd0], R248 ;  /* 0x002cd0f801007387 */ /* 0x000fe20000100a00 */
[----:B------:R2:W-:Y:S03]  /*a40d0*/  STL.64 [R1+0x2cd8], R250 ;  /* 0x002cd8fa01007387 */ /* 0x0005e60000100a00 */
[----:B--2---:R-:W2:Y:S01]  /*a40e0*/  LDL.LU.64 R250, [R1+0x5370] ;  /* 0x0053700001fa7983 */ /* 0x004ea20000300a00 */
        /* <DEDUP_REMOVED lines=9> */
[C---:B------:R-:W-:Y:S08]  /*a4180*/  HMMA.1688.F32.TF32 R20, R168.reuse, R40, R20 ;  /* 0x00000028a814723c */ /* 0x040ff00000081014 */
[----:B------:R-:W-:Y:S08]  /*a4190*/  HMMA.1688.F32.TF32 R164, R168, R36, R164 ;  /* 0x00000024a8a4723c */ /* 0x000ff000000810a4 */
[C---:B------:R-:W-:Y:S08]  /*a41a0*/  HMMA.1688.F32.TF32 R12, R220.reuse, R152, R12 ;  /* 0x00000098dc0c723c */ /* 0x040ff0000008100c */
[----:B------:R-:W-:Y:S01]  /*a41b0*/  HMMA.1688.F32.TF32 R8, R220, R148, R8 ;  /* 0x00000094dc08723c */ /* 0x000fe20000081008 */
[----:B------:R-:W-:Y:S01]  /*a41c0*/  STL.64 [R1+0x2ca0], R20 ;  /* 0x002ca01401007387 */ /* 0x000fe20000100a00 */
[----:B------:R4:W-:Y:S06]  /*a41d0*/  STL.64 [R1+0x2ca8], R22 ;  /* 0x002ca81601007387 */ /* 0x0009ec0000100a00 */
[----:B----4-:R-:W-:Y:S08]  /*a41e0*/  HMMA.1688.F32.TF32 R20, R168, R32, R16 ;  /* 0x00000020a814723c */ /* 0x010ff00000081010 */
        /* <DEDUP_REMOVED lines=10> */
[----:B------:R4:W-:Y:S01]  /*a4290*/  STL.64 [R1+0x2408], R18 ;  /* 0x0024081201007387 */ /* 0x0009e20000100a00 */
[----:B------:R-:W-:Y:S01]  /*a42a0*/  STL.64 [R1+0x2c80], R12 ;  /* 0x002c800c01007387 */ /* 0x000fe20000100a00 */
[----:B------:R4:W-:Y:S02]  /*a42b0*/  STL.64 [R1+0x2c88], R14 ;  /* 0x002c880e01007387 */ /* 0x0009e40000100a00 */
[----:B------:R-:W-:Y:S02]  /*a42c0*/  STL.64 [R1+0x2c70], R8 ;  /* 0x002c700801007387 */ /* 0x000fe40000100a00 */
[----:B------:R4:W-:Y:S02]  /*a42d0*/  STL.64 [R1+0x2c78], R10 ;  /* 0x002c780a01007387 */ /* 0x0009e40000100a00 */
[C---:B----4-:R-:W-:Y:S08]  /*a42e0*/  HMMA.1688.F32.TF32 R16, R220.reuse, R144, R160 ;  /* 0x00000090dc10723c */ /* 0x050ff000000810a0 */
[C---:B------:R-:W-:Y:S08]  /*a42f0*/  HMMA.1688.F32.TF32 R12, R220.reuse, R140, R172 ;  /* 0x0000008cdc0c723c */ /* 0x040ff000000810ac */
[C---:B------:R-:W-:Y:S07]  /*a4300*/  HMMA.1688.F32.TF32 R8, R220.reuse, R136, R28 ;  /* 0x00000088dc08723c */ /* 0x040fee000008101c */
[----:B------:R-:W-:Y:S01]  /*a4310*/  STL.64 [R1+0x2c60], R16 ;  /* 0x002c601001007387 */ /* 0x000fe20000100a00 */
[----:B------:R4:W-:Y:S07]  /*a4320*/  STL.64 [R1+0x2c68], R18 ;  /* 0x002c681201007387 */ /* 0x0009ee0000100a00 */
[----:B------:R-:W-:Y:S02]  /*a4330*/  STL.64 [R1+0x2c50], R12 ;  /* 0x002c500c01007387 */ /* 0x000fe40000100a00 */
[----:B------:R1:W-:Y:S06]  /*a4340*/  STL.64 [R1+0x2c58], R14 ;  /* 0x002c580e01007387 */ /* 0x0003ec0000100a00 */
[----:B------:R-:W-:Y:S01]  /*a4350*/  STL.64 [R1+0x2c40], R8 ;  /* 0x002c400801007387 */ /* 0x000fe20000100a00 */
[----:B------:R1:W-:Y:S01]  /*a4360*/  STL.64 [R1+0x2c48], R10 ;  /* 0x002c480a01007387 */ /* 0x0003e20000100a00 */
[C---:B----4-:R-:W-:Y:S08]  /*a4370*/  HMMA.1688.F32.TF32 R16, R220.reuse, R132, R24 ;  /* 0x00000084dc10723c */ /* 0x050ff00000081018 */
[C---:B-1----:R-:W-:Y:S08]  /*a4380*/  HMMA.1688.F32.TF32 R12, R220.reuse, R128, R180 ;  /* 0x00000080dc0c723c */ /* 0x042ff000000810b4 */
[C---:B------:R-:W-:Y:S07]  /*a4390*/  HMMA.1688.F32.TF32 R8, R220.reuse, R124, R184 ;  /* 0x0000007cdc08723c */ /* 0x040fee00000810b8 */
[----:B------:R-:W-:Y:S01]  /*a43a0*/  STL.64 [R1+0x2c30], R16 ;  /* 0x002c301001007387 */ /* 0x000fe20000100a00 */
[----:B------:R1:W-:Y:S07]  /*a43b0*/  STL.64 [R1+0x2c38], R18 ;  /* 0x002c381201007387 */ /* 0x0003ee0000100a00 */
[----:B------:R-:W-:Y:S02]  /*a43c0*/  STL.64 [R1+0x2c20], R12 ;  /* 0x002c200c01007387 */ /* 0x000fe40000100a00 */
[----:B------:R4:W-:Y:S06]  /*a43d0*/  STL.64 [R1+0x2c28], R14 ;  /* 0x002c280e01007387 */ /* 0x0009ec0000100a00 */
[----:B------:R-:W-:Y:S01]  /*a43e0*/  STL.64 [R1+0x2c10], R8 ;  /* 0x002c100801007387 */ /* 0x000fe20000100a00 */
[----:B------:R4:W-:Y:S01]  /*a43f0*/  STL.64 [R1+0x2c18], R10 ;  /* 0x002c180a01007387 */ /* 0x0009e20000100a00 */
[C---:B-1----:R-:W-:Y:S08]  /*a4400*/  HMMA.1688.F32.TF32 R16, R220.reuse, R120, R188 ;  /* 0x00000078dc10723c */ /* 0x042ff000000810bc */
[C---:B----4-:R-:W-:Y:S08]  /*a4410*/  HMMA.1688.F32.TF32 R12, R220.reuse, R116, R192 ;  /* 0x00000074dc0c723c */ /* 0x050ff000000810c0 */
        /* <DEDUP_REMOVED lines=27> */
[----:B------:R-:W-:Y:S07]  /*a45d0*/  HMMA.1688.F32.TF32 R8, R220, R76, R236 ;  /* 0x0000004cdc08723c */ /* 0x000fee00000810ec */
[----:B------:R-:W-:Y:S01]  /*a45e0*/  STL.64 [R1+0x2b70], R16 ;  /* 0x002b701001007387 */ /* 0x000fe20000100a00 */
[----:B------:R-:W-:Y:S07]  /*a45f0*/  STL.64 [R1+0x2b78], R18 ;  /* 0x002b781201007387 */ /* 0x000fee0000100a00 */
[----:B------:R1:W-:Y:S02]  /*a4600*/  STL.64 [R1+0x2b60], R12 ;  /* 0x002b600c01007387 */ /* 0x0003e40000100a00 */
[----:B------:R4:W-:Y:S02]  /*a4610*/  STL.64 [R1+0x2b68], R14 ;  /* 0x002b680e01007387 */ /* 0x0009e40000100a00 */
[----:B--2---:R-:W-:-:S02]  /*a4620*/  IMAD.MOV.U32 R232, RZ, RZ, R244 ;  /* 0x000000ffffe87224 */ /* 0x004fc400078e00f4 */
[----:B------:R-:W2:Y:S02]  /*a4630*/  LDL.LU R244, [R1+0x5344] ;  /* 0x0053440001f47983 */ /* 0x000ea40000300800 */
[----:B------:R1:W-:Y:S02]  /*a4640*/  STL.64 [R1+0x2b50], R8 ;  /* 0x002b500801007387 */ /* 0x0003e40000100a00 */
[----:B------:R1:W-:Y:S02]  /*a4650*/  STL.64 [R1+0x2b58], R10 ;  /* 0x002b580a01007387 */ /* 0x0003e40000100a00 */
[----:B------:R-:W-:Y:S01]  /*a4660*/  IMAD.MOV.U32 R233, RZ, RZ, R246 ;  /* 0x000000ffffe97224 */ /* 0x000fe200078e00f6 */
[----:B------:R-:W-:Y:S01]  /*a4670*/  MOV R234, R247 ;  /* 0x000000f700ea7202 */ /* 0x000fe20000000f00 */
[----:B------:R-:W2:Y:S01]  /*a4680*/  LDL.LU R246, [R1+0x5340] ;  /* 0x0053400001f67983 */ /* 0x000ea20000300800 */
[----:B------:R-:W2:Y:S02]  /*a4690*/  LDL.LU R247, [R1+0x533c] ;  /* 0x00533c0001f77983 */ /* 0x000ea40000300800 */
[----:B------:R-:W-:-:S02]  /*a46a0*/  IMAD.MOV.U32 R235, RZ, RZ, R245 ;  /* 0x000000ffffeb7224 */ /* 0x000fc400078e00f5 */
[----:B------:R-:W3:Y:S01]  /*a46b0*/  LDL.LU R245, [R1+0x5338] ;  /* 0x0053380001f57983 */ /* 0x000ee20000300800 */
[----:B------:R-:W4:Y:S02]  /*a46c0*/  LDL.LU R228, [R1+0xbd0] ;  /* 0x000bd00001e47983 */ /* 0x000f240000300800 */
[----:B------:R-:W4:Y:S02]  /*a46d0*/  LDL.LU R229, [R1+0xbd4] ;  /* 0x000bd40001e57983 */ /* 0x000f240000300800 */
[----:B------:R-:W4:Y:S01]  /*a46e0*/  LDL.LU R230, [R1+0xbd8] ;  /* 0x000bd80001e67983 */ /* 0x000f220000300800 */
[----:B------:R-:W4:Y:S01]  /*a46f0*/  LDL.LU R231, [R1+0xbdc] ;  /* 0x000bdc0001e77983 */ /* 0x000f220000300800 */
[----:B--2---:R-:W-:-:S03]  /*a4700*/  IMAD.MOV.U32 R224, RZ, RZ, R247 ;  /* 0x000000ffffe07224 */ /* 0x004fc600078e00f7 */
[----:B------:R-:W2:Y:S01]  /*a4710*/  LDL.LU R247, [R1+0x5334] ;  /* 0x0053340001f77983 */ /* 0x000ea20000300800 */
[----:B---3--:R-:W-:Y:S02]  /*a4720*/  IMAD.MOV.U32 R225, RZ, RZ, R245 ;  /* 0x000000ffffe17224 */ /* 0x008fe400078e00f5 */
[----:B------:R-:W3:Y:S01]  /*a4730*/  LDL.LU R245, [R1+0x5330] ;  /* 0x0053300001f57983 */ /* 0x000ee20000300800 */
[----:B------:R-:W-:Y:S01]  /*a4740*/  MOV R226, R246 ;  /* 0x000000f600e27202 */ /* 0x000fe20000000f00 */
[----:B------:R-:W-:Y:S01]  /*a4750*/  IMAD.MOV.U32 R227, RZ, RZ, R244 ;  /* 0x000000ffffe37224 */ /* 0x000fe200078e00f4 */
[----:B------:R-:W4:Y:S01]  /*a4760*/  LDL.LU R246, [R1+0x532c] ;  /* 0x00532c0001f67983 */ /* 0x000f220000300800 */
[----:B------:R-:W4:Y:S02]  /*a4770*/  LDL.LU R244, [R1+0x5328] ;  /* 0x0053280001f47983 */ /* 0x000f240000300800 */
[----:B------:R-:W4:Y:S02]  /*a4780*/  LDL.LU R212, [R1+0xc00] ;  /* 0x000c000001d47983 */ /* 0x000f240000300800 */
[----:B------:R-:W4:Y:S02]  /*a4790*/  LDL.LU R213, [R1+0xc04] ;  /* 0x000c040001d57983 */ /* 0x000f240000300800 */
[----:B--2---:R-:W-:-:S02]  /*a47a0*/  IMAD.MOV.U32 R214, RZ, RZ, R247 ;  /* 0x000000ffffd67224 */ /* 0x004fc400078e00f7 */
[----:B------:R-:W2:Y:S01]  /*a47b0*/  LDL.LU R247, [R1+0x5324] ;  /* 0x0053240001f77983 */ /* 0x000ea20000300800 */
[----:B---3--:R-:W-:Y:S02]  /*a47c0*/  IMAD.MOV.U32 R215, RZ, RZ, R245 ;  /* 0x000000ffffd77224 */ /* 0x008fe400078e00f5 */
[----:B------:R-:W3:Y:S02]  /*a47d0*/  LDL.LU R245, [R1+0x5320] ;  /* 0x0053200001f57983 */ /* 0x000ee40000300800 */
[----:B------:R-:W3:Y:S01]  /*a47e0*/  LDL.LU R208, [R1+0xc10] ;  /* 0x000c100001d07983 */ /* 0x000ee20000300800 */
[----:B------:R-:W3:Y:S01]  /*a47f0*/  LDL.LU R209, [R1+0xc14] ;  /* 0x000c140001d17983 */ /* 0x000ee20000300800 */
[----:B----4-:R-:W-:Y:S02]  /*a4800*/  MOV R210, R244 ;  /* 0x000000f400d27202 */ /* 0x010fe40000000f00 */
[----:B------:R-:W4:Y:S02]  /*a4810*/  LDL.LU R244, [R1+0x531c] ;  /* 0x00531c0001f47983 */ /* 0x000f240000300800 */
[----:B------:R-:W-:-:S02]  /*a4820*/  IMAD.MOV.U32 R211, RZ, RZ, R246 ;  /* 0x000000ffffd37224 */ /* 0x000fc400078e00f6 */
[----:B------:R-:W4:Y:S01]  /*a4830*/  LDL.LU R246, [R1+0x5318] ;  /* 0x0053180001f67983 */ /* 0x000f220000300800 */
[----:B--2---:R-:W-:-:S03]  /*a4840*/  IMAD.MOV.U32 R204, RZ, RZ, R247 ;  /* 0x000000ffffcc7224 */ /* 0x004fc600078e00f7 */
[----:B------:R-:W2:Y:S01]  /*a4850*/  LDL.LU R247, [R1+0x5314] ;  /* 0x0053140001f77983 */ /* 0x000ea20000300800 */
[----:B---3--:R-:W-:-:S03]  /*a4860*/  IMAD.MOV.U32 R205, RZ, RZ, R245 ;  /* 0x000000ffffcd7224 */ /* 0x008fc600078e00f5 */
[----:B------:R-:W3:Y:S01]  /*a4870*/  LDL.LU R245, [R1+0x5310] ;  /* 0x0053100001f57983 */ /* 0x000ee20000300800 */
[----:B------:R-:W3:Y:S03]  /*a4880*/  LDL.LU R206, [R1+0xc28] ;  /* 0x000c280001ce7983 */ /* 0x000ee60000300800 */
[----:B------:R-:W3:Y:S01]  /*a4890*/  LDL.LU R207, [R1+0xc2c] ;  /* 0x000c2c0001cf7983 */ /* 0x000ee20000300800 */
[----:B----4-:R-:W-:Y:S02]  /*a48a0*/  MOV R196, R244 ;  /* 0x000000f400c47202 */ /* 0x010fe40000000f00 */
[----:B------:R-:W4:Y:S02]  /*a48b0*/  LDL.LU R244, [R1+0x530c] ;  /* 0x00530c0001f47983 */ /* 0x000f240000300800 */
[----:B------:R-:W-:Y:S02]  /*a48c0*/  IMAD.MOV.U32 R197, RZ, RZ, R246 ;  /* 0x000000ffffc57224 */ /* 0x000fe400078e00f6 */
[----:B------:R-:W4:Y:S01]  /*a48d0*/  LDL.LU R246, [R1+0x5308] ;  /* 0x0053080001f67983 */ /* 0x000f220000300800 */
[----:B--2---:R-:W-:-:S03]  /*a48e0*/  IMAD.MOV.U32 R198, RZ, RZ, R247 ;  /* 0x000000ffffc67224 */ /* 0x004fc600078e00f7 */
[----:B------:R-:W2:Y:S01]  /*a48f0*/  LDL.LU R247, [R1+0x5304] ;  /* 0x0053040001f77983 */ /* 0x000ea20000300800 */
[----:B---3--:R-:W-:-:S03]  /*a4900*/  IMAD.MOV.U32 R199, RZ, RZ, R245 ;  /* 0x000000ffffc77224 */ /* 0x008fc600078e00f5 */
[----:B------:R-:W3:Y:S01]  /*a4910*/  LDL.LU R245, [R1+0x5300] ;  /* 0x0053000001f57983 */ /* 0x000ee20000300800 */
[----:B------:R-:W3:Y:S03]  /*a4920*/  LDL.LU R192, [R1+0xc50] ;  /* 0x000c500001c07983 */ /* 0x000ee60000300800 */
        /* <DEDUP_REMOVED lines=15> */
[----:B-1----:R-:W3:Y:S01]  /*a4a20*/  LDL.LU R12, [R1+0xce0] ;  /* 0x000ce000010c7983 */ /* 0x002ee20000300800 */
        /* <DEDUP_REMOVED lines=14> */
[----:B----4-:R-:W-:-:S02]  /*a4b10*/  IMAD.MOV.U32 R191, RZ, RZ, R244 ;  /* 0x000000ffffbf7224 */ /* 0x010fc400078e00f4 */
[----:B------:R-:W4:Y:S01]  /*a4b20*/  LDL.LU R23, [R1+0xd2c] ;  /* 0x000d2c0001177983 */ /* 0x000f220000300800 */
[----:B------:R-:W4:Y:S01]  /*a4b30*/  LDL.LU R244, [R1+0xd30] ;  /* 0x000d300001f47983 */ /* 0x000f220000300800 */
[----:B------:R-:W-:Y:S01]  /*a4b40*/  IMAD.MOV.U32 R189, RZ, RZ, R246 ;  /* 0x000000ffffbd7224 */ /* 0x000fe200078e00f6 */
[----:B--2---:R-:W-:Y:S01]  /*a4b50*/  MOV R188, R247 ;  /* 0x000000f700bc7202 */ /* 0x004fe20000000f00 */
[----:B---3--:R-:W-:Y:S02]  /*a4b60*/  IMAD.MOV.U32 R190, RZ, RZ, R245 ;  /* 0x000000ffffbe7224 */ /* 0x008fe400078e00f5 */
        /* <DEDUP_REMOVED lines=38> */
[----:B------:R-:W3:Y:S01]  /*a4dd0*/  LDL.LU R243, [R1+0x52f0] ;  /* 0x0052f00001f37983 */ /* 0x000ee20000300800 */
[C---:B----4-:R-:W-:Y:S08]  /*a4de0*/  HMMA.1688.F32.TF32 R20, R220.reuse, R68, R20 ;  /* 0x00000044dc14723c */ /* 0x050ff00000081014 */
[C---:B--2---:R-:W-:Y:S11]  /*a4df0*/  HMMA.1688.F32.TF32 R244, R220.reuse, R72, R244 ;  /* 0x00000048dcf4723c */ /* 0x044ff600000810f4 */
[----:B------:R-:W-:Y:S11]  /*a4e00*/  @!UPT UIADD3 URZ, URZ, URZ, URZ ;  /* 0x0000003f3f3ff290 */ /* 0x000ff6000fffe03f */
[----:B------:R-:W-:Y:S01]  /*a4e10*/  @!UPT UIADD3 URZ, URZ, URZ, URZ ;  /* 0x0000003f3f3ff290 */ /* 0x000fe2000fffe03f */
[----:B------:R-:W-:Y:S01]  /*a4e20*/  STL.64 [R1+0x2b40], R244 ;  /* 0x002b40f401007387 */ /* 0x000fe20000100a00 */
[----:B------:R1:W-:Y:S03]  /*a4e30*/  STL.64 [R1+0x2b48], R246 ;  /* 0x002b48f601007387 */ /* 0x0003e60000100a00 */
[----:B-1----:R-:W2:Y:S01]  /*a4e40*/  LDL.LU.64 R246, [R1+0x52e8] ;  /* 0x0052e80001f67983 */ /* 0x002ea20000300a00 */
[----:B------:R-:W2:Y:S02]  /*a4e50*/  LDL.LU.64 R244, [R1+0x52e0] ;  /* 0x0052e00001f47983 */ /* 0x000ea40000300a00 */
[----:B------:R-:W-:Y:S02]  /*a4e60*/  STL.64 [R1+0x2b30], R20 ;  /* 0x002b301401007387 */ /* 0x000fe40000100a00 */
[----:B------:R3:W-:Y:S01]  /*a4e70*/  STL.64 [R1+0x2b38], R22 ;  /* 0x002b381601007387 */ /* 0x0007e20000100a00 */
[C---:B------:R-:W-:Y:S08]  /*a4e80*/  HMMA.1688.F32.TF32 R16, R220.reuse, R60, R16 ;  /* 0x0000003cdc10723c */ /* 0x040ff00000081010 */
        /* <DEDUP_REMOVED lines=8> */
[C---:B---3--:R-:W-:Y:S08]  /*a4f10*/  HMMA.1688.F32.TF32 R16, R220.reuse, R48, R8 ;  /* 0x00000030dc10723c */ /* 0x048ff00000081008 */
[C---:B------:R-:W-:Y:S08]  /*a4f20*/  HMMA.1688.F32.TF32 R12, R220.reuse, R44, R160 ;  /* 0x0000002cdc0c723c */ /* 0x040ff000000810a0 */
[C---:B------:R-:W-:Y:S01]  /*a4f30*/  HMMA.1688.F32.TF32 R8, R220.reuse, R40, R172 ;  /* 0x00000028dc08723c */ /* 0x040fe200000810ac */
[----:B------:R-:W-:Y:S01]  /*a4f40*/  STL.64 [R1+0x2b00], R164 ;  /* 0x002b00a401007387 */ /* 0x000fe20000100a00 */
[----:B------:R-:W-:Y:S03]  /*a4f50*/  STL.64 [R1+0x2b08], R166 ;  /* 0x002b08a601007387 */ /* 0x000fe60000100a00 */
[----:B------:R-:W-:Y:S01]  /*a4f60*/  STL.64 [R1+0x2af0], R20 ;  /* 0x002af01401007387 */ /* 0x000fe20000100a00 */
[----:B------:R-:W-:Y:S02]  /*a4f70*/  STL.64 [R1+0x2af8], R22 ;  /* 0x002af81601007387 */ /* 0x000fe40000100a00 */
[----:B------:R-:W-:Y:S02]  /*a4f80*/  STL.64 [R1+0x2ae0], R16 ;  /* 0x002ae01001007387 */ /* 0x000fe40000100a00 */
[----:B------:R1:W-:Y:S05]  /*a4f90*/  STL.64 [R1+0x2ae8], R18 ;  /* 0x002ae81201007387 */ /* 0x0003ea0000100a00 */
[----:B------:R-:W-:Y:S01]  /*a4fa0*/  STL.64 [R1+0x2ad0], R12 ;  /* 0x002ad00c01007387 */ /* 0x000fe20000100a00 */
[----:B------:R-:W-:Y:S07]  /*a4fb0*/  STL.64 [R1+0x2ad8], R14 ;  /* 0x002ad80e01007387 */ /* 0x000fee0000100a00 */
[----:B------:R-:W-:Y:S02]  /*a4fc0*/  STL.64 [R1+0x2ac0], R8 ;  /* 0x002ac00801007387 */ /* 0x000fe40000100a00 */
[----:B------:R3:W-:Y:S01]  /*a4fd0*/  STL.64 [R1+0x2ac8], R10 ;  /* 0x002ac80a01007387 */ /* 0x0007e20000100a00 */
[----:B-1----:R-:W-:Y:S08]  /*a4fe0*/  HMMA.1688.F32.TF32 R16, R220, R36, R28 ;  /* 0x00000024dc10723c */ /* 0x002ff0000008101c */
[C---:B---3--:R-:W-:Y:S11]  /*a4ff0*/  HMMA.1688.F32.TF32 R8, R168.reuse, R156, R240 ;  /* 0x0000009ca808723c */ /* 0x048ff600000810f0 */
[----:B------:R-:W-:Y:S04]  /*a5000*/  @!UPT UIADD3 URZ, URZ, URZ, URZ ;  /* 0x0000003f3f3ff290 */ /* 0x000fe8000fffe03f */
[----:B------:R-:W-:Y:S01]  /*a5010*/  STL.64 [R1+0x2ab0], R16 ;  /* 0x002ab01001007387 */ /* 0x000fe20000100a00 */
[----:B------:R1:W-:Y:S02]  /*a5020*/  STL.64 [R1+0x2ab8], R18 ;  /* 0x002ab81201007387 */ /* 0x0003e40000100a00 */
[----:B-1----:R-:W-:Y:S08]  /*a5030*/  HMMA.1688.F32.TF32 R16, R168, R152, R24 ;  /* 0x00000098a810723c */ /* 0x002ff00000081018 */
[----:B--2---:R-:W-:Y:S01]  /*a5040*/  HMMA.1688.F32.TF32 R12, R220, R32, R244 ;  /* 0x00000020dc0c723c */ /* 0x004fe200000810f4 */
[----:B------:R-:W-:Y:S04]  /*a5050*/  LDS R220, [R3+0x18280] ;  /* 0x0182800003dc7984 */ /* 0x000fe80000000800 */
[----:B------:R-:W-:Y:S04]  /*a5060*/  LDS R222, [R3+0x1a280] ;  /* 0x01a2800003de7984 */ /* 0x000fe80000000800 */
[----:B------:R-:W-:Y:S04]  /*a5070*/  LDS R221, [R4+0x18280] ;  /* 0x0182800004dd7984 */ /* 0x000fe80000000800 */
[----:B------:R-:W1:Y:S10]  /*a5080*/  LDS R223, [R4+0x1a280] ;  /* 0x01a2800004df7984 */ /* 0x000e740000000800 */
        /* <DEDUP_REMOVED lines=41> */
[----:B---3--:R-:W-:Y:S01]  /*a5320*/  HMMA.1688.F32.TF32 R8, R168, R96, R236 ;  /* 0x00000060a808723c */ /* 0x008fe200000810ec */
[----:B------:R-:W-:Y:S01]  /*a5330*/  STL.64 [R1+0x29e0], R16 ;  /* 0x0029e01001007387 */ /* 0x000fe20000100a00 */
[----:B------:R-:W-:Y:S02]  /*a5340*/  STL.64 [R1+0x29e8], R18 ;  /* 0x0029e81201007387 */ /* 0x000fe40000100a00 */
[----:B------:R-:W2:Y:S11]  /*a5350*/  LDL.LU R232, [R1+0xac0] ;  /* 0x000ac00001e87983 */ /* 0x000eb60000300800 */
[----:B------:R-:W-:Y:S01]  /*a5360*/  STL.64 [R1+0x29d0], R12 ;  /* 0x0029d00c01007387 */ /* 0x000fe20000100a00 */
[----:B------:R-:W-:Y:S07]  /*a5370*/  STL.64 [R1+0x29d8], R14 ;  /* 0x0029d80e01007387 */ /* 0x000fee0000100a00 */
        /* <DEDUP_REMOVED lines=25> */
[----:B------:R-:W2:Y:S01]  /*a5510*/  LDL.LU R192, [R1] ;  /* 0x0000000001c07983 */ /* 0x000ea20000300800 */
        /* <DEDUP_REMOVED lines=23> */
[----:B---3--:R-:W3:Y:S01]  /*a5690*/  LDL.LU R8, [R1+0x80] ;  /* 0x0000800001087983 */ /* 0x008ee20000300800 */
[----:B------:R-:W3:Y:S01]  /*a56a0*/  LDL.LU R9, [R1+0x84] ;  /* 0x0000840001097983 */ /* 0x000ee20000300800 */
[----:B----4-:R-:W3:Y:S02]  /*a56b0*/  LDL.LU R10, [R1+0x88] ;  /* 0x00008800010a7983 */ /* 0x010ee40000300800 */
[----:B------:R-:W3:Y:S02]  /*a56c0*/  LDL.LU R11, [R1+0x8c] ;  /* 0x00008c00010b7983 */ /* 0x000ee40000300800 */
[----:B------:R-:W4:Y:S01]  /*a56d0*/  LDL.LU R176, [R1+0xb50] ;  /* 0x000b500001b07983 */ /* 0x000f220000300800 */
[----:B------:R-:W4:Y:S01]  /*a56e0*/  LDL.LU R177, [R1+0xb54] ;  /* 0x000b540001b17983 */ /* 0x000f220000300800 */
[----:B------:R-:W4:Y:S02]  /*a56f0*/  LDL.LU R178, [R1+0xb58] ;  /* 0x000b580001b27983 */ /* 0x000f240000300800 */
        /* <DEDUP_REMOVED lines=45> */
[----:B------:R-:W-:Y:S01]  /*a59d0*/  MOV R236, R248 ;  /* 0x000000f800ec7202 */ /* 0x000fe20000000f00 */
[----:B------:R-:W-:Y:S01]  /*a59e0*/  IMAD.MOV.U32 R237, RZ, RZ, R249 ;  /* 0x000000ffffed7224 */ /* 0x000fe200078e00f9 */
[----:B------:R-:W1:Y:S01]  /*a59f0*/  LDL.LU R248, [R1+0x52dc] ;  /* 0x0052dc0001f87983 */ /* 0x000e620000300800 */
[----:B------:R-:W1:Y:S02]  /*a5a00*/  LDL.LU R249, [R1+0x52d8] ;  /* 0x0052d80001f97983 */ /* 0x000e640000300800 */
[----:B------:R-:W-:-:S02]  /*a5a10*/  IMAD.MOV.U32 R238, RZ, RZ, R250 ;  /* 0x000000ffffee7224 */ /* 0x000fc400078e00fa */
[----:B------:R-:W-:Y:S01]  /*a5a20*/  IMAD.MOV.U32 R239, RZ, RZ, R251 ;  /* 0x000000ffffef7224 */ /* 0x000fe200078e00fb */
[----:B------:R-:W1:Y:S01]  /*a5a30*/  LDL.LU R250, [R1+0x52d4] ;  /* 0x0052d40001fa7983 */ /* 0x000e620000300800 */
[----:B------:R-:W1:Y:S01]  /*a5a40*/  LDL.LU R251, [R1+0x52d0] ;  /* 0x0052d00001fb7983 */ /* 0x000e620000300800 */
[C---:B--2---:R-:W-:Y:S08]  /*a5a50*/  HMMA.1688.F32.TF32 R240, R168.reuse, R92, R240 ;  /* 0x0000005ca8f0723c */ /* 0x044ff000000810f0 */
[C---:B------:R-:W-:Y:S08]  /*a5a60*/  HMMA.1688.F32.TF32 R244, R168.reuse, R88, R244 ;  /* 0x00000058a8f4723c */ /* 0x040ff000000810f4 */
[C---:B------:R-:W-:Y:S08]  /*a5a70*/  HMMA.1688.F32.TF32 R164, R168.reuse, R80, R164 ;  /* 0x00000050a8a4723c */ /* 0x040ff000000810a4 */
[C---:B---3--:R-:W-:Y:S08]  /*a5a80*/  HMMA.1688.F32.TF32 R12, R168.reuse, R68, R12 ;  /* 0x00000044a80c723c */ /* 0x048ff0000008100c */
[C---:B------:R-:W-:Y:S01]  /*a5a90*/  HMMA.1688.F32.TF32 R8, R168.reuse, R64, R8 ;  /* 0x00000040a808723c */ /* 0x040fe20000081008 */
[----:B------:R-:W-:Y:S01]  /*a5aa0*/  STL.64 [R1+0x29b0], R240 ;  /* 0x0029b0f001007387 */ /* 0x000fe20000100a00 */
[----:B------:R2:W-:Y:S06]  /*a5ab0*/  STL.64 [R1+0x29b8], R242 ;  /* 0x0029b8f201007387 */ /* 0x0005ec0000100a00 */
[C---:B--2---:R-:W-:Y:S08]  /*a5ac0*/  HMMA.1688.F32.TF32 R240, R168.reuse, R84, R20 ;  /* 0x00000054a8f0723c */ /* 0x044ff00000081014 */
[C---:B------:R-:W-:Y:S08]  /*a5ad0*/  HMMA.1688.F32.TF32 R20, R168.reuse, R76, R16 ;  /* 0x0000004ca814723c */ /* 0x040ff00000081010 */
[C---:B----4-:R-:W-:Y:S01]  /*a5ae0*/  HMMA.1688.F32.TF32 R16, R168.reuse, R72, R176 ;  /* 0x00000048a810723c */ /* 0x050fe200000810b0 */
        /* <DEDUP_REMOVED lines=33> */
[----:B---3--:R-:W-:Y:S08]  /*a5d00*/  HMMA.1688.F32.TF32 R12, R168, R32, R192 ;  /* 0x00000020a80c723c */ /* 0x008ff000000810c0 */
[C---:B-1----:R-:W-:Y:S01]  /*a5d10*/  HMMA.1688.F32.TF32 R8, R220.reuse, R156, R248 ;  /* 0x0000009cdc08723c */ /* 0x042fe200000810f8 */
        /* <DEDUP_REMOVED lines=36> */
[----:B------:R-:W1:Y:S05]  /*a5f60*/  LDL.LU R224, [R1+0xa0] ;  /* 0x0000a00001e07983 */ /* 0x000e6a0000300800 */
[----:B------:R2:W-:Y:S01]  /*a5f70*/  STL.64 [R1+0x2840], R12 ;  /* 0x0028400c01007387 */ /* 0x0005e20000100a00 */
[----:B------:R3:W-:Y:S07]  /*a5f80*/  STL.64 [R1+0x2848], R14 ;  /* 0x0028480e01007387 */ /* 0x0007ee0000100a00 */
[----:B------:R2:W-:Y:S01]  /*a5f90*/  STL.64 [R1+0x2830], R8 ;  /* 0x0028300801007387 */ /* 0x0005e20000100a00 */
[----:B------:R2:W-:Y:S02]  /*a5fa0*/  STL.64 [R1+0x2838], R10 ;  /* 0x0028380a01007387 */ /* 0x0005e40000100a00 */
[----:B------:R-:W1:Y:S02]  /*a5fb0*/  LDL.LU R225, [R1+0xa4] ;  /* 0x0000a40001e17983 */ /* 0x000e640000300800 */
[----:B------:R-:W1:Y:S01]  /*a5fc0*/  LDL.LU R226, [R1+0xa8] ;  /* 0x0000a80001e27983 */ /* 0x000e620000300800 */
[----:B------:R-:W1:Y:S01]  /*a5fd0*/  LDL.LU R227, [R1+0xac] ;  /* 0x0000ac0001e37983 */ /* 0x000e620000300800 */
        /* <DEDUP_REMOVED lines=44> */
[----:B--2---:R-:W2:Y:S02]  /*a62a0*/  LDL.LU R12, [R1+0xa50] ;  /* 0x000a5000010c7983 */ /* 0x004ea40000300800 */
[----:B------:R-:W2:Y:S02]  /*a62b0*/  LDL.LU R13, [R1+0xa54] ;  /* 0x000a5400010d7983 */ /* 0x000ea40000300800 */
[----:B---3--:R-:W2:Y:S01]  /*a62c0*/  LDL.LU R14, [R1+0xa58] ;  /* 0x000a5800010e7983 */ /* 0x008ea20000300800 */
        /* <DEDUP_REMOVED lines=64> */
[----:B------:R-:W-:Y:S01]  /*a66d0*/  STL.64 [R1+0x27e0], R16 ;  /* 0x0027e01001007387 */ /* 0x000fe20000100a00 */
[----:B------:R2:W-:Y:S02]  /*a66e0*/  STL.64 [R1+0x27e8], R18 ;  /* 0x0027e81201007387 */ /* 0x0005e40000100a00 */
[----:B------:R-:W-:Y:S02]  /*a66f0*/  STL.64 [R1+0x27d0], R12 ;  /* 0x0027d00c01007387 */ /* 0x000fe40000100a00 */
[----:B------:R3:W-:Y:S03]  /*a6700*/  STL.64 [R1+0x27d8], R14 ;  /* 0x0027d80e01007387 */ /* 0x0007e60000100a00 */
        /* <DEDUP_REMOVED lines=44> */
[----:B------:R-:W2:Y:S04]  /*a69d0*/  LDS R223, [R4+0x1a380] ;  /* 0x01a3800004df7984 */ /* 0x000ea80000000800 */
        /* <DEDUP_REMOVED lines=8> */
[----:B------:R-:W-:Y:S11]  /*a6a60*/  STL.64 [R1+0x52c8], R150 ;  /* 0x0052c89601007387 */ /* 0x000ff60000100a00 */
[----:B------:R-:W-:Y:S03]  /*a6a70*/  @!UPT UIADD3 URZ, URZ, URZ, URZ ;  /* 0x0000003f3f3ff290 */ /* 0x000fe6000fffe03f */
[----:B------:R-:W-:Y:S01]  /*a6a80*/  STL.64 [R1+0x26e0], R12 ;  /* 0x0026e00c01007387 */ /* 0x000fe20000100a00 */
[----:B------:R-:W-:Y:S02]  /*a6a90*/  STL.64 [R1+0x26e8], R14 ;  /* 0x0026e80e01007387 */ /* 0x000fe40000100a00 */
[----:B------:R-:W-:Y:S05]  /*a6aa0*/  STL.64 [R1+0x52c0], R148 ;  /* 0x0052c09401007387 */ /* 0x000fea0000100a00 */
[----:B------:R-:W-:Y:S01]  /*a6ab0*/  STL.64 [R1+0x26d0], R8 ;  /* 0x0026d00801007387 */ /* 0x000fe20000100a00 */
[----:B------:R2:W-:Y:S02]  /*a6ac0*/  STL.64 [R1+0x26d8], R10 ;  /* 0x0026d80a01007387 */ /* 0x0005e40000100a00 */
[C---:B--2---:R-:W-:Y:S02]  /*a6ad0*/  HMMA.1688.F32.TF32 R8, R168.reuse, R144, R236 ;  /* 0x00000090a808723c */ /* 0x044fe400000810ec */
[----:B------:R-:W2:Y:S11]  /*a6ae0*/  LDL.LU R236, [R1+0x1b0] ;  /* 0x0001b00001ec7983 */ /* 0x000eb60000300800 */
[----:B------:R-:W-:Y:S10]  /*a6af0*/  @!UPT UIADD3 URZ, URZ, URZ, URZ ;  /* 0x0000003f3f3ff290 */ /* 0x000ff4000fffe03f */
        /* <DEDUP_REMOVED lines=93> */
[----:B--2---:R-:W2:Y:S03]  /*a70d0*/  LDL.LU R8, [R1+0x940] ;  /* 0x0009400001087983 */ /* 0x004ea60000300800 */
[----:B------:R-:W2:Y:S01]  /*a70e0*/  LDL.LU R9, [R1+0x944] ;  /* 0x0009440001097983 */ /* 0x000ea20000300800 */
[----:B---3--:R-:W2:Y:S03]  /*a70f0*/  LDL.LU R10, [R1+0x948] ;  /* 0x00094800010a7983 */ /* 0x008ea60000300800 */
        /* <DEDUP_REMOVED lines=17> */
[----:B------:R-:W-:Y:S02]  /*a7210*/  STL.64 [R1+0x52b8], R146 ;  /* 0x0052b89201007387 */ /* 0x000fe40000100a00 */
[----:B------:R1:W-:Y:S02]  /*a7220*/  STL.64 [R1+0x52b0], R144 ;  /* 0x0052b09001007387 */ /* 0x0003e40000100a00 */
[----:B-1----:R-:W2:Y:S01]  /*a7230*/  LDL.LU R144, [R1+0x9e0] ;  /* 0x0009e00001907983 */ /* 0x002ea20000300800 */
[----:B------:R-:W2:Y:S02]  /*a7240*/  LDL.LU R145, [R1+0x9e4] ;  /* 0x0009e40001917983 */ /* 0x000ea40000300800 */
[----:B------:R-:W2:Y:S02]  /*a7250*/  LDL.LU R146, [R1+0x9e8] ;  /* 0x0009e80001927983 */ /* 0x000ea40000300800 */
[----:B------:R-:W2:Y:S01]  /*a7260*/  LDL.LU R147, [R1+0x9ec] ;  /* 0x0009ec0001937983 */ /* 0x000ea20000300800 */
[----:B------:R-:W-:Y:S01]  /*a7270*/  STL.64 [R1+0x52a8], R142 ;  /* 0x0052a88e01007387 */ /* 0x000fe20000100a00 */
[----:B------:R1:W-:Y:S01]  /*a7280*/  STL.64 [R1+0x52a0], R140 ;  /* 0x0052a08c01007387 */ /* 0x0003e20000100a00 */
[C---:B----4-:R-:W-:Y:S08]  /*a7290*/  HMMA.1688.F32.TF32 R148, R168.reuse, R136, R148 ;  /* 0x00000088a894723c */ /* 0x050ff00000081094 */
[C---:B--2---:R-:W-:Y:S08]  /*a72a0*/  HMMA.1688.F32.TF32 R144, R168.reuse, R140, R144 ;  /* 0x0000008ca890723c */ /* 0x044ff00000081090 */
[C---:B-1----:R-:W-:Y:S11]  /*a72b0*/  HMMA.1688.F32.TF32 R140, R168.reuse, R128, R240 ;  /* 0x00000080a88c723c */ /* 0x042ff600000810f0 */
[----:B------:R-:W-:Y:S04]  /*a72c0*/  @!UPT UIADD3 URZ, URZ, URZ, URZ ;  /* 0x0000003f3f3ff290 */ /* 0x000fe8000fffe03f */
[----:B------:R-:W-:Y:S01]  /*a72d0*/  STL.64 [R1+0x26b0], R144 ;  /* 0x0026b09001007387 */ /* 0x000fe20000100a00 */
[----:B------:R1:W-:Y:S02]  /*a72e0*/  STL.64 [R1+0x26b8], R146 ;  /* 0x0026b89201007387 */ /* 0x0003e40000100a00 */
[C---:B-1----:R-:W-:Y:S01]  /*a72f0*/  HMMA.1688.F32.TF32 R144, R168.reuse, R132, R248 ;  /* 0x00000084a890723c */ /* 0x042fe200000810f8 */
[----:B------:R-:W-:Y:S01]  /*a7300*/  STL.64 [R1+0x26a0], R148 ;  /* 0x0026a09401007387 */ /* 0x000fe20000100a00 */
[----:B------:R1:W-:Y:S06]  /*a7310*/  STL.64 [R1+0x26a8], R150 ;  /* 0x0026a89601007387 */ /* 0x0003ec0000100a00 */
[C---:B------:R-:W-:Y:S08]  /*a7320*/  HMMA.1688.F32.TF32 R12, R168.reuse, R104, R12 ;  /* 0x00000068a80c723c */ /* 0x040ff0000008100c */
[C---:B-1----:R-:W-:Y:S07]  /*a7330*/  HMMA.1688.F32.TF32 R148, R168.reuse, R124, R244 ;  /* 0x0000007ca894723c */ /* 0x042fee00000810f4 */
[----:B------:R-:W-:Y:S01]  /*a7340*/  STL.64 [R1+0x2690], R144 ;  /* 0x0026909001007387 */ /* 0x000fe20000100a00 */
[----:B------:R1:W-:Y:S02]  /*a7350*/  STL.64 [R1+0x2698], R146 ;  /* 0x0026989201007387 */ /* 0x0003e40000100a00 */
[----:B------:R-:W-:Y:S02]  /*a7360*/  STL.64 [R1+0x2680], R140 ;  /* 0x0026808c01007387 */ /* 0x000fe40000100a00 */
[----:B------:R2:W-:Y:S01]  /*a7370*/  STL.64 [R1+0x2688], R142 ;  /* 0x0026888e01007387 */ /* 0x0005e20000100a00 */
[C---:B-1----:R-:W-:Y:S08]  /*a7380*/  HMMA.1688.F32.TF32 R144, R168.reuse, R120, R20 ;  /* 0x00000078a890723c */ /* 0x042ff00000081014 */
[C---:B--2---:R-:W-:Y:S08]  /*a7390*/  HMMA.1688.F32.TF32 R140, R168.reuse, R116, R164 ;  /* 0x00000074a88c723c */ /* 0x044ff000000810a4 */
        /* <DEDUP_REMOVED lines=10> */
[----:B------:R-:W-:Y:S03]  /*a7440*/  STL.64 [R1+0x2648], R22 ;  /* 0x0026481601007387 */ /* 0x000fe60000100a00 */
[----:B------:R-:W-:Y:S02]  /*a7450*/  STL.64 [R1+0x2630], R16 ;  /* 0x0026301001007387 */ /* 0x000fe40000100a00 */
[----:B------:R1:W-:Y:S01]  /*a7460*/  STL.64 [R1+0x2638], R18 ;  /* 0x0026381201007387 */ /* 0x0003e20000100a00 */
[----:B------:R-:W-:Y:S01]  /*a7470*/  STL.64 [R1+0x2620], R12 ;  /* 0x0026200c01007387 */ /* 0x000fe20000100a00 */
[----:B------:R2:W-:Y:S04]  /*a7480*/  STL.64 [R1+0x2628], R14 ;  /* 0x0026280e01007387 */ /* 0x0005e80000100a00 */
[----:B------:R-:W-:Y:S02]  /*a7490*/  STL.64 [R1+0x2610], R8 ;  /* 0x0026100801007387 */ /* 0x000fe40000100a00 */
        /* <DEDUP_REMOVED lines=201> */
[C---:B------:R-:W-:Y:S08]  /*a8130*/  HMMA.1688.F32.TF32 R244, R220.reuse, R128, R244 ;  /* 0x00000080dcf4723c */ /* 0x040ff000000810f4 */
[C---:B------:R-:W-:Y:S08]  /*a8140*/  HMMA.1688.F32.TF32 R12, R220.reuse, R112, R12 ;  /* 0x00000070dc0c723c */ /* 0x040ff0000008100c */
[C---:B------:R-:W-:Y:S08]  /*a8150*/  HMMA.1688.F32.TF32 R8, R220.reuse, R108, R8 ;  /* 0x0000006cdc08723c */ /* 0x040ff00000081008 */
        /* <DEDUP_REMOVED lines=9> */
[C---:B-1----:R-:W-:Y:S08]  /*a81f0*/  HMMA.1688.F32.TF32 R248, R220.reuse, R132, R240 ;  /* 0x00000084dcf8723c */ /* 0x042ff000000810f0 */
[C---:B------:R-:W-:Y:S08]  /*a8200*/  HMMA.1688.F32.TF32 R240, R220.reuse, R124, R164 ;  /* 0x0000007cdcf0723c */ /* 0x040ff000000810a4 */
[C---:B------:R-:W-:Y:S08]  /*a8210*/  HMMA.1688.F32.TF32 R164, R220.reuse, R120, R16 ;  /* 0x00000078dca4723c */ /* 0x040ff00000081010 */
[C---:B----4-:R-:W-:Y:S01]  /*a8220*/  HMMA.1688.F32.TF32 R16, R220.reuse, R116, R176 ;  /* 0x00000074dc10723c */ /* 0x050fe200000810b0 */
[----:B------:R-:W-:Y:S01]  /*a8230*/  STL.64 [R1+0x24b0], R248 ;  /* 0x0024b0f801007387 */ /* 0x000fe20000100a00 */
[----:B------:R-:W-:Y:S02]  /*a8240*/  STL.64 [R1+0x24b8], R250 ;  /* 0x0024b8fa01007387 */ /* 0x000fe40000100a00 */
[----:B------:R-:W-:Y:S02]  /*a8250*/  STL.64 [R1+0x24a0], R244 ;  /* 0x0024a0f401007387 */ /* 0x000fe40000100a00 */
[----:B------:R-:W-:Y:S01]  /*a8260*/  STL.64 [R1+0x24a8], R246 ;  /* 0x0024a8f601007387 */ /* 0x000fe20000100a00 */
[----:B------:R-:W-:Y:S01]  /*a8270*/  STL.64 [R1+0x2490], R240 ;  /* 0x002490f001007387 */ /* 0x000fe20000100a00 */
[----:B------:R-:W-:Y:S07]  /*a8280*/  STL.64 [R1+0x2498], R242 ;  /* 0x002498f201007387 */ /* 0x000fee0000100a00 */
[----:B------:R-:W-:Y:S02]  /*a8290*/  STL.64 [R1+0x2480], R164 ;  /* 0x002480a401007387 */ /* 0x000fe40000100a00 */
[----:B------:R-:W-:Y:S06]  /*a82a0*/  STL.64 [R1+0x2488], R166 ;  /* 0x002488a601007387 */ /* 0x000fec0000100a00 */
        /* <DEDUP_REMOVED lines=55> */
[----:B------:R-:W-:Y:S02]  /*a8620*/  STL.64 [R1+0x2298], R18 ;  /* 0x0022981201007387 */ /* 0x000fe40000100a00 */
[----:B------:R-:W3:Y:S05]  /*a8630*/  LDL.LU R232, [R1+0x4e0] ;  /* 0x0004e00001e87983 */ /* 0x000eea0000300800 */
[----:B------:R-:W-:Y:S01]  /*a8640*/  STL.64 [R1+0x2280], R12 ;  /* 0x0022800c01007387 */ /* 0x000fe20000100a00 */
[----:B------:R-:W-:Y:S07]  /*a8650*/  STL.64 [R1+0x2288], R14 ;  /* 0x0022880e01007387 */ /* 0x000fee0000100a00 */
[----:B------:R1:W-:Y:S02]  /*a8660*/  STL.64 [R1+0x2270], R8 ;  /* 0x0022700801007387 */ /* 0x0003e40000100a00 */
        /* <DEDUP_REMOVED lines=104> */
[----:B--2---:R-:W-:Y:S02]  /*a8cf0*/  HMMA.1688.F32.TF32 R220, R220, R32, R164 ;  /* 0x00000020dcdc723c */ /* 0x004fe400000810a4 */
[----:B------:R-:W2:Y:S01]  /*a8d00*/  LDL.LU.64 R166, [R1+0x5288] ;  /* 0x0052880001a67983 */ /* 0x000ea20000300a00 */
[----:B------:R-:W2:Y:S11]  /*a8d10*/  LDL.LU.64 R164, [R1+0x5280] ;  /* 0x0052800001a47983 */ /* 0x000eb60000300a00 */
[----:B------:R-:W-:Y:S09]  /*a8d20*/  @!UPT UIADD3 URZ, URZ, URZ, URZ ;  /* 0x0000003f3f3ff290 */ /* 0x000ff2000fffe03f */
[----:B------:R1:W-:Y:S01]  /*a8d30*/  STL.64 [R1+0x2250], R220 ;  /* 0x002250dc01007387 */ /* 0x0003e20000100a00 */
[----:B------:R3:W-:Y:S03]  /*a8d40*/  STL.64 [R1+0x2258], R222 ;  /* 0x002258de01007387 */ /* 0x0007e60000100a00 */
[----:B-1----:R-:W2:Y:S01]  /*a8d50*/  LDL.LU R220, [R1+0x190] ;  /* 0x0001900001dc7983 */ /* 0x002ea20000300800 */
[----:B------:R-:W2:Y:S02]  /*a8d60*/  LDL.LU R221, [R1+0x194] ;  /* 0x0001940001dd7983 */ /* 0x000ea40000300800 */
[----:B---3--:R-:W2:Y:S02]  /*a8d70*/  LDL.LU R222, [R1+0x198] ;  /* 0x0001980001de7983 */ /* 0x008ea40000300800 */
[----:B------:R-:W2:Y:S01]  /*a8d80*/  LDL.LU R223, [R1+0x19c] ;  /* 0x00019c0001df7983 */ /* 0x000ea20000300800 */
[C---:B------:R-:W-:Y:S08]  /*a8d90*/  HMMA.1688.F32.TF32 R248, R168.reuse, R152, R248 ;  /* 0x00000098a8f8723c */ /* 0x040ff000000810f8 */
[C---:B------:R-:W-:Y:S08]  /*a8da0*/  HMMA.1688.F32.TF32 R244, R168.reuse, R144, R244 ;  /* 0x00000090a8f4723c */ /* 0x040ff000000810f4 */
[C---:B----4-:R-:W-:Y:S08]  /*a8db0*/  HMMA.1688.F32.TF32 R12, R168.reuse, R132, R12 ;  /* 0x00000084a80c723c */ /* 0x050ff0000008100c */
[C---:B------:R-:W-:Y:S08]  /*a8dc0*/  HMMA.1688.F32.TF32 R8, R168.reuse, R128, R8 ;  /* 0x00000080a808723c */ /* 0x040ff00000081008 */
[C---:B--2---:R-:W-:Y:S11]  /*a8dd0*/  HMMA.1688.F32.TF32 R220, R168.reuse, R156, R220 ;  /* 0x0000009ca8dc723c */ /* 0x044ff600000810dc */
[----:B------:R-:W-:Y:S11]  /*a8de0*/  @!UPT UIADD3 URZ, URZ, URZ, URZ ;  /* 0x0000003f3f3ff290 */ /* 0x000ff6000fffe03f */
[----:B------:R-:W-:Y:S01]  /*a8df0*/  @!UPT UIADD3 URZ, URZ, URZ, URZ ;  /* 0x0000003f3f3ff290 */ /* 0x000fe2000fffe03f */
[----:B------:R-:W-:Y:S01]  /*a8e00*/  STL.64 [R1+0x2240], R220 ;  /* 0x002240dc01007387 */ /* 0x000fe20000100a00 */
[----:B------:R-:W-:Y:S02]  /*a8e10*/  STL.64 [R1+0x2248], R222 ;  /* 0x002248de01007387 */ /* 0x000fe40000100a00 */
[----:B------:R-:W-:Y:S02]  /*a8e20*/  STL.64 [R1+0x2260], R248 ;  /* 0x002260f801007387 */ /* 0x000fe40000100a00 */
[----:B------:R1:W-:Y:S01]  /*a8e30*/  STL.64 [R1+0x2268], R250 ;  /* 0x002268fa01007387 */ /* 0x0003e20000100a00 */
[----:B------:R-:W-:Y:S04]  /*a8e40*/  LDS R220, [R3+0x18480] ;  /* 0x0184800003dc7984 */ /* 0x000fe80000000800 */
[----:B------:R-:W-:Y:S04]  /*a8e50*/  LDS R222, [R3+0x1a480] ;  /* 0x01a4800003de7984 */ /* 0x000fe80000000800 */
[----:B------:R-:W-:Y:S04]  /*a8e60*/  LDS R221, [R4+0x18480] ;  /* 0x0184800004dd7984 */ /* 0x000fe80000000800 */
[----:B------:R-:W2:Y:S01]  /*a8e70*/  LDS R223, [R4+0x1a480] ;  /* 0x01a4800004df7984 */ /* 0x000ea20000000800 */
[C---:B-1----:R-:W-:Y:S08]  /*a8e80*/  HMMA.1688.F32.TF32 R248, R168.reuse, R148, R240 ;  /* 0x00000094a8f8723c */ /* 0x042ff000000810f0 */
[C---:B------:R-:W-:Y:S08]  /*a8e90*/  HMMA.1688.F32.TF32 R240, R168.reuse, R140, R16 ;  /* 0x0000008ca8f0723c */ /* 0x040ff00000081010 */
[C---:B------:R-:W-:Y:S07]  /*a8ea0*/  HMMA.1688.F32.TF32 R16, R168.reuse, R136, R176 ;  /* 0x00000088a810723c */ /* 0x040fee00000810b0 */
        /* <DEDUP_REMOVED lines=63> */
[----:B------:R1:W-:Y:S01]  /*a92a0*/  STL.64 [R1+0x2070], R12 ;  /* 0x0020700c01007387 */ /* 0x0003e20000100a00 */
[----:B------:R4:W-:Y:S07]  /*a92b0*/  STL.64 [R1+0x2078], R14 ;  /* 0x0020780e01007387 */ /* 0x0009ee0000100a00 */
        /* <DEDUP_REMOVED lines=108> */
[----:B------:R3:W-:Y:S02]  /*a9980*/  STL.64 [R1+0x1fb8], R14 ;  /* 0x001fb80e01007387 */ /* 0x0007e40000100a00 */
[----:B------:R-:W2:Y:S01]  /*a9990*/  LDL.LU R237, [R1+0x374] ;  /* 0x0003740001ed7983 */ /* 0x000ea20000300800 */
[----:B------:R-:W2:Y:S01]  /*a99a0*/  LDL.LU R238, [R1+0x378] ;  /* 0x0003780001ee7983 */ /* 0x000ea20000300800 */
[----:B------:R-:W2:Y:S01]  /*a99b0*/  LDL.LU R239, [R1+0x37c] ;  /* 0x00037c0001ef7983 */ /* 0x000ea20000300800 */
[----:B---3--:R-:W-:Y:S08]  /*a99c0*/  HMMA.1688.F32.TF32 R12, R168, R32, R8 ;  /* 0x00000020a80c723c */ /* 0x008ff00000081008 */
        /* <DEDUP_REMOVED lines=10> */
[C---:B---3--:R-:W-:Y:S08]  /*a9a70*/  HMMA.1688.F32.TF32 R8, R220.reuse, R152, R172 ;  /* 0x00000098dc08723c */ /* 0x048ff000000810ac */
[C---:B------:R-:W-:Y:S11]  /*a9a80*/  HMMA.1688.F32.TF32 R12, R220.reuse, R144, R24 ;  /* 0x00000090dc0c723c */ /* 0x040ff60000081018 */
        /* <DEDUP_REMOVED lines=41> */
[----:B------:R-:W-:Y:S02]  /*a9d20*/  STL.64 [R1+0x1818], R18 ;  /* 0x0018181201007387 */ /* 0x000fe40000100a00 */
[----:B------:R-:W3:Y:S05]  /*a9d30*/  LDL.LU R248, [R1+0x200] ;  /* 0x0002000001f87983 */ /* 0x000eea0000300800 */
[----:B------:R-:W-:Y:S01]  /*a9d40*/  STL.64 [R1+0x1800], R12 ;  /* 0x0018000c01007387 */ /* 0x000fe20000100a00 */
[----:B------:R-:W-:Y:S07]  /*a9d50*/  STL.64 [R1+0x1808], R14 ;  /* 0x0018080e01007387 */ /* 0x000fee0000100a00 */
[----:B------:R-:W-:Y:S01]  /*a9d60*/  STL.64 [R1+0x17f0], R8 ;  /* 0x0017f00801007387 */ /* 0x000fe20000100a00 */
[----:B------:R2:W-:Y:S02]  /*a9d70*/  STL.64 [R1+0x17f8], R10 ;  /* 0x0017f80a01007387 */ /* 0x0005e40000100a00 */
[----:B------:R-:W3:Y:S02]  /*a9d80*/  LDL.LU R249, [R1+0x204] ;  /* 0x0002040001f97983 */ /* 0x000ee40000300800 */
[----:B------:R-:W3:Y:S01]  /*a9d90*/  LDL.LU R250, [R1+0x208] ;  /* 0x0002080001fa7983 */ /* 0x000ee20000300800 */
[----:B------:R-:W3:Y:S01]  /*a9da0*/  LDL.LU R251, [R1+0x20c] ;  /* 0x00020c0001fb7983 */ /* 0x000ee20000300800 */
[----:B------:R-:W4:Y:S02]  /*a9db0*/  LDL.LU R240, [R1+0x1f0] ;  /* 0x0001f00001f07983 */ /* 0x000f240000300800 */
[----:B------:R-:W4:Y:S02]  /*a9dc0*/  LDL.LU R241, [R1+0x1f4] ;  /* 0x0001f40001f17983 */ /* 0x000f240000300800 */
[----:B------:R-:W4:Y:S01]  /*a9dd0*/  LDL.LU R242, [R1+0x1f8] ;  /* 0x0001f80001f27983 */ /* 0x000f220000300800 */
[----:B------:R-:W4:Y:S01]  /*a9de0*/  LDL.LU R243, [R1+0x1fc] ;  /* 0x0001fc0001f37983 */ /* 0x000f220000300800 */
        /* <DEDUP_REMOVED lines=55> */
[----:B-1----:R-:W2:Y:S01]  /*aa160*/  LDL.LU R10, [R1+0x338] ;  /* 0x00033800010a7983 */ /* 0x002ea20000300800 */
        /* <DEDUP_REMOVED lines=56> */
[----:B------:R1:W-:Y:S01]  /*aa4f0*/  STL.64 [R1+0x17c8], R178 ;  /* 0x0017c8b201007387 */ /* 0x0003e20000100a00 */
[C---:B----4-:R-:W-:Y:S01]  /*aa500*/  HMMA.1688.F32.TF32 R188, R220.reuse, R44, R188 ;  /* 0x0000002cdcbc723c */ /* 0x050fe200000810bc */
[----:B-1----:R-:W4:Y:S01]  /*aa510*/  LDL.LU.64 R178, [R1+0x5268] ;  /* 0x0052680001b27983 */ /* 0x002f220000300a00 */
[----:B------:R-:W2:Y:S02]  /*aa520*/  LDL.LU.64 R176, [R1+0x5260] ;  /* 0x0052600001b07983 */ /* 0x000ea40000300a00 */
[----:B------:R-:W-:Y:S02]  /*aa530*/  STL.64 [R1+0x17b0], R12 ;  /* 0x0017b00c01007387 */ /* 0x000fe40000100a00 */
[----:B------:R1:W-:Y:S02]  /*aa540*/  STL.64 [R1+0x17b8], R14 ;  /* 0x0017b80e01007387 */ /* 0x0003e40000100a00 */
[C---:B------:R-:W-:Y:S01]  /*aa550*/  HMMA.1688.F32.TF32 R192, R220.reuse, R40, R192 ;  /* 0x00000028dcc0723c */ /* 0x040fe200000810c0 */
[----:B-1----:R-:W2:Y:S01]  /*aa560*/  LDL.LU.64 R14, [R1+0x5258] ;  /* 0x00525800010e7983 */ /* 0x002ea20000300a00 */
        /* <DEDUP_REMOVED lines=12> */
[----:B------:R-:W-:Y:S01]  /*aa630*/  HMMA.1688.F32.TF32 R220, R220, R32, R200 ;  /* 0x00000020dcdc723c */ /* 0x000fe200000810c8 */
        /* <DEDUP_REMOVED lines=44> */
[----:B------:R-:W3:Y:S02]  /*aa900*/  LDL.LU R222, [R1+0x218] ;  /* 0x0002180001de7983 */ /* 0x000ee40000300800 */
[----:B------:R-:W3:Y:S01]  /*aa910*/  LDL.LU R223, [R1+0x21c] ;  /* 0x00021c0001df7983 */ /* 0x000ee20000300800 */
[----:B------:R-:W-:Y:S01]  /*aa920*/  STL.64 [R1+0x16c0], R244 ;  /* 0x0016c0f401007387 */ /* 0x000fe20000100a00 */
[----:B------:R-:W-:Y:S02]  /*aa930*/  STL.64 [R1+0x16c8], R246 ;  /* 0x0016c8f601007387 */ /* 0x000fe40000100a00 */
[----:B------:R-:W-:Y:S02]  /*aa940*/  STL.64 [R1+0x16b0], R204 ;  /* 0x0016b0cc01007387 */ /* 0x000fe40000100a00 */
[----:B------:R1:W-:Y:S01]  /*aa950*/  STL.64 [R1+0x16b8], R206 ;  /* 0x0016b8ce01007387 */ /* 0x0003e20000100a00 */
[C---:B------:R-:W-:Y:S08]  /*aa960*/  HMMA.1688.F32.TF32 R236, R168.reuse, R124, R236 ;  /* 0x0000007ca8ec723c */ /* 0x040ff000000810ec */
[C---:B------:R-:W-:Y:S08]  /*aa970*/  HMMA.1688.F32.TF32 R248, R168.reuse, R116, R248 ;  /* 0x00000074a8f8723c */ /* 0x040ff000000810f8 */
[C---:B------:R-:W-:Y:S01]  /*aa980*/  HMMA.1688.F32.TF32 R240, R168.reuse, R112, R240 ;  /* 0x00000070a8f0723c */ /* 0x040fe200000810f0 */
[----:B------:R-:W-:Y:S04]  /*aa990*/  LDS R244, [R3+0x18580] ;  /* 0x0185800003f47984 */ /* 0x000fe80000000800 */
[----:B------:R-:W-:Y:S04]  /*aa9a0*/  LDS R246, [R3+0x1a580] ;  /* 0x01a5800003f67984 */ /* 0x000fe80000000800 */
[----:B------:R-:W-:Y:S04]  /*aa9b0*/  LDS R245, [R4+0x18580] ;  /* 0x0185800004f57984 */ /* 0x000fe80000000800 */
[----:B------:R-:W2:Y:S04]  /*aa9c0*/  LDS R247, [R4+0x1a580] ;  /* 0x01a5800004f77984 */ /* 0x000ea80000000800 */
[----:B-1----:R-:W4:Y:S01]  /*aa9d0*/  LDL.LU.64 R206, [R1+0x5198] ;  /* 0x0051980001ce7983 */ /* 0x002f220000300a00 */
[----:B------:R-:W4:Y:S02]  /*aa9e0*/  LDL.LU.64 R204, [R1+0x5190] ;  /* 0x0051900001cc7983 */ /* 0x000f240000300a00 */
[----:B------:R-:W-:Y:S02]  /*aa9f0*/  STL.64 [R1+0x16a0], R208 ;  /* 0x0016a0d001007387 */ /* 0x000fe40000100a00 */
[----:B------:R1:W-:Y:S02]  /*aaa00*/  STL.64 [R1+0x16a8], R210 ;  /* 0x0016a8d201007387 */ /* 0x0003e40000100a00 */
        /* <DEDUP_REMOVED lines=25> */
[----:B------:R-:W4:Y:S01]  /*aaba0*/  LDL.LU.64 R236, [R1+0x5120] ;  /* 0x0051200001ec7983 */ /* 0x000f220000300a00 */
[C---:B--2---:R-:W-:Y:S08]  /*aabb0*/  HMMA.1688.F32.TF32 R180, R168.reuse, R56, R180 ;  /* 0x00000038a8b4723c */ /* 0x044ff000000810b4 */
[C---:B---3--:R-:W-:Y:S11]  /*aabc0*/  HMMA.1688.F32.TF32 R220, R168.reuse, R120, R220 ;  /* 0x00000078a8dc723c */ /* 0x048ff600000810dc */
[----:B------:R-:W-:Y:S11]  /*aabd0*/  @!UPT UIADD3 URZ, URZ, URZ, URZ ;  /* 0x0000003f3f3ff290 */ /* 0x000ff6000fffe03f */
[----:B------:R-:W-:Y:S01]  /*aabe0*/  @!UPT UIADD3 URZ, URZ, URZ, URZ ;  /* 0x0000003f3f3ff290 */ /* 0x000fe2000fffe03f */
[----:B------:R-:W-:Y:S01]  /*aabf0*/  STL.64 [R1+0x15d0], R220 ;  /* 0x0015d0dc01007387 */ /* 0x000fe20000100a00 */
[----:B------:R1:W-:Y:S02]  /*aac00*/  STL.64 [R1+0x15d8], R222 ;  /* 0x0015d8de01007387 */ /* 0x0003e40000100a00 */
[----:B------:R-:W-:Y:S02]  /*aac10*/  STL.64 [R1+0x15c0], R248 ;  /* 0x0015c0f801007387 */ /* 0x000fe40000100a00 */
[----:B------:R-:W-:Y:S01]  /*aac20*/  STL.64 [R1+0x15c8], R250 ;  /* 0x0015c8fa01007387 */ /* 0x000fe20000100a00 */
[----:B------:R-:W-:Y:S01]  /*aac30*/  STL.64 [R1+0x15b0], R240 ;  /* 0x0015b0f001007387 */ /* 0x000fe20000100a00 */
        /* <DEDUP_REMOVED lines=11> */
[C---:B-1----:R-:W-:Y:S08]  /*aacf0*/  HMMA.1688.F32.TF32 R220, R168.reuse, R108, R236 ;  /* 0x0000006ca8dc723c */ /* 0x042ff000000810ec */
[C---:B------:R-:W-:Y:S11]  /*aad00*/  HMMA.1688.F32.TF32 R232, R168.reuse, R104, R232 ;  /* 0x00000068a8e8723c */ /* 0x040ff600000810e8 */
[----:B------:R-:W-:Y:S04]  /*aad10*/  @!UPT UIADD3 URZ, URZ, URZ, URZ ;  /* 0x0000003f3f3ff290 */ /* 0x000fe8000fffe03f */
[----:B------:R-:W-:Y:S01]  /*aad20*/  STL.64 [R1+0x1530], R220 ;  /* 0x001530dc01007387 */ /* 0x000fe20000100a00 */
[----:B------:R1:W-:Y:S02]  /*aad30*/  STL.64 [R1+0x1538], R222 ;  /* 0x001538de01007387 */ /* 0x0003e40000100a00 */
[----:B-1----:R-:W-:Y:S05]  /*aad40*/  HMMA.1688.F32.TF32 R220, R168, R96, R224 ;  /* 0x00000060a8dc723c */ /* 0x002fea00000810e0 */
[----:B------:R-:W-:Y:S01]  /*aad50*/  STL.64 [R1+0x14e0], R232 ;  /* 0x0014e0e801007387 */ /* 0x000fe20000100a00 */
[----:B------:R-:W-:Y:S02]  /*aad60*/  STL.64 [R1+0x14e8], R234 ;  /* 0x0014e8ea01007387 */ /* 0x000fe40000100a00 */
[----:B------:R-:W-:Y:S02]  /*aad70*/  STL.64 [R1+0x14d0], R228 ;  /* 0x0014d0e401007387 */ /* 0x000fe40000100a00 */
[----:B------:R-:W-:Y:S11]  /*aad80*/  STL.64 [R1+0x14d8], R230 ;  /* 0x0014d8e601007387 */ /* 0x000ff60000100a00 */
[----:B------:R-:W-:Y:S02]  /*aad90*/  @!UPT UIADD3 URZ, URZ, URZ, URZ ;  /* 0x0000003f3f3ff290 */ /* 0x000fe4000fffe03f */
[----:B------:R1:W-:Y:S01]  /*aada0*/  STL.64 [R1+0x14b0], R220 ;  /* 0x0014b0dc01007387 */ /* 0x0003e20000100a00 */
[----:B------:R2:W-:Y:S02]  /*aadb0*/  STL.64 [R1+0x14b8], R222 ;  /* 0x0014b8de01007387 */ /* 0x0005e40000100a00 */
[----:B------:R3:W-:Y:S02]  /*aadc0*/  STL.64 [R1+0x1460], R216 ;  /* 0x001460d801007387 */ /* 0x0007e40000100a00 */
[----:B------:R2:W-:Y:S01]  /*aadd0*/  STL.64 [R1+0x1468], R218 ;  /* 0x001468da01007387 */ /* 0x0005e20000100a00 */
[----:B------:R-:W-:Y:S01]  /*aade0*/  STL.64 [R1+0x1450], R212 ;  /* 0x001450d401007387 */ /* 0x000fe20000100a00 */
[----:B------:R-:W-:Y:S02]  /*aadf0*/  STL.64 [R1+0x1458], R214 ;  /* 0x001458d601007387 */ /* 0x000fe40000100a00 */
[----:B------:R1:W-:Y:S02]  /*aae00*/  STL.64 [R1+0x13e0], R208 ;  /* 0x0013e0d001007387 */ /* 0x0003e40000100a00 */
[----:B------:R1:W-:Y:S01]  /*aae10*/  STL.64 [R1+0x13e8], R210 ;  /* 0x0013e8d201007387 */ /* 0x0003e20000100a00 */
[----:B------:R1:W-:Y:S01]  /*aae20*/  STL.64 [R1+0x1300], R204 ;  /* 0x001300cc01007387 */ /* 0x0003e20000100a00 */
[----:B------:R1:W-:Y:S02]  /*aae30*/  STL.64 [R1+0x1308], R206 ;  /* 0x001308ce01007387 */ /* 0x0003e40000100a00 */
[----:B------:R-:W-:Y:S02]  /*aae40*/  STL.64 [R1+0x12d0], R200 ;  /* 0x0012d0c801007387 */ /* 0x000fe40000100a00 */
[----:B------:R1:W-:Y:S01]  /*aae50*/  STL.64 [R1+0x12d8], R202 ;  /* 0x0012d8ca01007387 */ /* 0x0003e20000100a00 */
[----:B------:R-:W-:Y:S01]  /*aae60*/  STL.64 [R1+0x12b0], R196 ;  /* 0x0012b0c401007387 */ /* 0x000fe20000100a00 */
[----:B------:R-:W-:Y:S02]  /*aae70*/  STL.64 [R1+0x12b8], R198 ;  /* 0x0012b8c601007387 */ /* 0x000fe40000100a00 */
[----:B------:R-:W-:Y:S02]  /*aae80*/  STL.64 [R1+0x12a0], R192 ;  /* 0x0012a0c001007387 */ /* 0x000fe40000100a00 */
[----:B------:R1:W-:Y:S01]  /*aae90*/  STL.64 [R1+0x12a8], R194 ;  /* 0x0012a8c201007387 */ /* 0x0003e20000100a00 */
[----:B------:R1:W-:Y:S01]  /*aaea0*/  STL.64 [R1+0x1260], R188 ;  /* 0x001260bc01007387 */ /* 0x0003e20000100a00 */
[----:B------:R1:W-:Y:S02]  /*aaeb0*/  STL.64 [R1+0x1268], R190 ;  /* 0x001268be01007387 */ /* 0x0003e40000100a00 */
[----:B------:R2:W-:Y:S01]  /*aaec0*/  STL.64 [R1+0x1250], R184 ;  /* 0x001250b801007387 */ /* 0x0005e20000100a00 */
[----:B------:R-:W-:Y:S01]  /*aaed0*/  MOV R248, R23 ;  /* 0x0000001700f87202 */ /* 0x000fe20000000f00 */
[----:B------:R2:W-:Y:S01]  /*aaee0*/  STL.64 [R1+0x1258], R186 ;  /* 0x001258ba01007387 */ /* 0x0005e20000100a00 */
[----:B------:R-:W4:Y:S02]  /*aaef0*/  LDL.LU R23, [R1+0x511c] ;  /* 0x00511c0001177983 */ /* 0x000f240000300800 */
[----:B------:R3:W-:Y:S02]  /*aaf00*/  STL.64 [R1+0x1240], R180 ;  /* 0x001240b401007387 */ /* 0x0007e40000100a00 */
[----:B------:R3:W-:Y:S02]  /*aaf10*/  STL.64 [R1+0x1248], R182 ;  /* 0x001248b601007387 */ /* 0x0007e40000100a00 */
[----:B------:R-:W-:-:S02]  /*aaf20*/  IMAD.MOV.U32 R249, RZ, RZ, R22 ;  /* 0x000000fffff97224 */ /* 0x000fc400078e0016 */
[----:B------:R-:W-:Y:S01]  /*aaf30*/  IMAD.MOV.U32 R250, RZ, RZ, R21 ;  /* 0x000000fffffa7224 */ /* 0x000fe200078e0015 */
[----:B------:R-:W4:Y:S01]  /*aaf40*/  LDL.LU R22, [R1+0x5118] ;  /* 0x0051180001167983 */ /* 0x000f220000300800 */
[----:B------:R-:W4:Y:S02]  /*aaf50*/  LDL.LU R21, [R1+0x5114] ;  /* 0x0051140001157983 */ /* 0x000f240000300800 */
[----:B------:R-:W-:Y:S01]  /*aaf60*/  IMAD.MOV.U32 R251, RZ, RZ, R20 ;  /* 0x000000fffffb7224 */ /* 0x000fe200078e0014 */
[----:B-1----:R-:W-:Y:S01]  /*aaf70*/  MOV R220, R167 ;  /* 0x000000a700dc7202 */ /* 0x002fe20000000f00 */
[----:B------:R-:W4:Y:S01]  /*aaf80*/  LDL.LU R20, [R1+0x5110] ;  /* 0x0051100001147983 */ /* 0x000f220000300800 */
[----:B------:R-:W4:Y:S02]  /*aaf90*/  LDL.LU R167, [R1+0x510c] ;  /* 0x00510c0001a77983 */ /* 0x000f240000300800 */
[----:B------:R-:W-:Y:S02]  /*aafa0*/  IMAD.MOV.U32 R221, RZ, RZ, R166 ;  /* 0x000000ffffdd7224 */ /* 0x000fe400078e00a6 */
[----:B--2---:R-:W-:Y:S01]  /*aafb0*/  IMAD.MOV.U32 R222, RZ, RZ, R165 ;  /* 0x000000ffffde7224 */ /* 0x004fe200078e00a5 */
[----:B------:R-:W2:Y:S01]  /*aafc0*/  LDL.LU R166, [R1+0x5108] ;  /* 0x0051080001a67983 */ /* 0x000ea20000300800 */
[----:B------:R-:W2:Y:S02]  /*aafd0*/  LDL.LU R165, [R1+0x5104] ;  /* 0x0051040001a57983 */ /* 0x000ea40000300800 */
[----:B------:R-:W-:Y:S01]  /*aafe0*/  IMAD.MOV.U32 R223, RZ, RZ, R164 ;  /* 0x000000ffffdf7224 */ /* 0x000fe200078e00a4 */
[----:B------:R-:W-:Y:S01]  /*aaff0*/  MOV R236, R19 ;  /* 0x0000001300ec7202 */ /* 0x000fe20000000f00 */
[----:B------:R-:W2:Y:S01]  /*ab000*/  LDL.LU R164, [R1+0x5100] ;  /* 0x0051000001a47983 */ /* 0x000ea20000300800 */
[----:B------:R-:W2:Y:S02]  /*ab010*/  LDL.LU R19, [R1+0x50fc] ;  /* 0x0050fc0001137983 */ /* 0x000ea40000300800 */
[----:B------:R-:W-:-:S02]  /*ab020*/  IMAD.MOV.U32 R237, RZ, RZ, R18 ;  /* 0x000000ffffed7224 */ /* 0x000fc400078e0012 */
[----:B------:R-:W-:Y:S01]  /*ab030*/  IMAD.MOV.U32 R238, RZ, RZ, R17 ;  /* 0x000000ffffee7224 */ /* 0x000fe200078e0011 */
[----:B------:R-:W2:Y:S01]  /*ab040*/  LDL.LU R18, [R1+0x50f8] ;  /* 0x0050f80001127983 */ /* 0x000ea20000300800 */
[----:B------:R-:W2:Y:S02]  /*ab050*/  LDL.LU R17, [R1+0x50f4] ;  /* 0x0050f40001117983 */ /* 0x000ea40000300800 */
[----:B------:R-:W-:Y:S01]  /*ab060*/  IMAD.MOV.U32 R239, RZ, RZ, R16 ;  /* 0x000000ffffef7224 */ /* 0x000fe200078e0010 */
[----:B------:R-:W-:Y:S01]  /*ab070*/  MOV R228, R15 ;  /* 0x0000000f00e47202 */ /* 0x000fe20000000f00 */
[----:B------:R-:W2:Y:S01]  /*ab080*/  LDL.LU R16, [R1+0x50f0] ;  /* 0x0050f00001107983 */ /* 0x000ea20000300800 */
[----:B------:R-:W2:Y:S02]  /*ab090*/  LDL.LU R15, [R1+0x50ec] ;  /* 0x0050ec00010f7983 */ /* 0x000ea40000300800 */
[----:B------:R-:W-:Y:S02]  /*ab0a0*/  IMAD.MOV.U32 R229, RZ, RZ, R14 ;  /* 0x000000ffffe57224 */ /* 0x000fe400078e000e */
[----:B------:R-:W-:Y:S01]  /*ab0b0*/  IMAD.MOV.U32 R230, RZ, RZ, R13 ;  /* 0x000000ffffe67224 */ /* 0x000fe200078e000d */
        /* <DEDUP_REMOVED lines=10> */
[----:B------:R-:W-:Y:S02]  /*ab160*/  IMAD.MOV.U32 R227, RZ, RZ, R8 ;  /* 0x000000ffffe37224 */ /* 0x000fe400078e0008 */
[----:B------:R-:W2:Y:S01]  /*ab170*/  LDL.LU R8, [R1+0x50d0] ;  /* 0x0050d00001087983 */ /* 0x000ea20000300800 */
[----:B---3--:R-:W-:Y:S02]  /*ab180*/  MOV R216, R160 ;  /* 0x000000a000d87202 */ /* 0x008fe40000000f00 */
[----:B------:R-:W3:Y:S02]  /*ab190*/  LDL.LU R160, [R1+0x50cc] ;  /* 0x0050cc0001a07983 */ /* 0x000ee40000300800 */
[----:B------:R-:W-:-:S02]  /*ab1a0*/  IMAD.MOV.U32 R217, RZ, RZ, R161 ;  /* 0x000000ffffd97224 */ /* 0x000fc400078e00a1 */
[----:B------:R-:W-:Y:S01]  /*ab1b0*/  IMAD.MOV.U32 R218, RZ, RZ, R162 ;  /* 0x000000ffffda7224 */ /* 0x000fe200078e00a2 */
[----:B------:R-:W3:Y:S01]  /*ab1c0*/  LDL.LU R161, [R1+0x50c8] ;  /* 0x0050c80001a17983 */ /* 0x000ee20000300800 */
[----:B------:R-:W3:Y:S02]  /*ab1d0*/  LDL.LU R162, [R1+0x50c4] ;  /* 0x0050c40001a27983 */ /* 0x000ee40000300800 */
[----:B------:R-:W-:Y:S01]  /*ab1e0*/  IMAD.MOV.U32 R219, RZ, RZ, R163 ;  /* 0x000000ffffdb7224 */ /* 0x000fe200078e00a3 */
[----:B------:R-:W-:Y:S01]  /*ab1f0*/  MOV R208, R28 ;  /* 0x0000001c00d07202 */ /* 0x000fe20000000f00 */
[----:B------:R-:W3:Y:S01]  /*ab200*/  LDL.LU R163, [R1+0x50c0] ;  /* 0x0050c00001a37983 */ /* 0x000ee20000300800 */
[----:B------:R-:W3:Y:S02]  /*ab210*/  LDL.LU R28, [R1+0x50bc] ;  /* 0x0050bc00011c7983 */ /* 0x000ee40000300800 */
[----:B------:R-:W-:Y:S02]  /*ab220*/  IMAD.MOV.U32 R209, RZ, RZ, R29 ;  /* 0x000000ffffd17224 */ /* 0x000fe400078e001d */
[----:B------:R-:W-:Y:S01]  /*ab230*/  IMAD.MOV.U32 R210, RZ, RZ, R30 ;  /* 0x000000ffffd27224 */ /* 0x000fe200078e001e */
[----:B------:R-:W3:Y:S01]  /*ab240*/  LDL.LU R29, [R1+0x50b8] ;  /* 0x0050b800011d7983 */ /* 0x000ee20000300800 */
[----:B------:R-:W3:Y:S02]  /*ab250*/  LDL.LU R30, [R1+0x50b4] ;  /* 0x0050b400011e7983 */ /* 0x000ee40000300800 */
[----:B------:R-:W-:Y:S01]  /*ab260*/  IMAD.MOV.U32 R211, RZ, RZ, R31 ;  /* 0x000000ffffd37224 */ /* 0x000fe200078e001f */
[----:B------:R-:W-:Y:S01]  /*ab270*/  MOV R204, R24 ;  /* 0x0000001800cc7202 */ /* 0x000fe20000000f00 */
[----:B------:R-:W3:Y:S01]  /*ab280*/  LDL.LU R31, [R1+0x50b0] ;  /* 0x0050b000011f7983 */ /* 0x000ee20000300800 */
[----:B------:R-:W3:Y:S02]  /*ab290*/  LDL.LU R24, [R1+0x50ac] ;  /* 0x0050ac0001187983 */ /* 0x000ee40000300800 */
[----:B------:R-:W-:-:S02]  /*ab2a0*/  IMAD.MOV.U32 R205, RZ, RZ, R25 ;  /* 0x000000ffffcd7224 */ /* 0x000fc400078e0019 */
[----:B------:R-:W-:Y:S01]  /*ab2b0*/  IMAD.MOV.U32 R206, RZ, RZ, R26 ;  /* 0x000000ffffce7224 */ /* 0x000fe200078e001a */
[----:B------:R-:W3:Y:S01]  /*ab2c0*/  LDL.LU R25, [R1+0x50a8] ;  /* 0x0050a80001197983 */ /* 0x000ee20000300800 */
[----:B------:R-:W3:Y:S02]  /*ab2d0*/  LDL.LU R26, [R1+0x50a4] ;  /* 0x0050a400011a7983 */ /* 0x000ee40000300800 */
[----:B------:R-:W-:Y:S02]  /*ab2e0*/  IMAD.MOV.U32 R207, RZ, RZ, R27 ;  /* 0x000000ffffcf7224 */ /* 0x000fe400078e001b */
[----:B------:R-:W3:Y:S01]  /*ab2f0*/  LDL.LU R27, [R1+0x50a0] ;  /* 0x0050a000011b7983 */ /* 0x000ee20000300800 */
[----:B------:R-:W-:Y:S01]  /*ab300*/  MOV R212, R172 ;  /* 0x000000ac00d47202 */ /* 0x000fe20000000f00 */
[----:B------:R-:W-:Y:S02]  /*ab310*/  IMAD.MOV.U32 R213, RZ, RZ, R173 ;  /* 0x000000ffffd57224 */ /* 0x000fe400078e00ad */
[----:B------:R-:W-:-:S02]  /*ab320*/  IMAD.MOV.U32 R214, RZ, RZ, R174 ;  /* 0x000000ffffd67224 */ /* 0x000fc400078e00ae */
[----:B------:R-:W-:Y:S01]  /*ab330*/  IMAD.MOV.U32 R215, RZ, RZ, R175 ;  /* 0x000000ffffd77224 */ /* 0x000fe200078e00af */
[----:B------:R-:W-:Y:S01]  /*ab340*/  MOV R232, R176 ;  /* 0x000000b000e87202 */ /* 0x000fe20000000f00 */
[----:B------:R-:W-:Y:S02]  /*ab350*/  IMAD.MOV.U32 R233, RZ, RZ, R177 ;  /* 0x000000ffffe97224 */ /* 0x000fe400078e00b1 */
[----:B------:R-:W-:Y:S02]  /*ab360*/  IMAD.MOV.U32 R234, RZ, RZ, R178 ;  /* 0x000000ffffea7224 */ /* 0x000fe400078e00b2 */
[----:B------:R-:W-:Y:S02]  /*ab370*/  IMAD.MOV.U32 R235, RZ, RZ, R179 ;  /* 0x000000ffffeb7224 */ /* 0x000fe400078e00b3 */
[----:B----4-:R-:W-:Y:S02]  /*ab380*/  IMAD.MOV.U32 R203, RZ, RZ, R23 ;  /* 0x000000ffffcb7224 */ /* 0x010fe400078e0017 */
[----:B------:R-:W-:-:S02]  /*ab390*/  IMAD.MOV.U32 R202, RZ, RZ, R22 ;  /* 0x000000ffffca7224 */ /* 0x000fc400078e0016 */
[----:B------:R-:W-:Y:S01]  /*ab3a0*/  IMAD.MOV.U32 R201, RZ, RZ, R21 ;  /* 0x000000ffffc97224 */ /* 0x000fe200078e0015 */
[----:B------:R-:W-:Y:S02]  /*ab3b0*/  MOV R200, R20 ;  /* 0x0000001400c87202 */ /* 0x000fe40000000f00 */
[----:B------:R-:W4:Y:S01]  /*ab3c0*/  LDL.LU R20, [R1+0x509c] ;  /* 0x00509c0001147983 */ /* 0x000f220000300800 */
[----:B------:R-:W4:Y:S02]  /*ab3d0*/  LDL.LU R21, [R1+0x5098] ;  /* 0x0050980001157983 */ /* 0x000f240000300800 */
[----:B------:R-:W4:Y:S02]  /*ab3e0*/  LDL.LU R22, [R1+0x5094] ;  /* 0x0050940001167983 */ /* 0x000f240000300800 */
[----:B------:R-:W4:Y:S02]  /*ab3f0*/  LDL.LU R23, [R1+0x5090] ;  /* 0x0050900001177983 */ /* 0x000f240000300800 */
[----:B--2---:R-:W-:-:S02]  /*ab400*/  IMAD.MOV.U32 R195, RZ, RZ, R19 ;  /* 0x000000ffffc37224 */ /* 0x004fc400078e0013 */
[----:B------:R-:W-:Y:S02]  /*ab410*/  IMAD.MOV.U32 R194, RZ, RZ, R18 ;  /* 0x000000ffffc27224 */ /* 0x000fe400078e0012 */
[----:B------:R-:W-:Y:S01]  /*ab420*/  IMAD.MOV.U32 R193, RZ, RZ, R17 ;  /* 0x000000ffffc17224 */ /* 0x000fe200078e0011 */
[----:B------:R-:W-:Y:S02]  /*ab430*/  MOV R192, R16 ;  /* 0x0000001000c07202 */ /* 0x000fe40000000f00 */
        /* <DEDUP_REMOVED lines=8> */
[----:B------:R-:W2:Y:S02]  /*ab4c0*/  LDL.LU R13, [R1+0x5078] ;  /* 0x00507800010d7983 */ /* 0x000ea40000300800 */
[----:B------:R-:W2:Y:S02]  /*ab4d0*/  LDL.LU R14, [R1+0x5074] ;  /* 0x00507400010e7983 */ /* 0x000ea40000300800 */
[----:B------:R-:W-:-:S02]  /*ab4e0*/  IMAD.MOV.U32 R191, RZ, RZ, R15 ;  /* 0x000000ffffbf7224 */ /* 0x000fc400078e000f */
[----:B------:R-:W-:Y:S01]  /*ab4f0*/  IMAD.MOV.U32 R185, RZ, RZ, R9 ;  /* 0x000000ffffb97224 */ /* 0x000fe200078e0009 */
[----:B------:R-:W2:Y:S01]  /*ab500*/  LDL.LU R15, [R1+0x5070] ;  /* 0x00507000010f7983 */ /* 0x000ea20000300800 */
[----:B------:R-:W-:Y:S02]  /*ab510*/  MOV R184, R8 ;  /* 0x0000000800b87202 */ /* 0x000fe40000000f00 */
[----:B------:R-:W2:Y:S02]  /*ab520*/  LDL.LU R8, [R1+0x506c] ;  /* 0x00506c0001087983 */ /* 0x000ea40000300800 */
[----:B------:R-:W2:Y:S02]  /*ab530*/  LDL.LU R9, [R1+0x5068] ;  /* 0x0050680001097983 */ /* 0x000ea40000300800 */
[----:B------:R-:W-:Y:S02]  /*ab540*/  IMAD.MOV.U32 R186, RZ, RZ, R10 ;  /* 0x000000ffffba7224 */ /* 0x000fe400078e000a */
[----:B------:R-:W-:Y:S01]  /*ab550*/  IMAD.MOV.U32 R187, RZ, RZ, R11 ;  /* 0x000000ffffbb7224 */ /* 0x000fe200078e000b */
[----:B------:R-:W2:Y:S01]  /*ab560*/  LDL.LU R10, [R1+0x5064] ;  /* 0x00506400010a7983 */ /* 0x000ea20000300800 */
[----:B------:R-:W2:Y:S02]  /*ab570*/  LDL.LU R11, [R1+0x5060] ;  /* 0x00506000010b7983 */ /* 0x000ea40000300800 */
[----:B------:R-:W2:Y:S02]  /*ab580*/  LDL.LU R180, [R1+0xdd0] ;  /* 0x000dd00001b47983 */ /* 0x000ea40000300800 */
[----:B------:R-:W2:Y:S01]  /*ab590*/  LDL.LU R181, [R1+0xdd4] ;  /* 0x000dd40001b57983 */ /* 0x000ea20000300800 */
        /* <DEDUP_REMOVED lines=20> */
[----:B------:R-:W3:Y:S01]  /*ab6e0*/  LDL.LU R252, [R1+0x502c] ;  /* 0x00502c0001fc7983 */ /* 0x000ee20000300800 */
[----:B------:R-:W3:Y:S02]  /*ab6f0*/  LDL.LU R2, [R1+0x5028] ;  /* 0x0050280001027983 */ /* 0x000ee40000300800 */
[----:B------:R-:W-:-:S02]  /*ab700*/  IMAD.MOV.U32 R242, RZ, RZ, R0 ;  /* 0x000000fffff27224 */ /* 0x000fc400078e0000 */
[----:B------:R-:W3:Y:S01]  /*ab710*/  LDL.LU R0, [R1+0x5024] ;  /* 0x0050240001007983 */ /* 0x000ee20000300800 */
[----:B------:R-:W-:Y:S01]  /*ab720*/  IMAD.MOV.U32 R243, RZ, RZ, R7 ;  /* 0x000000fffff37224 */ /* 0x000fe200078e0007 */
[C---:B--2---:R-:W-:Y:S08]  /*ab730*/  HMMA.1688.F32.TF32 R176, R168.reuse, R52, R176 ;  /* 0x00000034a8b0723c */ /* 0x044ff000000810b0 */
[C---:B------:R-:W-:Y:S11]  /*ab740*/  HMMA.1688.F32.TF32 R12, R168.reuse, R36, R12 ;  /* 0x00000024a80c723c */ /* 0x040ff6000008100c */
[----:B------:R-:W-:Y:S04]  /*ab750*/  @!UPT UIADD3 URZ, URZ, URZ, URZ ;  /* 0x0000003f3f3ff290 */ /* 0x000fe8000fffe03f */
[----:B------:R-:W-:Y:S01]  /*ab760*/  STL.64 [R1+0x1230], R176 ;  /* 0x001230b001007387 */ /* 0x000fe20000100a00 */
[----:B------:R1:W-:Y:S02]  /*ab770*/  STL.64 [R1+0x1238], R178 ;  /* 0x001238b201007387 */ /* 0x0003e40000100a00 */
[C---:B-1----:R-:W-:Y:S08]  /*ab780*/  HMMA.1688.F32.TF32 R176, R168.reuse, R48, R172 ;  /* 0x00000030a8b0723c */ /* 0x042ff000000810ac */
[C---:B------:R-:W-:Y:S08]  /*ab790*/  HMMA.1688.F32.TF32 R172, R168.reuse, R44, R164 ;  /* 0x0000002ca8ac723c */ /* 0x040ff000000810a4 */
[C---:B------:R-:W-:Y:S08]  /*ab7a0*/  HMMA.1688.F32.TF32 R164, R168.reuse, R40, R8 ;  /* 0x00000028a8a4723c */ /* 0x040ff00000081008 */
[----:B------:R-:W-:Y:S08]  /*ab7b0*/  HMMA.1688.F32.TF32 R8, R168, R32, R16 ;  /* 0x00000020a808723c */ /* 0x000ff00000081010 */
[C---:B----4-:R-:W-:Y:S01]  /*ab7c0*/  HMMA.1688.F32.TF32 R16, R244.reuse, R156, R20 ;  /* 0x0000009cf410723c */ /* 0x050fe20000081014 */
        /* <DEDUP_REMOVED lines=8> */
[C---:B---3--:R-:W-:Y:S01]  /*ab850*/  HMMA.1688.F32.TF32 R12, R244.reuse, R152, R24 ;  /* 0x00000098f40c723c */ /* 0x048fe20000081018 */
        /* <DEDUP_REMOVED lines=11> */
[C---:B--2---:R-:W-:Y:S08]  /*ab910*/  HMMA.1688.F32.TF32 R12, R244.reuse, R148, R28 ;  /* 0x00000094f40c723c */ /* 0x044ff0000008101c */
[C---:B------:R-:W-:Y:S11]  /*ab920*/  HMMA.1688.F32.TF32 R16, R244.reuse, R140, R180 ;  /* 0x0000008cf410723c */ /* 0x040ff600000810b4 */
[----:B------:R-:W-:Y:S04]  /*ab930*/  @!UPT UIADD3 URZ, URZ, URZ, URZ ;  /* 0x0000003f3f3ff290 */ /* 0x000fe8000fffe03f */
[----:B------:R-:W-:Y:S01]  /*ab940*/  STL.64 [R1+0x1160], R12 ;  /* 0x0011600c01007387 */ /* 0x000fe20000100a00 */
[----:B------:R2:W-:Y:S02]  /*ab950*/  STL.64 [R1+0x1168], R14 ;  /* 0x0011680e01007387 */ /* 0x0005e40000100a00 */
[C---:B--2---:R-:W-:Y:S01]  /*ab960*/  HMMA.1688.F32.TF32 R12, R244.reuse, R136, R184 ;  /* 0x00000088f40c723c */ /* 0x044fe200000810b8 */
[----:B------:R-:W-:Y:S01]  /*ab970*/  STL.64 [R1+0x860], R20 ;  /* 0x0008601401007387 */ /* 0x000fe20000100a00 */
[----:B------:R2:W-:Y:S03]  /*ab980*/  STL.64 [R1+0x868], R22 ;  /* 0x0008681601007387 */ /* 0x0005e60000100a00 */
[----:B------:R-:W-:Y:S02]  /*ab990*/  STL.64 [R1+0x850], R16 ;  /* 0x0008501001007387 */ /* 0x000fe40000100a00 */
[----:B------:R3:W-:Y:S01]  /*ab9a0*/  STL.64 [R1+0x858], R18 ;  /* 0x0008581201007387 */ /* 0x0007e20000100a00 */
[C---:B--2---:R-:W-:Y:S08]  /*ab9b0*/  HMMA.1688.F32.TF32 R20, R244.reuse, R132, R188 ;  /* 0x00000084f414723c */ /* 0x044ff000000810bc */
[C---:B---3--:R-:W-:Y:S07]  /*ab9c0*/  HMMA.1688.F32.TF32 R16, R244.reuse, R128, R192 ;  /* 0x00000080f410723c */ /* 0x048fee00000810c0 */
        /* <DEDUP_REMOVED lines=40> */
[----:B------:R-:W-:Y:S11]  /*abc50*/  STL.64 [R1+0x778], R22 ;  /* 0x0007781601007387 */ /* 0x000ff60000100a00 */
[----:B------:R-:W-:Y:S04]  /*abc60*/  @!UPT UIADD3 URZ, URZ, URZ, URZ ;  /* 0x0000003f3f3ff290 */ /* 0x000fe8000fffe03f */
[----:B------:R-:W-:Y:S01]  /*abc70*/  STL.64 [R1+0x750], R12 ;  /* 0x0007500c01007387 */ /* 0x000fe20000100a00 */
[----:B------:R-:W-:Y:S02]  /*abc80*/  STL.64 [R1+0x760], R16 ;  /* 0x0007601001007387 */ /* 0x000fe40000100a00 */
[----:B------:R-:W-:Y:S02]  /*abc90*/  STL.64 [R1+0x768], R18 ;  /* 0x0007681201007387 */ /* 0x000fe40000100a00 */
[----:B------:R2:W-:Y:S01]  /*abca0*/  STL.64 [R1+0x758], R14 ;  /* 0x0007580e01007387 */ /* 0x0005e20000100a00 */
        /* <DEDUP_REMOVED lines=44> */
[----:B------:R-:W-:Y:S01]  /*abf70*/  STL [R1+0x50e0], R252 ;  /* 0x0050e0fc01007387 */ /* 0x000fe20000100800 */
[----:B------:R-:W-:Y:S02]  /*abf80*/  STL [R1+0x50dc], R0 ;  /* 0x0050dc0001007387 */ /* 0x000fe40000100800 */
[----:B------:R-:W-:Y:S01]  /*abf90*/  STL [R1+0x50d8], R2 ;  /* 0x0050d80201007387 */ /* 0x000fe20000100800 */
[C---:B--2---:R-:W-:Y:S08]  /*abfa0*/  HMMA.1688.F32.TF32 R12, R244.reuse, R72, R204 ;  /* 0x00000048f40c723c */ /* 0x044ff000000810cc */
[C---:B------:R-:W-:Y:S08]  /*abfb0*/  HMMA.1688.F32.TF32 R20, R244.reuse, R68, R208 ;  /* 0x00000044f414723c */ /* 0x040ff000000810d0 */
        /* <DEDUP_REMOVED lines=23> */
[----:B------:R-:W-:Y:S07]  /*ac130*/  STL.64 [R1+0x6e8], R22 ;  /* 0x0006e81601007387 */ /* 0x000fee0000100a00 */
[----:B------:R-:W-:Y:S02]  /*ac140*/  STL.64 [R1+0x6d0], R16 ;  /* 0x0006d01001007387 */ /* 0x000fe40000100a00 */
[----:B------:R2:W-:Y:S01]  /*ac150*/  STL.64 [R1+0x6d8], R18 ;  /* 0x0006d81201007387 */ /* 0x0005e20000100a00 */
[----:B------:R-:W3:Y:S01]  /*ac160*/  LDL.LU R228, [R1+0x1310] ;  /* 0x0013100001e47983 */ /* 0x000ee20000300800 */
[----:B------:R-:W-:Y:S04]  /*ac170*/  HMMA.1688.F32.TF32 R244, R244, R32, R240 ;  /* 0x00000020f4f4723c */ /* 0x000fe800000810f0 */
[----:B------:R-:W-:Y:S01]  /*ac180*/  STL.64 [R1+0x6c0], R12 ;  /* 0x0006c00c01007387 */ /* 0x000fe20000100a00 */
[----:B------:R-:W-:Y:S02]  /*ac190*/  STL.64 [R1+0x6c8], R14 ;  /* 0x0006c80e01007387 */ /* 0x000fe40000100a00 */
[----:B------:R-:W3:Y:S02]  /*ac1a0*/  LDL.LU R229, [R1+0x1314] ;  /* 0x0013140001e57983 */ /* 0x000ee40000300800 */
[----:B------:R-:W3:Y:S01]  /*ac1b0*/  LDL.LU R230, [R1+0x1318] ;  /* 0x0013180001e67983 */ /* 0x000ee20000300800 */
[----:B------:R-:W3:Y:S01]  /*ac1c0*/  LDL.LU R231, [R1+0x131c] ;  /* 0x00131c0001e77983 */ /* 0x000ee20000300800 */
[----:B------:R-:W1:Y:S02]  /*ac1d0*/  LDL.LU R240, [R1+0x1280] ;  /* 0x0012800001f07983 */ /* 0x000e640000300800 */
[----:B------:R-:W1:Y:S02]  /*ac1e0*/  LDL.LU R241, [R1+0x1284] ;  /* 0x0012840001f17983 */ /* 0x000e640000300800 */
[----:B------:R-:W1:Y:S01]  /*ac1f0*/  LDL.LU R242, [R1+0x1288] ;  /* 0x0012880001f27983 */ /* 0x000e620000300800 */
[----:B------:R-:W1:Y:S01]  /*ac200*/  LDL.LU R243, [R1+0x128c] ;  /* 0x00128c0001f37983 */ /* 0x000e620000300800 */
        /* <DEDUP_REMOVED lines=28> */
[----:B------:R-:W-:Y:S02]  /*ac3d0*/  STL [R1+0x522c], R244 ;  /* 0x00522cf401007387 */ /* 0x000fe40000100800 */
[----:B------:R-:W-:Y:S02]  /*ac3e0*/  STL [R1+0x5228], R245 ;  /* 0x005228f501007387 */ /* 0x000fe40000100800 */
[----:B------:R-:W-:Y:S01]  /*ac3f0*/  STL [R1+0x5224], R246 ;  /* 0x005224f601007387 */ /* 0x000fe20000100800 */
[----:B------:R-:W-:Y:S01]  /*ac400*/  STL [R1+0x5220], R247 ;  /* 0x005220f701007387 */ /* 0x000fe20000100800 */
[----:B------:R-:W4:Y:S02]  /*ac410*/  LDL.LU R248, [R1+0x1350] ;  /* 0x0013500001f87983 */ /* 0x000f240000300800 */
[----:B------:R-:W4:Y:S02]  /*ac420*/  LDL.LU R249, [R1+0x1354] ;  /* 0x0013540001f97983 */ /* 0x000f240000300800 */
[----:B------:R-:W4:Y:S01]  /*ac430*/  LDL.LU R250, [R1+0x1358] ;  /* 0x0013580001fa7983 */ /* 0x000f220000300800 */
[----:B------:R-:W4:Y:S04]  /*ac440*/  LDL.LU R251, [R1+0x135c] ;  /* 0x00135c0001fb7983 */ /* 0x000f280000300800 */
[----:B------:R-:W-:Y:S04]  /*ac450*/  LDS R12, [R3+0x18680] ;  /* 0x01868000030c7984 */ /* 0x000fe80000000800 */
[----:B------:R-:W-:Y:S04]  /*ac460*/  LDS R14, [R3+0x1a680] ;  /* 0x01a68000030e7984 */ /* 0x000fe80000000800 */
[----:B------:R-:W-:Y:S04]  /*ac470*/  LDS R13, [R4+0x18680] ;  /* 0x01868000040d7984 */ /* 0x000fe80000000800 */
[----:B------:R-:W1:Y:S02]  /*ac480*/  LDS R15, [R4+0x1a680] ;  /* 0x01a68000040f7984 */ /* 0x000e640000000800 */
[C---:B-1----:R-:W-:Y:S08]  /*ac490*/  HMMA.1688.F32.TF32 R240, R8.reuse, R156, R240 ;  /* 0x0000009c08f0723c */ /* 0x042ff000000810f0 */
[C---:B--2---:R-:W-:Y:S08]  /*ac4a0*/  HMMA.1688.F32.TF32 R16, R8.reuse, R144, R216 ;  /* 0x000000900810723c */ /* 0x044ff000000810d8 */
[C---:B---3--:R-:W-:Y:S08]  /*ac4b0*/  HMMA.1688.F32.TF32 R24, R8.reuse, R152, R208 ;  /* 0x000000980818723c */ /* 0x048ff000000810d0 */
[C---:B------:R-:W-:Y:S01]  /*ac4c0*/  HMMA.1688.F32.TF32 R20, R8.reuse, R148, R212 ;  /* 0x000000940814723c */ /* 0x040fe200000810d4 */
[----:B------:R-:W-:Y:S01]  /*ac4d0*/  STL [R1+0x523c], R240 ;  /* 0x00523cf001007387 */ /* 0x000fe20000100800 */
[----:B------:R-:W-:Y:S02]  /*ac4e0*/  STL [R1+0x5238], R241 ;  /* 0x005238f101007387 */ /* 0x000fe40000100800 */
[----:B------:R-:W-:Y:S02]  /*ac4f0*/  STL [R1+0x5234], R242 ;  /* 0x005234f201007387 */ /* 0x000fe40000100800 */
[----:B------:R-:W-:Y:S09]  /*ac500*/  STL [R1+0x5230], R243 ;  /* 0x005230f301007387 */ /* 0x000ff20000100800 */
[----:B------:R-:W-:Y:S01]  /*ac510*/  STL.64 [R1+0x6b0], R24 ;  /* 0x0006b01801007387 */ /* 0x000fe20000100a00 */
[----:B------:R-:W-:Y:S07]  /*ac520*/  STL.64 [R1+0x6b8], R26 ;  /* 0x0006b81a01007387 */ /* 0x000fee0000100a00 */
[----:B------:R-:W-:Y:S02]  /*ac530*/  STL.64 [R1+0x6a0], R20 ;  /* 0x0006a01401007387 */ /* 0x000fe40000100a00 */
[----:B------:R-:W-:Y:S01]  /*ac540*/  STL.64 [R1+0x6a8], R22 ;  /* 0x0006a81601007387 */ /* 0x000fe20000100a00 */
[----:B------:R-:W-:Y:S01]  /*ac550*/  STL.64 [R1+0x690], R16 ;  /* 0x0006901001007387 */ /* 0x000fe20000100a00 */
[----:B------:R4:W-:Y:S02]  /*ac560*/  STL.64 [R1+0x698], R18 ;  /* 0x0006981201007387 */ /* 0x0009e40000100a00 */
[C---:B----4-:R-:W-:Y:S08]  /*ac570*/  HMMA.1688.F32.TF32 R16, R8.reuse, R132, R232 ;  /* 0x000000840810723c */ /* 0x050ff000000810e8 */
[C---:B------:R-:W-:Y:S08]  /*ac580*/  HMMA.1688.F32.TF32 R24, R8.reuse, R140, R224 ;  /* 0x0000008c0818723c */ /* 0x040ff000000810e0 */
[----:B------:R-:W-:Y:S08]  /*ac590*/  HMMA.1688.F32.TF32 R20, R8, R136, R228 ;  /* 0x000000880814723c */ /* 0x000ff000000810e4 */
[----:B------:R-:W-:Y:S01]  /*ac5a0*/  IMAD.MOV.U32 R240, RZ, RZ, R16 ;  /* 0x000000fffff07224 */ /* 0x000fe200078e0010 */
[----:B------:R-:W-:Y:S01]  /*ac5b0*/  MOV R241, R17 ;  /* 0x0000001100f17202 */ /* 0x000fe20000000f00 */
[----:B------:R-:W-:-:S02]  /*ac5c0*/  IMAD.MOV.U32 R242, RZ, RZ, R18 ;  /* 0x000000fffff27224 */ /* 0x000fc400078e0012 */
[----:B------:R-:W-:Y:S02]  /*ac5d0*/  IMAD.MOV.U32 R243, RZ, RZ, R19 ;  /* 0x000000fffff37224 */ /* 0x000fe400078e0013 */
[C---:B------:R-:W-:Y:S01]  /*ac5e0*/  HMMA.1688.F32.TF32 R16, R8.reuse, R124, R220 ;  /* 0x0000007c0810723c */ /* 0x040fe200000810dc */
[----:B------:R-:W-:Y:S01]  /*ac5f0*/  STL.64 [R1+0x680], R24 ;  /* 0x0006801801007387 */ /* 0x000fe20000100a00 */
[----:B------:R-:W-:Y:S07]  /*ac600*/  STL.64 [R1+0x688], R26 ;  /* 0x0006881a01007387 */ /* 0x000fee0000100a00 */
[----:B------:R-:W-:Y:S02]  /*ac610*/  STL.64 [R1+0x670], R20 ;  /* 0x0006701401007387 */ /* 0x000fe40000100a00 */
[----:B------:R1:W-:Y:S01]  /*ac620*/  STL.64 [R1+0x678], R22 ;  /* 0x0006781601007387 */ /* 0x0003e20000100a00 */
[----:B------:R2:W-:Y:S01]  /*ac630*/  STL [R1+0x524c], R243 ;  /* 0x00524cf301007387 */ /* 0x0005e20000100800 */
[----:B------:R3:W-:Y:S02]  /*ac640*/  STL [R1+0x5248], R242 ;  /* 0x005248f201007387 */ /* 0x0007e40000100800 */
[----:B------:R4:W-:Y:S02]  /*ac650*/  STL [R1+0x5244], R241 ;  /* 0x005244f101007387 */ /* 0x0009e40000100800 */
[----:B------:R2:W-:Y:S01]  /*ac660*/  STL [R1+0x5240], R240 ;  /* 0x005240f001007387 */ /* 0x0005e20000100800 */
[----:B-1----:R-:W-:Y:S06]  /*ac670*/  HMMA.1688.F32.TF32 R20, R8, R128, R236 ;  /* 0x000000800814723c */ /* 0x002fec00000810ec */
[----:B--2---:R-:W-:Y:S01]  /*ac680*/  IMAD.MOV.U32 R243, RZ, RZ, R16 ;  /* 0x000000fffff37224 */ /* 0x004fe200078e0010 */
[----:B---3--:R-:W-:Y:S01]  /*ac690*/  MOV R242, R17 ;  /* 0x0000001100f27202 */ /* 0x008fe20000000f00 */
[----:B----4-:R-:W-:-:S02]  /*ac6a0*/  IMAD.MOV.U32 R241, RZ, RZ, R18 ;  /* 0x000000fffff17224 */ /* 0x010fc400078e0012 */
[----:B------:R-:W-:Y:S02]  /*ac6b0*/  IMAD.MOV.U32 R240, RZ, RZ, R19 ;  /* 0x000000fffff07224 */ /* 0x000fe400078e0013 */
[C---:B------:R-:W-:Y:S11]  /*ac6c0*/  HMMA.1688.F32.TF32 R16, R8.reuse, R120, R248 ;  /* 0x000000780810723c */ /* 0x040ff600000810f8 */
[----:B------:R1:W-:Y:S01]  /*ac6d0*/  STL.64 [R1+0x650], R20 ;  /* 0x0006501401007387 */ /* 0x0003e20000100a00 */
[----:B------:R2:W-:Y:S02]  /*ac6e0*/  STL.64 [R1+0x658], R22 ;  /* 0x0006581601007387 */ /* 0x0005e40000100a00 */
[----:B------:R-:W-:Y:S02]  /*ac6f0*/  STL [R1+0x525c], R240 ;  /* 0x00525cf001007387 */ /* 0x000fe40000100800 */
[----:B------:R-:W-:Y:S01]  /*ac700*/  STL [R1+0x5258], R241 ;  /* 0x005258f101007387 */ /* 0x000fe20000100800 */
[----:B------:R-:W-:Y:S01]  /*ac710*/  STL [R1+0x5254], R243 ;  /* 0x005254f301007387 */ /* 0x000fe20000100800 */
[----:B------:R-:W-:Y:S02]  /*ac720*/  STL [R1+0x5250], R242 ;  /* 0x005250f201007387 */ /* 0x000fe40000100800 */
[----:B------:R-:W3:Y:S03]  /*ac730*/  LDL.LU R248, [R1+0x1400] ;  /* 0x0014000001f87983 */ /* 0x000ee60000300800 */
        /* <DEDUP_REMOVED lines=53> */
[----:B-1----:R-:W3:Y:S02]  /*aca90*/  LDL.LU R20, [R1+0x1360] ;  /* 0x0013600001147983 */ /* 0x002ee40000300800 */
[----:B------:R-:W3:Y:S02]  /*acaa0*/  LDL.LU R21, [R1+0x1364] ;  /* 0x0013640001157983 */ /* 0x000ee40000300800 */
[----:B--2---:R-:W3:Y:S01]  /*acab0*/  LDL.LU R22, [R1+0x1368] ;  /* 0x0013680001167983 */ /* 0x004ee20000300800 */
        /* <DEDUP_REMOVED lines=13> */
[----:B----4-:R-:W4:Y:S02]  /*acb90*/  LDL.LU R16, [R1+0x1380] ;  /* 0x0013800001107983 */ /* 0x010f240000300800 */
        /* <DEDUP_REMOVED lines=19> */
[C---:B---3--:R-:W-:Y:S11]  /*accd0*/  HMMA.1688.F32.TF32 R20, R8.reuse, R116, R20 ;  /* 0x000000740814723c */ /* 0x048ff60000081014 */
[----:B------:R-:W-:Y:S11]  /*acce0*/  @!UPT UIADD3 URZ, URZ, URZ, URZ ;  /* 0x0000003f3f3ff290 */ /* 0x000ff6000fffe03f */
[----:B------:R-:W-:Y:S02]  /*accf0*/  @!UPT UIADD3 URZ, URZ, URZ, URZ ;  /* 0x0000003f3f3ff290 */ /* 0x000fe4000fffe03f */
[----:B------:R-:W-:Y:S01]  /*acd00*/  IMAD.MOV.U32 R244, RZ, RZ, R20 ;  /* 0x000000fffff47224 */ /* 0x000fe200078e0014 */
[----:B------:R-:W-:Y:S01]  /*acd10*/  MOV R245, R21 ;  /* 0x0000001500f57202 */ /* 0x000fe20000000f00 */
[----:B------:R-:W-:Y:S02]  /*acd20*/  IMAD.MOV.U32 R246, RZ, RZ, R22 ;  /* 0x000000fffff67224 */ /* 0x000fe400078e0016 */
[----:B------:R-:W-:Y:S02]  /*acd30*/  IMAD.MOV.U32 R247, RZ, RZ, R23 ;  /* 0x000000fffff77224 */ /* 0x000fe400078e0017 */
[C---:B--2---:R-:W-:Y:S08]  /*acd40*/  HMMA.1688.F32.TF32 R20, R8.reuse, R112, R168 ;  /* 0x000000700814723c */ /* 0x044ff000000810a8 */
[C---:B----4-:R-:W-:Y:S08]  /*acd50*/  HMMA.1688.F32.TF32 R16, R8.reuse, R108, R16 ;  /* 0x0000006c0810723c */ /* 0x050ff00000081010 */
[----:B------:R-:W-:Y:S01]  /*acd60*/  HMMA.1688.F32.TF32 R24, R8, R104, R164 ;  /* 0x000000680818723c */ /* 0x000fe200000810a4 */
[----:B------:R-:W-:Y:S01]  /*acd70*/  STL.64 [R1+0x5268], R246 ;  /* 0x005268f601007387 */ /* 0x000fe20000100a00 */
[----:B------:R-:W-:Y:S06]  /*acd80*/  STL.64 [R1+0x5260], R244 ;  /* 0x005260f401007387 */ /* 0x000fec0000100a00 */
[----:B------:R-:W-:-:S02]  /*acd90*/  IMAD.MOV.U32 R243, RZ, RZ, R22 ;  /* 0x000000fffff37224 */ /* 0x000fc400078e0016 */
[----:B------:R-:W-:Y:S02]  /*acda0*/  IMAD.MOV.U32 R242, RZ, RZ, R23 ;  /* 0x000000fffff27224 */ /* 0x000fe400078e0017 */
[----:B------:R-:W-:Y:S01]  /*acdb0*/  IMAD.MOV.U32 R240, RZ, RZ, R20 ;  /* 0x000000fffff07224 */ /* 0x000fe200078e0014 */
[----:B------:R-:W-:Y:S02]  /*acdc0*/  MOV R241, R21 ;  /* 0x0000001500f17202 */ /* 0x000fe40000000f00 */
[C---:B------:R-:W-:Y:S01]  /*acdd0*/  HMMA.1688.F32.TF32 R20, R8.reuse, R100, R172 ;  /* 0x000000640814723c */ /* 0x040fe200000810ac */
[----:B------:R-:W-:Y:S02]  /*acde0*/  STL.64 [R1+0x5278], R242 ;  /* 0x005278f201007387 */ /* 0x000fe40000100a00 */
[----:B------:R-:W-:Y:S02]  /*acdf0*/  STL.64 [R1+0x5270], R240 ;  /* 0x005270f001007387 */ /* 0x000fe40000100a00 */
[----:B------:R-:W-:Y:S02]  /*ace00*/  STL.64 [R1+0x2e0], R16 ;  /* 0x0002e01001007387 */ /* 0x000fe40000100a00 */
[----:B------:R1:W-:Y:S02]  /*ace10*/  STL.64 [R1+0x2e8], R18 ;  /* 0x0002e81201007387 */ /* 0x0003e40000100a00 */
[C---:B-1----:R-:W-:Y:S01]  /*ace20*/  HMMA.1688.F32.TF32 R16, R8.reuse, R96, R176 ;  /* 0x000000600810723c */ /* 0x042fe200000810b0 */
[----:B------:R-:W-:Y:S01]  /*ace30*/  STL.64 [R1+0x2d0], R24 ;  /* 0x0002d01801007387 */ /* 0x000fe20000100a00 */
[----:B------:R1:W-:Y:S11]  /*ace40*/  STL.64 [R1+0x2d8], R26 ;  /* 0x0002d81a01007387 */ /* 0x0003f60000100a00 */
[----:B------:R-:W-:Y:S01]  /*ace50*/  @!UPT UIADD3 URZ, URZ, URZ, URZ ;  /* 0x0000003f3f3ff290 */ /* 0x000fe2000fffe03f */
[----:B------:R-:W-:Y:S01]  /*ace60*/  STL.64 [R1+0x2c0], R20 ;  /* 0x0002c01401007387 */ /* 0x000fe20000100a00 */
        /* <DEDUP_REMOVED lines=41> */
[C---:B-1----:R-:W-:Y:S08]  /*ad100*/  HMMA.1688.F32.TF32 R16, R8.reuse, R36, R220 ;  /* 0x000000240810723c */ /* 0x042ff000000810dc */
[----:B------:R-:W-:Y:S01]  /*ad110*/  HMMA.1688.F32.TF32 R8, R8, R32, R248 ;  /* 0x000000200808723c */ /* 0x000fe200000810f8 */
[----:B------:R-:W-:Y:S01]  /*ad120*/  STL.64 [R1+0xe0], R24 ;  /* 0x0000e01801007387 */ /* 0x000fe20000100a00 */
[----:B------:R-:W-:Y:S05]  /*ad130*/  STL.64 [R1+0xe8], R26 ;  /* 0x0000e81a01007387 */ /* 0x000fea0000100a00 */
[----:B------:R-:W-:Y:S02]  /*ad140*/  STL.64 [R1+0xd0], R20 ;  /* 0x0000d01401007387 */ /* 0x000fe40000100a00 */
[----:B------:R-:W-:Y:S01]  /*ad150*/  STL.64 [R1+0xd8], R22 ;  /* 0x0000d81601007387 */ /* 0x000fe20000100a00 */
[----:B------:R-:W2:Y:S05]  /*ad160*/  LDL.LU R236, [R1+0x1c20] ;  /* 0x001c200001ec7983 */ /* 0x000eaa0000300800 */
[----:B------:R1:W-:Y:S01]  /*ad170*/  STL.64 [R1+0xc0], R16 ;  /* 0x0000c01001007387 */ /* 0x0003e20000100a00 */
[----:B------:R3:W-:Y:S07]  /*ad180*/  STL.64 [R1+0xc8], R18 ;  /* 0x0000c81201007387 */ /* 0x0007ee0000100a00 */
[----:B------:R-:W-:Y:S02]  /*ad190*/  STL.64 [R1+0xb0], R8 ;  /* 0x0000b00801007387 */ /* 0x000fe40000100a00 */
[----:B------:R-:W-:Y:S01]  /*ad1a0*/  STL.64 [R1+0xb8], R10 ;  /* 0x0000b80a01007387 */ /* 0x000fe20000100a00 */
[----:B------:R-:W2:Y:S01]  /*ad1b0*/  LDL.LU R237, [R1+0x1c24] ;  /* 0x001c240001ed7983 */ /* 0x000ea20000300800 */
[----:B------:R-:W2:Y:S02]  /*ad1c0*/  LDL.LU R238, [R1+0x1c28] ;  /* 0x001c280001ee7983 */ /* 0x000ea40000300800 */
[----:B------:R-:W2:Y:S02]  /*ad1d0*/  LDL.LU R239, [R1+0x1c2c] ;  /* 0x001c2c0001ef7983 */ /* 0x000ea40000300800 */
        /* <DEDUP_REMOVED lines=88> */
[----:B------:R-:W-:Y:S04]  /*ad760*/  LDS R8, [R3+0x18700] ;  /* 0x0187000003087984 */ /* 0x000fe80000000800 */
[----:B------:R-:W-:Y:S04]  /*ad770*/  LDS R10, [R3+0x1a700] ;  /* 0x01a70000030a7984 */ /* 0x000fe80000000800 */
[----:B------:R-:W-:Y:S04]  /*ad780*/  LDS R9, [R4+0x18700] ;  /* 0x0187000004097984 */ /* 0x000fe80000000800 */
[----:B------:R-:W1:Y:S01]  /*ad790*/  LDS R11, [R4+0x1a700] ;  /* 0x01a70000040b7984 */ /* 0x000e620000000800 */
[C---:B---3--:R-:W-:Y:S08]  /*ad7a0*/  HMMA.1688.F32.TF32 R24, R12.reuse, R156, R24 ;  /* 0x0000009c0c18723c */ /* 0x048ff00000081018 */
[C---:B--2---:R-:W-:Y:S08]  /*ad7b0*/  HMMA.1688.F32.TF32 R28, R12.reuse, R152, R20 ;  /* 0x000000980c1c723c */ /* 0x044ff00000081014 */
[C---:B------:R-:W-:Y:S08]  /*ad7c0*/  HMMA.1688.F32.TF32 R20, R12.reuse, R144, R16 ;  /* 0x000000900c14723c */ /* 0x040ff00000081010 */
[C---:B------:R-:W-:Y:S01]  /*ad7d0*/  HMMA.1688.F32.TF32 R16, R12.reuse, R140, R164 ;  /* 0x0000008c0c10723c */ /* 0x040fe200000810a4 */
[----:B------:R-:W-:Y:S01]  /*ad7e0*/  STL.64 [R1+0xa0], R24 ;  /* 0x0000a01801007387 */ /* 0x000fe20000100a00 */
[----:B------:R4:W-:Y:S06]  /*ad7f0*/  STL.64 [R1+0xa8], R26 ;  /* 0x0000a81a01007387 */ /* 0x0009ec0000100a00 */
[C---:B----4-:R-:W-:Y:S01]  /*ad800*/  HMMA.1688.F32.TF32 R24, R12.reuse, R148, R168 ;  /* 0x000000940c18723c */ /* 0x050fe200000810a8 */
[----:B------:R-:W-:Y:S01]  /*ad810*/  STL.64 [R1+0x90], R28 ;  /* 0x0000901c01007387 */ /* 0x000fe20000100a00 */
[----:B------:R-:W-:Y:S11]  /*ad820*/  STL.64 [R1+0x98], R30 ;  /* 0x0000981e01007387 */ /* 0x000ff60000100a00 */
[----:B------:R-:W-:Y:S10]  /*ad830*/  @!UPT UIADD3 URZ, URZ, URZ, URZ ;  /* 0x0000003f3f3ff290 */ /* 0x000ff4000fffe03f */
        /* <DEDUP_REMOVED lines=8> */
[C---:B----4-:R-:W-:Y:S08]  /*ad8c0*/  HMMA.1688.F32.TF32 R16, R12.reuse, R128, R180 ;  /* 0x000000800c10723c */ /* 0x050ff000000810b4 */
[C---:B------:R-:W-:Y:S01]  /*ad8d0*/  HMMA.1688.F32.TF32 R248, R12.reuse, R112, R248 ;  /* 0x000000700cf8723c */ /* 0x040fe200000810f8 */
[----:B------:R-:W-:Y:S01]  /*ad8e0*/  STL.64 [R1+0x50], R24 ;  /* 0x0000501801007387 */ /* 0x000fe20000100a00 */
[----:B------:R2:W-:Y:S05]  /*ad8f0*/  STL.64 [R1+0x58], R26 ;  /* 0x0000581a01007387 */ /* 0x0005ea0000100a00 */
        /* <DEDUP_REMOVED lines=8> */
[----:B------:R-:W-:Y:S07]  /*ad980*/  STL.64 [R1+0x28], R26 ;  /* 0x0000281a01007387 */ /* 0x000fee0000100a00 */
[----:B------:R-:W-:Y:S02]  /*ad990*/  STL.64 [R1+0x10], R20 ;  /* 0x0000101401007387 */ /* 0x000fe40000100a00 */
[----:B------:R2:W-:Y:S01]  /*ad9a0*/  STL.64 [R1+0x18], R22 ;  /* 0x0000181601007387 */ /* 0x0005e20000100a00 */
[----:B------:R-:W-:Y:S05]  /*ad9b0*/  STL [R1+0x518c], R248 ;  /* 0x00518cf801007387 */ /* 0x000fea0000100800 */
[----:B------:R-:W-:Y:S02]  /*ad9c0*/  STL.64 [R1], R16 ;  /* 0x0000001001007387 */ /* 0x000fe40000100a00 */
[----:B------:R3:W-:Y:S01]  /*ad9d0*/  STL.64 [R1+0x8], R18 ;  /* 0x0000081201007387 */ /* 0x0007e20000100a00 */
[C---:B--2---:R-:W-:Y:S08]  /*ad9e0*/  HMMA.1688.F32.TF32 R20, R12.reuse, R108, R196 ;  /* 0x0000006c0c14723c */ /* 0x044ff000000810c4 */
[C---:B---3--:R-:W-:Y:S01]  /*ad9f0*/  HMMA.1688.F32.TF32 R16, R12.reuse, R104, R200 ;  /* 0x000000680c10723c */ /* 0x048fe200000810c8 */
[----:B------:R-:W-:Y:S01]  /*ada00*/  STL [R1+0x5188], R249 ;  /* 0x005188f901007387 */ /* 0x000fe20000100800 */
[----:B------:R-:W-:Y:S02]  /*ada10*/  STL [R1+0x5184], R250 ;  /* 0x005184fa01007387 */ /* 0x000fe40000100800 */
[----:B------:R-:W-:Y:S04]  /*ada20*/  STL [R1+0x5180], R251 ;  /* 0x005180fb01007387 */ /* 0x000fe80000100800 */
        /* <DEDUP_REMOVED lines=47> */
[----:B------:R-:W1:Y:S01]  /*add20*/  LDL.LU R228, [R1+0x1980] ;  /* 0x0019800001e47983 */ /* 0x000e620000300800 */
[----:B------:R-:W1:Y:S01]  /*add30*/  LDL.LU R229, [R1+0x1984] ;  /* 0x0019840001e57983 */ /* 0x000e620000300800 */
[----:B------:R-:W1:Y:S02]  /*add40*/  LDL.LU R230, [R1+0x1988] ;  /* 0x0019880001e67983 */ /* 0x000e640000300800 */
[----:B------:R-:W1:Y:S02]  /*add50*/  LDL.LU R231, [R1+0x198c] ;  /* 0x00198c0001e77983 */ /* 0x000e640000300800 */
        /* <DEDUP_REMOVED lines=57> */
[C---:B--2---:R-:W-:Y:S08]  /*ae0f0*/  HMMA.1688.F32.TF32 R24, R12.reuse, R60, R164 ;  /* 0x0000003c0c18723c */ /* 0x044ff000000810a4 */
[C---:B----4-:R-:W-:Y:S07]  /*ae100*/  HMMA.1688.F32.TF32 R20, R12.reuse, R56, R172 ;  /* 0x000000380c14723c */ /* 0x050fee00000810ac */
[----:B------:R-:W-:Y:S01]  /*ae110*/  STL.64 [R1+0x550], R16 ;  /* 0x0005501001007387 */ /* 0x000fe20000100a00 */
[----:B------:R2:W-:Y:S02]  /*ae120*/  STL.64 [R1+0x558], R18 ;  /* 0x0005581201007387 */ /* 0x0005e40000100a00 */
[C---:B--2---:R-:W-:Y:S05]  /*ae130*/  HMMA.1688.F32.TF32 R16, R12.reuse, R52, R176 ;  /* 0x000000340c10723c */ /* 0x044fea00000810b0 */
        /* <DEDUP_REMOVED lines=15> */
[----:B------:R2:W-:Y:S02]  /*ae230*/  STL [R1+0x4f8], R18 ;  /* 0x0004f81201007387 */ /* 0x0005e40000100800 */
[----:B------:R-:W-:Y:S02]  /*ae240*/  IMAD.MOV.U32 R248, RZ, RZ, R19 ;  /* 0x000000fffff87224 */ /* 0x000fe400078e0013 */
[C---:B--2---:R-:W-:Y:S08]  /*ae250*/  HMMA.1688.F32.TF32 R16, R12.reuse, R32, R196 ;  /* 0x000000200c10723c */ /* 0x044ff000000810c4 */
[----:B------:R-:W-:Y:S08]  /*ae260*/  HMMA.1688.F32.TF32 R20, R12, R36, R192 ;  /* 0x000000240c14723c */ /* 0x000ff000000810c0 */
[----:B-1----:R-:W-:Y:S01]  /*ae270*/  HMMA.1688.F32.TF32 R12, R8, R156, R228 ;  /* 0x0000009c080c723c */ /* 0x002fe200000810e4 */
[----:B------:R1:W-:Y:S04]  /*ae280*/  STL [R1+0x5190], R248 ;  /* 0x005190f801007387 */ /* 0x0003e80000100800 */
[----:B------:R-:W-:Y:S04]  /*ae290*/  LDS R228, [R3+0x18780] ;  /* 0x0187800003e47984 */ /* 0x000fe80000000800 */
[----:B------:R-:W-:Y:S04]  /*ae2a0*/  LDS R230, [R3+0x1a780] ;  /* 0x01a7800003e67984 */ /* 0x000fe80000000800 */
[----:B------:R-:W-:Y:S04]  /*ae2b0*/  LDS R229, [R4+0x18780] ;  /* 0x0187800004e57984 */ /* 0x000fe80000000800 */
[----:B------:R-:W2:Y:S04]  /*ae2c0*/  LDS R231, [R4+0x1a780] ;  /* 0x01a7800004e77984 */ /* 0x000ea80000000800 */
[----:B------:R-:W-:Y:S01]  /*ae2d0*/  STL.64 [R1+0x240], R16 ;  /* 0x0002401001007387 */ /* 0x000fe20000100a00 */
[----:B------:R-:W-:Y:S02]  /*ae2e0*/  STL.64 [R1+0x4e0], R20 ;  /* 0x0004e01401007387 */ /* 0x000fe40000100a00 */
[----:B------:R3:W-:Y:S02]  /*ae2f0*/  STL.64 [R1+0x4e8], R22 ;  /* 0x0004e81601007387 */ /* 0x0007e40000100a00 */
[----:B------:R4:W-:Y:S01]  /*ae300*/  STL [R1+0x248], R18 ;  /* 0x0002481201007387 */ /* 0x0009e20000100800 */
[----:B-1----:R-:W-:Y:S01]  /*ae310*/  MOV R248, R19 ;  /* 0x0000001300f87202 */ /* 0x002fe20000000f00 */
[----:B------:R-:W-:-:S02]  /*ae320*/  IMAD.MOV.U32 R249, RZ, RZ, R12 ;  /* 0x000000fffff97224 */ /* 0x000fc400078e000c */
[----:B------:R-:W-:Y:S01]  /*ae330*/  IMAD.MOV.U32 R250, RZ, RZ, R13 ;  /* 0x000000fffffa7224 */ /* 0x000fe200078e000d */
[----:B------:R1:W-:Y:S01]  /*ae340*/  STL [R1+0x4dc], R15 ;  /* 0x0004dc0f01007387 */ /* 0x0003e20000100800 */
[----:B------:R-:W-:Y:S01]  /*ae350*/  IMAD.MOV.U32 R251, RZ, RZ, R14 ;  /* 0x000000fffffb7224 */ /* 0x000fe200078e000e */
[C---:B---3--:R-:W-:Y:S08]  /*ae360*/  HMMA.1688.F32.TF32 R20, R8.reuse, R152, R200 ;  /* 0x000000980814723c */ /* 0x048ff000000810c8 */
[C---:B----4-:R-:W-:Y:S08]  /*ae370*/  HMMA.1688.F32.TF32 R16, R8.reuse, R148, R204 ;  /* 0x000000940810723c */ /* 0x050ff000000810cc */
[C---:B-1----:R-:W-:Y:S01]  /*ae380*/  HMMA.1688.F32.TF32 R12, R8.reuse, R144, R208 ;  /* 0x00000090080c723c */ /* 0x042fe200000810d0 */
[----:B------:R-:W-:Y:S01]  /*ae390*/  STL.64 [R1+0x51a0], R250 ;  /* 0x0051a0fa01007387 */ /* 0x000fe20000100a00 */
[----:B------:R-:W-:Y:S05]  /*ae3a0*/  STL.64 [R1+0x5198], R248 ;  /* 0x005198f801007387 */ /* 0x000fea0000100a00 */
        /* <DEDUP_REMOVED lines=136> */
[----:B------:R1:W-:Y:S02]  /*aec30*/  STL.64 [R1+0x438], R250 ;  /* 0x000438fa01007387 */ /* 0x0003e40000100a00 */
[C---:B-1----:R-:W-:Y:S08]  /*aec40*/  HMMA.1688.F32.TF32 R248, R8.reuse, R112, R12 ;  /* 0x0000007008f8723c */ /* 0x042ff0000008100c */
[C---:B---3--:R-:W-:Y:S08]  /*aec50*/  HMMA.1688.F32.TF32 R12, R8.reuse, R108, R240 ;  /* 0x0000006c080c723c */ /* 0x048ff000000810f0 */
[C---:B------:R-:W-:Y:S08]  /*aec60*/  HMMA.1688.F32.TF32 R240, R8.reuse, R104, R244 ;  /* 0x0000006808f0723c */ /* 0x040ff000000810f4 */
[C---:B------:R-:W-:Y:S01]  /*aec70*/  HMMA.1688.F32.TF32 R160, R8.reuse, R100, R160 ;  /* 0x0000006408a0723c */ /* 0x040fe200000810a0 */
[----:B------:R-:W-:Y:S01]  /*aec80*/  STL.64 [R1+0x420], R248 ;  /* 0x000420f801007387 */ /* 0x000fe20000100a00 */
[----:B------:R-:W-:Y:S05]  /*aec90*/  STL.64 [R1+0x428], R250 ;  /* 0x000428fa01007387 */ /* 0x000fea0000100a00 */
[----:B------:R-:W-:Y:S02]  /*aeca0*/  STL.64 [R1+0x410], R12 ;  /* 0x0004100c01007387 */ /* 0x000fe40000100a00 */
[----:B------:R1:W-:Y:S02]  /*aecb0*/  STL.64 [R1+0x418], R14 ;  /* 0x0004180e01007387 */ /* 0x0003e40000100a00 */
[C---:B-1----:R-:W-:Y:S04]  /*aecc0*/  HMMA.1688.F32.TF32 R12, R8.reuse, R96, R28 ;  /* 0x00000060080c723c */ /* 0x042fe8000008101c */
[----:B------:R-:W-:Y:S01]  /*aecd0*/  STL.64 [R1+0x400], R240 ;  /* 0x000400f001007387 */ /* 0x000fe20000100a00 */
[----:B------:R-:W-:Y:S03]  /*aece0*/  STL.64 [R1+0x408], R242 ;  /* 0x000408f201007387 */ /* 0x000fe60000100a00 */
[C---:B------:R-:W-:Y:S04]  /*aecf0*/  HMMA.1688.F32.TF32 R28, R8.reuse, R92, R24 ;  /* 0x0000005c081c723c */ /* 0x040fe80000081018 */
[----:B------:R-:W-:Y:S01]  /*aed00*/  STL.64 [R1+0x3f0], R160 ;  /* 0x0003f0a001007387 */ /* 0x000fe20000100a00 */
[----:B------:R-:W-:Y:S03]  /*aed10*/  STL.64 [R1+0x3f8], R162 ;  /* 0x0003f8a201007387 */ /* 0x000fe60000100a00 */
[C---:B------:R-:W-:Y:S07]  /*aed20*/  HMMA.1688.F32.TF32 R24, R8.reuse, R88, R20 ;  /* 0x000000580818723c */ /* 0x040fee0000081014 */
[----:B------:R-:W-:Y:S01]  /*aed30*/  STL.64 [R1+0x3e0], R12 ;  /* 0x0003e00c01007387 */ /* 0x000fe20000100a00 */
[----:B------:R4:W-:Y:S02]  /*aed40*/  STL.64 [R1+0x3e8], R14 ;  /* 0x0003e80e01007387 */ /* 0x0009e40000100a00 */
[C---:B----4-:R-:W-:Y:S05]  /*aed50*/  HMMA.1688.F32.TF32 R12, R8.reuse, R84, R168 ;  /* 0x00000054080c723c */ /* 0x050fea00000810a8 */
        /* <DEDUP_REMOVED lines=37> */
[----:B------:R-:W-:Y:S02]  /*aefb0*/  STL.64 [R1+0x318], R22 ;  /* 0x0003181601007387 */ /* 0x000fe40000100a00 */
[----:B------:R-:W2:Y:S05]  /*aefc0*/  LDL.LU R220, [R1+0x18b0] ;  /* 0x0018b00001dc7983 */ /* 0x000eaa0000300800 */
[----:B------:R-:W-:Y:S01]  /*aefd0*/  STL.64 [R1+0x300], R16 ;  /* 0x0003001001007387 */ /* 0x000fe20000100a00 */
[----:B------:R1:W-:Y:S07]  /*aefe0*/  STL.64 [R1+0x308], R18 ;  /* 0x0003081201007387 */ /* 0x0003ee0000100a00 */
[----:B------:R-:W-:Y:S01]  /*aeff0*/  STL.64 [R1+0x2f0], R12 ;  /* 0x0002f00c01007387 */ /* 0x000fe20000100a00 */
[----:B------:R3:W-:Y:S02]  /*af000*/  STL.64 [R1+0x2f8], R14 ;  /* 0x0002f80e01007387 */ /* 0x0007e40000100a00 */
[----:B------:R-:W2:Y:S02]  /*af010*/  LDL.LU R221, [R1+0x18b4] ;  /* 0x0018b40001dd7983 */ /* 0x000ea40000300800 */
[----:B------:R-:W2:Y:S01]  /*af020*/  LDL.LU R222, [R1+0x18b8] ;  /* 0x0018b80001de7983 */ /* 0x000ea20000300800 */
[----:B------:R-:W2:Y:S01]  /*af030*/  LDL.LU R223, [R1+0x18bc] ;  /* 0x0018bc0001df7983 */ /* 0x000ea20000300800 */
[----:B-1----:R-:W-:Y:S08]  /*af040*/  HMMA.1688.F32.TF32 R16, R8, R32, R208 ;  /* 0x000000200810723c */ /* 0x002ff000000810d0 */
[C---:B---3--:R-:W-:Y:S08]  /*af050*/  HMMA.1688.F32.TF32 R12, R228.reuse, R156, R212 ;  /* 0x0000009ce40c723c */ /* 0x048ff000000810d4 */
[C---:B------:R-:W-:Y:S07]  /*af060*/  HMMA.1688.F32.TF32 R8, R228.reuse, R152, R216 ;  /* 0x00000098e408723c */ /* 0x040fee00000810d8 */
[----:B------:R-:W-:Y:S01]  /*af070*/  STL.64 [R1+0x230], R16 ;  /* 0x0002301001007387 */ /* 0x000fe20000100a00 */
[----:B------:R1:W-:Y:S07]  /*af080*/  STL.64 [R1+0x238], R18 ;  /* 0x0002381201007387 */ /* 0x0003ee0000100a00 */
[----:B------:R-:W-:Y:S01]  /*af090*/  STL.64 [R1+0x220], R12 ;  /* 0x0002200c01007387 */ /* 0x000fe20000100a00 */
[----:B------:R3:W-:Y:S01]  /*af0a0*/  STL.64 [R1+0x228], R14 ;  /* 0x0002280e01007387 */ /* 0x0007e20000100a00 */
[C---:B-1----:R-:W-:Y:S08]  /*af0b0*/  HMMA.1688.F32.TF32 R16, R228.reuse, R148, R224 ;  /* 0x00000094e410723c */ /* 0x042ff000000810e0 */
[----:B---3--:R-:W-:Y:S01]  /*af0c0*/  HMMA.1688.F32.TF32 R12, R228, R144, R232 ;  /* 0x00000090e40c723c */ /* 0x008fe200000810e8 */
[----:B------:R-:W-:Y:S01]  /*af0d0*/  STL.64 [R1+0x210], R8 ;  /* 0x0002100801007387 */ /* 0x000fe20000100a00 */
[----:B------:R1:W-:Y:S01]  /*af0e0*/  STL.64 [R1+0x218], R10 ;  /* 0x0002180a01007387 */ /* 0x0003e20000100a00 */
[----:B------:R-:W-:-:S02]  /*af0f0*/  MOV R7, c[0x0][0x188] ;  /* 0x0000620000077a02 */ /* 0x000fc40000000f00 */
[----:B------:R-:W-:Y:S01]  /*af100*/  MOV R219, R6 ;  /* 0x0000000600db7202 */ /* 0x000fe20000000f00 */
[----:B------:R-:W-:Y:S04]  /*af110*/  LDS R232, [R3+0x1c000] ;  /* 0x01c0000003e87984 */ /* 0x000fe80000000800 */
[----:B------:R-:W-:Y:S04]  /*af120*/  LDS R234, [R3+0x1e000] ;  /* 0x01e0000003ea7984 */ /* 0x000fe80000000800 */
[----:B------:R-:W-:Y:S04]  /*af130*/  LDS R233, [R4+0x1c000] ;  /* 0x01c0000004e97984 */ /* 0x000fe80000000800 */
[----:B------:R-:W3:Y:S04]  /*af140*/  LDS R235, [R4+0x1e000] ;  /* 0x01e0000004eb7984 */ /* 0x000ee80000000800 */
[----:B------:R-:W-:Y:S01]  /*af150*/  STL.64 [R1+0x200], R16 ;  /* 0x0002001001007387 */ /* 0x000fe20000100a00 */
[----:B------:R-:W-:Y:S03]  /*af160*/  STL.64 [R1+0x208], R18 ;  /* 0x0002081201007387 */ /* 0x000fe60000100a00 */
[----:B------:R-:W-:Y:S01]  /*af170*/  STL.64 [R1+0x1f0], R12 ;  /* 0x0001f00c01007387 */ /* 0x000fe20000100a00 */
[----:B------:R-:W-:Y:S02]  /*af180*/  STL.64 [R1+0x1f8], R14 ;  /* 0x0001f80e01007387 */ /* 0x000fe40000100a00 */
        /* <DEDUP_REMOVED lines=15> */
[----:B-1----:R-:W-:Y:S01]  /*af280*/  HMMA.1688.F32.TF32 R8, R228, R140, R236 ;  /* 0x0000008ce408723c */ /* 0x002fe200000810ec */
[----:B------:R-:W-:-:S04]  /*af290*/  IMAD.SHL.U32 R7, R7, 0x40, RZ ;  /* 0x0000004007077824 */ /* 0x000fc800078e00ff */
[----:B------:R-:W-:Y:S11]  /*af2a0*/  IMAD.SHL.U32 R7, R7, 0x4, RZ ;  /* 0x0000000407077824 */ /* 0x000ff600078e00ff */
[----:B------:R-:W-:Y:S08]  /*af2b0*/  @!UPT UIADD3 URZ, URZ, URZ, URZ ;  /* 0x0000003f3f3ff290 */ /* 0x000ff0000fffe03f */
[----:B------:R-:W-:Y:S02]  /*af2c0*/  IMAD.MOV.U32 R7, RZ, RZ, R11 ;  /* 0x000000ffff077224 */ /* 0x000fe400078e000b */
[----:B------:R-:W-:Y:S02]  /*af2d0*/  IMAD.MOV.U32 R2, RZ, RZ, R10 ;  /* 0x000000ffff027224 */ /* 0x000fe400078e000a */
[----:B------:R-:W-:Y:S01]  /*af2e0*/  IMAD.MOV.U32 R0, RZ, RZ, R9 ;  /* 0x000000ffff007224 */ /* 0x000fe200078e0009 */
[----:B------:R-:W-:Y:S01]  /*af2f0*/  MOV R252, R8 ;  /* 0x0000000800fc7202 */ /* 0x000fe20000000f00 */
[----:B------:R-:W-:Y:S01]  /*af300*/  STL [R1+0x50f0], R7 ;  /* 0x0050f00701007387 */ /* 0x000fe20000100800 */
[----:B------:R-:W-:Y:S02]  /*af310*/  STL [R1+0x50ec], R2 ;  /* 0x0050ec0201007387 */ /* 0x000fe40000100800 */
[----:B------:R1:W-:Y:S02]  /*af320*/  STL [R1+0x50e8], R0 ;  /* 0x0050e80001007387 */ /* 0x0003e40000100800 */
[----:B------:R1:W-:Y:S01]  /*af330*/  STL [R1+0x50e4], R252 ;  /* 0x0050e4fc01007387 */ /* 0x0003e20000100800 */
[----:B------:R-:W4:Y:S01]  /*af340*/  LDL.LU R236, [R1+0x16f0] ;  /* 0x0016f00001ec7983 */ /* 0x000f220000300800 */
[----:B------:R-:W4:Y:S02]  /*af350*/  LDL.LU R237, [R1+0x16f4] ;  /* 0x0016f40001ed7983 */ /* 0x000f240000300800 */
[----:B------:R-:W4:Y:S02]  /*af360*/  LDL.LU R238, [R1+0x16f8] ;  /* 0x0016f80001ee7983 */ /* 0x000f240000300800 */
[----:B------:R-:W4:Y:S01]  /*af370*/  LDL.LU R239, [R1+0x16fc] ;  /* 0x0016fc0001ef7983 */ /* 0x000f220000300800 */
[C---:B--2---:R-:W-:Y:S01]  /*af380*/  HMMA.1688.F32.TF32 R8, R228.reuse, R136, R220 ;  /* 0x00000088e408723c */ /* 0x044fe200000810dc */
[----:B------:R-:W2:Y:S01]  /*af390*/  LDL.LU R220, [R1+0x1680] ;  /* 0x0016800001dc7983 */ /* 0x000ea20000300800 */
[----:B------:R-:W2:Y:S02]  /*af3a0*/  LDL.LU R221, [R1+0x1684] ;  /* 0x0016840001dd7983 */ /* 0x000ea40000300800 */
[----:B------:R-:W2:Y:S02]  /*af3b0*/  LDL.LU R222, [R1+0x1688] ;  /* 0x0016880001de7983 */ /* 0x000ea40000300800 */
[----:B------:R-:W2:Y:S11]  /*af3c0*/  LDL.LU R223, [R1+0x168c] ;  /* 0x00168c0001df7983 */ /* 0x000eb60000300800 */
[----:B------:R-:W-:Y:S07]  /*af3d0*/  @!UPT UIADD3 URZ, URZ, URZ, URZ ;  /* 0x0000003f3f3ff290 */ /* 0x000fee000fffe03f */
[----:B------:R-:W-:Y:S02]  /*af3e0*/  IMAD.MOV.U32 R137, RZ, RZ, R8 ;  /* 0x000000ffff897224 */ /* 0x000fe400078e0008 */
[----:B------:R-:W-:Y:S02]  /*af3f0*/  IMAD.MOV.U32 R136, RZ, RZ, R9 ;  /* 0x000000ffff887224 */ /* 0x000fe400078e0009 */
[----:B------:R-:W-:Y:S01]  /*af400*/  IMAD.MOV.U32 R6, RZ, RZ, R10 ;  /* 0x000000ffff067224 */ /* 0x000fe200078e000a */
[----:B------:R-:W-:Y:S02]  /*af410*/  MOV R5, R11 ;  /* 0x0000000b00057202 */ /* 0x000fe40000000f00 */
[C---:B---3--:R-:W-:Y:S11]  /*af420*/  HMMA.1688.F32.TF32 R8, R228.reuse, R132, R208 ;  /* 0x00000084e408723c */ /* 0x048ff600000810d0 */
[----:B------:R-:W-:Y:S11]  /*af430*/  @!UPT UIADD3 URZ, URZ, URZ, URZ ;  /* 0x0000003f3f3ff290 */ /* 0x000ff6000fffe03f */
[----:B------:R-:W-:Y:S02]  /*af440*/  @!UPT UIADD3 URZ, URZ, URZ, URZ ;  /* 0x0000003f3f3ff290 */ /* 0x000fe4000fffe03f */
[----:B------:R-:W-:Y:S02]  /*af450*/  IMAD.MOV.U32 R141, RZ, RZ, R8 ;  /* 0x000000ffff8d7224 */ /* 0x000fe400078e0008 */
[----:B------:R-:W-:Y:S02]  /*af460*/  IMAD.MOV.U32 R140, RZ, RZ, R9 ;  /* 0x000000ffff8c7224 */ /* 0x000fe400078e0009 */
[----:B------:R-:W-:Y:S01]  /*af470*/  IMAD.MOV.U32 R133, RZ, RZ, R10 ;  /* 0x000000ffff857224 */ /* 0x000fe200078e000a */
[----:B------:R-:W-:Y:S02]  /*af480*/  MOV R132, R11 ;  /* 0x0000000b00847202 */ /* 0x000fe40000000f00 */
[C---:B----4-:R-:W-:Y:S11]  /*af490*/  HMMA.1688.F32.TF32 R8, R228.reuse, R128, R212 ;  /* 0x00000080e408723c */ /* 0x050ff600000810d4 */
[----:B------:R-:W-:Y:S11]  /*af4a0*/  @!UPT UIADD3 URZ, URZ, URZ, URZ ;  /* 0x0000003f3f3ff290 */ /* 0x000ff6000fffe03f */
[----:B------:R-:W-:Y:S02]  /*af4b0*/  @!UPT UIADD3 URZ, URZ, URZ, URZ ;  /* 0x0000003f3f3ff290 */ /* 0x000fe4000fffe03f */
[----:B------:R-:W-:Y:S02]  /*af4c0*/  IMAD.MOV.U32 R145, RZ, RZ, R8 ;  /* 0x000000ffff917224 */ /* 0x000fe400078e0008 */
[----:B------:R-:W-:Y:S02]  /*af4d0*/  IMAD.MOV.U32 R144, RZ, RZ, R9 ;  /* 0x000000ffff907224 */ /* 0x000fe400078e0009 */
[----:B------:R-:W-:Y:S01]  /*af4e0*/  IMAD.MOV.U32 R129, RZ, RZ, R10 ;  /* 0x000000ffff817224 */ /* 0x000fe200078e000a */
[----:B------:R-:W-:Y:S02]  /*af4f0*/  MOV R128, R11 ;  /* 0x0000000b00807202 */ /* 0x000fe40000000f00 */
[C---:B------:R-:W-:Y:S01]  /*af500*/  HMMA.1688.F32.TF32 R8, R228.reuse, R124, R216 ;  /* 0x0000007ce408723c */ /* 0x040fe200000810d8 */
[----:B------:R3:W-:Y:S01]  /*af510*/  STL [R1+0x50f8], R136 ;  /* 0x0050f88801007387 */ /* 0x0007e20000100800 */
[----:B------:R4:W-:Y:S11]  /*af520*/  STL [R1+0x50f4], R137 ;  /* 0x0050f48901007387 */ /* 0x0009f60000100800 */
[----:B------:R-:W-:Y:S11]  /*af530*/  @!UPT UIADD3 URZ, URZ, URZ, URZ ;  /* 0x0000003f3f3ff290 */ /* 0x000ff6000fffe03f */
[----:B------:R-:W-:Y:S02]  /*af540*/  IMAD.MOV.U32 R149, RZ, RZ, R8 ;  /* 0x000000ffff957224 */ /* 0x000fe400078e0008 */
[----:B------:R-:W-:Y:S02]  /*af550*/  IMAD.MOV.U32 R148, RZ, RZ, R9 ;  /* 0x000000ffff947224 */ /* 0x000fe400078e0009 */
[----:B------:R-:W-:Y:S01]  /*af560*/  IMAD.MOV.U32 R125, RZ, RZ, R10 ;  /* 0x000000ffff7d7224 */ /* 0x000fe200078e000a */
[----:B------:R-:W-:Y:S02]  /*af570*/  MOV R124, R11 ;  /* 0x0000000b007c7202 */ /* 0x000fe40000000f00 */
[----:B------:R-:W-:Y:S01]  /*af580*/  HMMA.1688.F32.TF32 R8, R228, R120, R224 ;  /* 0x00000078e408723c */ /* 0x000fe200000810e0 */
        /* <DEDUP_REMOVED lines=30> */
[----:B------:R-:W-:-:S02]  /*af770*/  IMAD.MOV.U32 R153, RZ, RZ, R8 ;  /* 0x000000ffff997224 */ /* 0x000fc400078e0008 */
[----:B------:R-:W-:Y:S02]  /*af780*/  IMAD.MOV.U32 R152, RZ, RZ, R9 ;  /* 0x000000ffff987224 */ /* 0x000fe400078e0009 */
[----:B------:R-:W-:Y:S01]  /*af790*/  IMAD.MOV.U32 R121, RZ, RZ, R10 ;  /* 0x000000ffff797224 */ /* 0x000fe200078e000a */
[----:B------:R-:W-:Y:S01]  /*af7a0*/  MOV R120, R11 ;  /* 0x0000000b00787202 */ /* 0x000fe20000000f00 */
[----:B------:R-:W4:Y:S01]  /*af7b0*/  LDL.LU R218, [R1+0x1568] ;  /* 0x0015680001da7983 */ /* 0x000f220000300800 */
[C---:B------:R-:W-:Y:S01]  /*af7c0*/  HMMA.1688.F32.TF32 R8, R228.reuse, R116, R236 ;  /* 0x00000074e408723c */ /* 0x040fe200000810ec */
[----:B------:R-:W4:Y:S02]  /*af7d0*/  LDL.LU R219, [R1+0x156c] ;  /* 0x00156c0001db7983 */ /* 0x000f240000300800 */
[----:B------:R-:W4:Y:S01]  /*af7e0*/  LDL.LU R236, [R1+0x1540] ;  /* 0x0015400001ec7983 */ /* 0x000f220000300800 */
[----:B------:R-:W4:Y:S01]  /*af7f0*/  LDL.LU R237, [R1+0x1544] ;  /* 0x0015440001ed7983 */ /* 0x000f220000300800 */
[----:B------:R-:W4:Y:S02]  /*af800*/  LDL.LU R238, [R1+0x1548] ;  /* 0x0015480001ee7983 */ /* 0x000f240000300800 */
[----:B------:R-:W4:Y:S11]  /*af810*/  LDL.LU R239, [R1+0x154c] ;  /* 0x00154c0001ef7983 */ /* 0x000f360000300800 */
[----:B------:R-:W-:Y:S06]  /*af820*/  @!UPT UIADD3 URZ, URZ, URZ, URZ ;  /* 0x0000003f3f3ff290 */ /* 0x000fec000fffe03f */
[----:B------:R-:W-:Y:S02]  /*af830*/  IMAD.MOV.U32 R157, RZ, RZ, R8 ;  /* 0x000000ffff9d7224 */ /* 0x000fe400078e0008 */
[----:B------:R-:W-:Y:S02]  /*af840*/  IMAD.MOV.U32 R156, RZ, RZ, R9 ;  /* 0x000000ffff9c7224 */ /* 0x000fe400078e0009 */
[----:B------:R-:W-:Y:S01]  /*af850*/  IMAD.MOV.U32 R117, RZ, RZ, R10 ;  /* 0x000000ffff757224 */ /* 0x000fe200078e000a */
[----:B------:R-:W-:Y:S02]  /*af860*/  MOV R116, R11 ;  /* 0x0000000b00747202 */ /* 0x000fe40000000f00 */
[C---:B--2---:R-:W-:Y:S01]  /*af870*/  HMMA.1688.F32.TF32 R8, R228.reuse, R112, R220 ;  /* 0x00000070e408723c */ /* 0x044fe200000810dc */
[----:B------:R-:W2:Y:S01]  /*af880*/  LDL.LU R220, [R1+0x1520] ;  /* 0x0015200001dc7983 */ /* 0x000ea20000300800 */
[----:B------:R-:W2:Y:S02]  /*af890*/  LDL.LU R221, [R1+0x1524] ;  /* 0x0015240001dd7983 */ /* 0x000ea40000300800 */
[----:B------:R-:W2:Y:S02]  /*af8a0*/  LDL.LU R222, [R1+0x1528] ;  /* 0x0015280001de7983 */ /* 0x000ea40000300800 */
[----:B------:R-:W2:Y:S11]  /*af8b0*/  LDL.LU R223, [R1+0x152c] ;  /* 0x00152c0001df7983 */ /* 0x000eb60000300800 */
[----:B------:R-:W-:Y:S07]  /*af8c0*/  @!UPT UIADD3 URZ, URZ, URZ, URZ ;  /* 0x0000003f3f3ff290 */ /* 0x000fee000fffe03f */
[----:B-1----:R-:W-:Y:S02]  /*af8d0*/  IMAD.MOV.U32 R0, RZ, RZ, R8 ;  /* 0x000000ffff007224 */ /* 0x002fe400078e0008 */
[----:B------:R-:W-:Y:S02]  /*af8e0*/  IMAD.MOV.U32 R252, RZ, RZ, R9 ;  /* 0x000000fffffc7224 */ /* 0x000fe400078e0009 */
[----:B------:R-:W-:Y:S01]  /*af8f0*/  IMAD.MOV.U32 R113, RZ, RZ, R10 ;  /* 0x000000ffff717224 */ /* 0x000fe200078e000a */
[----:B------:R-:W-:Y:S01]  /*af900*/  MOV R112, R11 ;  /* 0x0000000b00707202 */ /* 0x000fe20000000f00 */
[C---:B---3--:R-:W-:Y:S08]  /*af910*/  HMMA.1688.F32.TF32 R180, R228.reuse, R80, R224 ;  /* 0x00000050e4b4723c */ /* 0x048ff000000810e0 */
[C---:B----4-:R-:W-:Y:S08]  /*af920*/  HMMA.1688.F32.TF32 R164, R228.reuse, R96, R204 ;  /* 0x00000060e4a4723c */ /* 0x050ff000000810cc */
[C---:B------:R-:W-:Y:S08]  /*af930*/  HMMA.1688.F32.TF32 R160, R228.reuse, R100, R200 ;  /* 0x00000064e4a0723c */ /* 0x040ff000000810c8 */
[C---:B------:R-:W-:Y:S08]  /*af940*/  HMMA.1688.F32.TF32 R168, R228.reuse, R92, R208 ;  /* 0x0000005ce4a8723c */ /* 0x040ff000000810d0 */
[C---:B------:R-:W-:Y:S08]  /*af950*/  HMMA.1688.F32.TF32 R172, R228.reuse, R88, R212 ;  /* 0x00000058e4ac723c */ /* 0x040ff000000810d4 */
[C---:B------:R-:W-:Y:S08]  /*af960*/  HMMA.1688.F32.TF32 R176, R228.reuse, R84, R216 ;  /* 0x00000054e4b0723c */ /* 0x040ff000000810d8 */
[C---:B------:R-:W-:Y:S08]  /*af970*/  HMMA.1688.F32.TF32 R184, R228.reuse, R76, R236 ;  /* 0x0000004ce4b8723c */ /* 0x040ff000000810ec */
[----:B------:R-:W-:Y:S01]  /*af980*/  HMMA.1688.F32.TF32 R8, R228, R108, R192 ;  /* 0x0000006ce408723c */ /* 0x000fe200000810c0 */
[----:B------:R-:W-:Y:S01]  /*af990*/  STL.64 [R1+0x5030], R162 ;  /* 0x005030a201007387 */ /* 0x000fe20000100a00 */
[----:B------:R1:W-:Y:S02]  /*af9a0*/  STL.64 [R1+0x5028], R160 ;  /* 0x005028a001007387 */ /* 0x0003e40000100a00 */
[----:B------:R-:W-:Y:S02]  /*af9b0*/  STL.64 [R1+0x5040], R166 ;  /* 0x005040a601007387 */ /* 0x000fe40000100a00 */
[----:B------:R-:W-:Y:S01]  /*af9c0*/  STL.64 [R1+0x5038], R164 ;  /* 0x005038a401007387 */ /* 0x000fe20000100a00 */
[----:B------:R-:W-:Y:S01]  /*af9d0*/  STL.64 [R1+0x5050], R170 ;  /* 0x005050aa01007387 */ /* 0x000fe20000100a00 */
[----:B------:R3:W-:Y:S03]  /*af9e0*/  STL.64 [R1+0x5048], R168 ;  /* 0x005048a801007387 */ /* 0x0007e60000100a00 */
[----:B------:R-:W-:Y:S01]  /*af9f0*/  STL.64 [R1+0x5060], R174 ;  /* 0x005060ae01007387 */ /* 0x000fe20000100a00 */
[----:B------:R4:W-:Y:S03]  /*afa00*/  STL.64 [R1+0x5058], R172 ;  /* 0x005058ac01007387 */ /* 0x0009e60000100a00 */
[----:B------:R-:W-:Y:S01]  /*afa10*/  STL.64 [R1+0x5070], R178 ;  /* 0x005070b201007387 */ /* 0x000fe20000100a00 */
[----:B------:R1:W-:Y:S02]  /*afa20*/  STL.64 [R1+0x5068], R176 ;  /* 0x005068b001007387 */ /* 0x0003e40000100a00 */
[----:B------:R-:W-:Y:S02]  /*afa30*/  STL.64 [R1+0x5080], R182 ;  /* 0x005080b601007387 */ /* 0x000fe40000100a00 */
[----:B------:R-:W-:Y:S01]  /*afa40*/  STL.64 [R1+0x5078], R180 ;  /* 0x005078b401007387 */ /* 0x000fe20000100a00 */
[----:B------:R-:W-:Y:S01]  /*afa50*/  STL.64 [R1+0x5090], R186 ;  /* 0x005090ba01007387 */ /* 0x000fe20000100a00 */
[----:B------:R1:W-:Y:S02]  /*afa60*/  STL.64 [R1+0x5088], R184 ;  /* 0x005088b801007387 */ /* 0x0003e40000100a00 */
[----:B------:R-:W3:Y:S02]  /*afa70*/  LDL.LU R16, [R1+0x1420] ;  /* 0x0014200001107983 */ /* 0x000ee40000300800 */
[----:B------:R-:W3:Y:S01]  /*afa80*/  LDL.LU R17, [R1+0x1424] ;  /* 0x0014240001117983 */ /* 0x000ee20000300800 */
[----:B------:R-:W3:Y:S01]  /*afa90*/  LDL.LU R18, [R1+0x1428] ;  /* 0x0014280001127983 */ /* 0x000ee20000300800 */
[----:B------:R-:W3:Y:S02]  /*afaa0*/  LDL.LU R19, [R1+0x142c] ;  /* 0x00142c0001137983 */ /* 0x000ee40000300800 */
[----:B------:R-:W3:Y:S02]  /*afab0*/  LDL.LU R212, [R1+0x1490] ;  /* 0x0014900001d47983 */ /* 0x000ee40000300800 */
[----:B------:R-:W3:Y:S02]  /*afac0*/  LDL.LU R213, [R1+0x1494] ;  /* 0x0014940001d57983 */ /* 0x000ee40000300800 */
[----:B------:R-:W-:-:S02]  /*afad0*/  IMAD.MOV.U32 R136, RZ, RZ, R8 ;  /* 0x000000ffff887224 */ /* 0x000fc400078e0008 */
[----:B------:R-:W-:Y:S02]  /*afae0*/  IMAD.MOV.U32 R137, RZ, RZ, R9 ;  /* 0x000000ffff897224 */ /* 0x000fe400078e0009 */
[----:B------:R-:W-:Y:S01]  /*afaf0*/  IMAD.MOV.U32 R7, RZ, RZ, R10 ;  /* 0x000000ffff077224 */ /* 0x000fe200078e000a */
[----:B------:R-:W-:Y:S01]  /*afb00*/  MOV R2, R11 ;  /* 0x0000000b00027202 */ /* 0x000fe20000000f00 */
[----:B------:R-:W3:Y:S01]  /*afb10*/  LDL.LU R214, [R1+0x1498] ;  /* 0x0014980001d67983 */ /* 0x000ee20000300800 */
[C---:B------:R-:W-:Y:S01]  /*afb20*/  HMMA.1688.F32.TF32 R8, R228.reuse, R104, R196 ;  /* 0x00000068e408723c */ /* 0x040fe200000810c4 */
        /* <DEDUP_REMOVED lines=25> */
[----:B--2---:R-:W-:Y:S01]  /*afcc0*/  HMMA.1688.F32.TF32 R188, R228, R72, R220 ;  /* 0x00000048e4bc723c */ /* 0x004fe200000810dc */
        /* <DEDUP_REMOVED lines=11> */
[----:B------:R-:W2:Y:S05]  /*afd80*/  LDL.LU R239, [R1+0x143c] ;  /* 0x00143c0001ef7983 */ /* 0x000eaa0000300800 */
[----:B------:R-:W-:Y:S01]  /*afd90*/  STL.64 [R1+0x50a0], R190 ;  /* 0x0050a0be01007387 */ /* 0x000fe20000100a00 */
[----:B------:R-:W-:Y:S02]  /*afda0*/  STL.64 [R1+0x5098], R188 ;  /* 0x005098bc01007387 */ /* 0x000fe40000100a00 */
[----:B------:R-:W-:-:S02]  /*afdb0*/  IMAD.MOV.U32 R109, RZ, RZ, R8 ;  /* 0x000000ffff6d7224 */ /* 0x000fc400078e0008 */
        /* <DEDUP_REMOVED lines=15> */
[----:B------:R-:W-:Y:S03]  /*afeb0*/  STL.64 [R1+0x50c8], R200 ;  /* 0x0050c8c801007387 */ /* 0x000fe60000100a00 */
[----:B------:R-:W-:Y:S01]  /*afec0*/  STL.64 [R1+0x5108], R206 ;  /* 0x005108ce01007387 */ /* 0x000fe20000100a00 */
[----:B------:R-:W-:Y:S03]  /*afed0*/  STL.64 [R1+0x5100], R204 ;  /* 0x005100cc01007387 */ /* 0x000fe60000100a00 */
[----:B------:R-:W-:Y:S02]  /*afee0*/  STL.64 [R1+0x5118], R210 ;  /* 0x005118d201007387 */ /* 0x000fe40000100a00 */
[----:B------:R-:W-:Y:S01]  /*afef0*/  STL.64 [R1+0x5110], R208 ;  /* 0x005110d001007387 */ /* 0x000fe20000100a00 */
[----:B------:R-:W-:Y:S01]  /*aff00*/  STL.64 [R1+0x5128], R214 ;  /* 0x005128d601007387 */ /* 0x000fe20000100a00 */
[----:B------:R-:W-:Y:S04]  /*aff10*/  STL.64 [R1+0x5120], R212 ;  /* 0x005120d401007387 */ /* 0x000fe80000100a00 */
[----:B------:R-:W-:Y:S02]  /*aff20*/  STL.64 [R1+0x5138], R218 ;  /* 0x005138da01007387 */ /* 0x000fe40000100a00 */
[----:B------:R-:W-:Y:S01]  /*aff30*/  STL.64 [R1+0x5130], R216 ;  /* 0x005130d801007387 */ /* 0x000fe20000100a00 */
[C---:B--2---:R-:W-:Y:S08]  /*aff40*/  HMMA.1688.F32.TF32 R220, R228.reuse, R40, R220 ;  /* 0x00000028e4dc723c */ /* 0x044ff000000810dc */
[C---:B------:R-:W-:Y:S08]  /*aff50*/  HMMA.1688.F32.TF32 R224, R228.reuse, R36, R224 ;  /* 0x00000024e4e0723c */ /* 0x040ff000000810e0 */
[----:B------:R-:W-:Y:S07]  /*aff60*/  HMMA.1688.F32.TF32 R228, R228, R32, R16 ;  /* 0x00000020e4e4723c */ /* 0x000fee0000081010 */
[----:B------:R-:W-:Y:S01]  /*aff70*/  STL.64 [R1+0x5148], R222 ;  /* 0x005148de01007387 */ /* 0x000fe20000100a00 */
[----:B------:R-:W-:Y:S07]  /*aff80*/  STL.64 [R1+0x5140], R220 ;  /* 0x005140dc01007387 */ /* 0x000fee0000100a00 */
[----:B------:R-:W-:Y:S02]  /*aff90*/  STL.64 [R1+0x5158], R226 ;  /* 0x005158e201007387 */ /* 0x000fe40000100a00 */
[----:B------:R-:W-:Y:S06]  /*affa0*/  STL.64 [R1+0x5150], R224 ;  /* 0x005150e001007387 */ /* 0x000fec0000100a00 */
[----:B------:R-:W-:Y:S01]  /*affb0*/  STL.64 [R1+0x5168], R230 ;  /* 0x005168e601007387 */ /* 0x000fe20000100a00 */
[----:B------:R-:W-:Y:S02]  /*affc0*/  STL.64 [R1+0x5160], R228 ;  /* 0x005160e401007387 */ /* 0x000fe40000100a00 */
        /* <DEDUP_REMOVED lines=8> */
[----:B-1----:R-:W4:Y:S02]  /*b0050*/  LDL.LU R160, [R1+0x1940] ;  /* 0x0019400001a07983 */ /* 0x002f240000300800 */
        /* <DEDUP_REMOVED lines=52> */
[----:B------:R-:W-:Y:S01]  /*b03a0*/  LDS R236, [R3+0x1c080] ;  /* 0x01c0800003ec7984 */ /* 0x000fe20000000800 */
[----:B------:R-:W-:Y:S04]  /*b03b0*/  LDS R238, [R3+0x1e080] ;  /* 0x01e0800003ee7984 */ /* 0x000fe80000000800 */
[----:B------:R-:W-:Y:S04]  /*b03c0*/  LDS R237, [R4+0x1c080] ;  /* 0x01c0800004ed7984 */ /* 0x000fe80000000800 */
[----:B------:R-:W1:Y:S11]  /*b03d0*/  LDS R239, [R4+0x1e080] ;  /* 0x01e0800004ef7984 */ /* 0x000e760000000800 */
[----:B------:R-:W-:Y:S02]  /*b03e0*/  @!UPT UIADD3 URZ, URZ, URZ, URZ ;  /* 0x0000003f3f3ff290 */ /* 0x000fe4000fffe03f */
[----:B------:R-:W-:Y:S01]  /*b03f0*/  STL.64 [R1+0x5178], R30 ;  /* 0x0051781e01007387 */ /* 0x000fe20000100a00 */
[----:B------:R-:W-:Y:S01]  /*b0400*/  STL.64 [R1+0x5170], R28 ;  /* 0x0051701c01007387 */ /* 0x000fe20000100a00 */
[C---:B--2---:R-:W-:Y:S08]  /*b0410*/  HMMA.1688.F32.TF32 R20, R232.reuse, R150, R20 ;  /* 0x00000096e814723c */ /* 0x044ff00000081014 */
[C---:B---3--:R-:W-:Y:S08]  /*b0420*/  HMMA.1688.F32.TF32 R24, R232.reuse, R154, R24 ;  /* 0x0000009ae818723c */ /* 0x048ff00000081018 */
[C---:B------:R-:W-:Y:S08]  /*b0430*/  HMMA.1688.F32.TF32 R16, R232.reuse, R146, R16 ;  /* 0x00000092e810723c */ /* 0x040ff00000081010 */
[C---:B----4-:R-:W-:Y:S08]  /*b0440*/  HMMA.1688.F32.TF32 R12, R232.reuse, R142, R12 ;  /* 0x0000008ee80c723c */ /* 0x050ff0000008100c */
[C---:B------:R-:W-:Y:S01]  /*b0450*/  HMMA.1688.F32.TF32 R8, R232.reuse, R138, R8 ;  /* 0x0000008ae808723c */ /* 0x040fe20000081008 */
[----:B------:R-:W-:Y:S01]  /*b0460*/  STL.64 [R1+0x51b0], R26 ;  /* 0x0051b01a01007387 */ /* 0x000fe20000100a00 */
[----:B------:R-:W-:Y:S02]  /*b0470*/  STL.64 [R1+0x51a8], R24 ;  /* 0x0051a81801007387 */ /* 0x000fe40000100a00 */
[----:B------:R-:W-:Y:S02]  /*b0480*/  STL.64 [R1+0x51c0], R22 ;  /* 0x0051c01601007387 */ /* 0x000fe40000100a00 */
[----:B------:R-:W-:Y:S01]  /*b0490*/  STL.64 [R1+0x51b8], R20 ;  /* 0x0051b81401007387 */ /* 0x000fe20000100a00 */
[----:B------:R-:W-:Y:S01]  /*b04a0*/  STL.64 [R1+0x51d0], R18 ;  /* 0x0051d01201007387 */ /* 0x000fe20000100a00 */
[----:B------:R-:W-:Y:S07]  /*b04b0*/  STL.64 [R1+0x51c8], R16 ;  /* 0x0051c81001007387 */ /* 0x000fee0000100a00 */
[----:B------:R-:W-:Y:S01]  /*b04c0*/  STL.64 [R1+0x51e0], R14 ;  /* 0x0051e00e01007387 */ /* 0x000fe20000100a00 */
[----:B------:R-:W-:Y:S07]  /*b04d0*/  STL.64 [R1+0x51d8], R12 ;  /* 0x0051d80c01007387 */ /* 0x000fee0000100a00 */
[----:B------:R-:W-:Y:S02]  /*b04e0*/  STL.64 [R1+0x51f0], R10 ;  /* 0x0051f00a01007387 */ /* 0x000fe40000100a00 */
        /* <DEDUP_REMOVED lines=28> */
[----:B------:R3:W-:Y:S01]  /*b06b0*/  STL.64 [R1+0x10d0], R12 ;  /* 0x0010d00c01007387 */ /* 0x0007e20000100a00 */
[----:B------:R4:W-:Y:S07]  /*b06c0*/  STL.64 [R1+0x10d8], R14 ;  /* 0x0010d80e01007387 */ /* 0x0009ee0000100a00 */
        /* <DEDUP_REMOVED lines=73> */
[----:B-1----:R-:W4:Y:S02]  /*b0b60*/  LDL.LU R8, [R1+0x1e60] ;  /* 0x001e600001087983 */ /* 0x002f240000300800 */
        /* <DEDUP_REMOVED lines=35> */
[C---:B----4-:R-:W-:Y:S11]  /*b0da0*/  HMMA.1688.F32.TF32 R8, R232.reuse, R94, R8 ;  /* 0x0000005ee808723c */ /* 0x050ff60000081008 */
[----:B------:R-:W-:Y:S11]  /*b0db0*/  @!UPT UIADD3 URZ, URZ, URZ, URZ ;  /* 0x0000003f3f3ff290 */ /* 0x000ff6000fffe03f */
[----:B------:R-:W-:Y:S01]  /*b0dc0*/  @!UPT UIADD3 URZ, URZ, URZ, URZ ;  /* 0x0000003f3f3ff290 */ /* 0x000fe2000fffe03f */
[----:B------:R-:W-:Y:S01]  /*b0dd0*/  STL.64 [R1+0x10b0], R8 ;  /* 0x0010b00801007387 */ /* 0x000fe20000100a00 */
[----:B------:R3:W-:Y:S02]  /*b0de0*/  STL.64 [R1+0x10b8], R10 ;  /* 0x0010b80a01007387 */ /* 0x0007e40000100a00 */
[C---:B---3--:R-:W-:Y:S08]  /*b0df0*/  HMMA.1688.F32.TF32 R8, R232.reuse, R90, R12 ;  /* 0x0000005ae808723c */ /* 0x048ff0000008100c */
[C---:B--2---:R-:W-:Y:S08]  /*b0e00*/  HMMA.1688.F32.TF32 R16, R232.reuse, R86, R16 ;  /* 0x00000056e810723c */ /* 0x044ff00000081010 */
        /* <DEDUP_REMOVED lines=37> */
[----:B------:R-:W-:Y:S04]  /*b1060*/  LDS R232, [R3+0x1c100] ;  /* 0x01c1000003e87984 */ /* 0x000fe80000000800 */
[----:B------:R-:W-:Y:S04]  /*b1070*/  LDS R234, [R3+0x1e100] ;  /* 0x01e1000003ea7984 */ /* 0x000fe80000000800 */
[----:B------:R-:W-:Y:S04]  /*b1080*/  LDS R233, [R4+0x1c100] ;  /* 0x01c1000004e97984 */ /* 0x000fe80000000800 */
[----:B------:R-:W1:Y:S04]  /*b1090*/  LDS R235, [R4+0x1e100] ;  /* 0x01e1000004eb7984 */ /* 0x000e680000000800 */
        /* <DEDUP_REMOVED lines=34> */
[----:B------:R2:W-:Y:S01]  /*b12c0*/  STL.64 [R1+0xf50], R16 ;  /* 0x000f501001007387 */ /* 0x0005e20000100a00 */
[----:B------:R3:W-:Y:S02]  /*b12d0*/  STL.64 [R1+0xf58], R18 ;  /* 0x000f581201007387 */ /* 0x0007e40000100a00 */
[----:B------:R-:W1:Y:S05]  /*b12e0*/  LDL.LU R160, [R1+0x22f0] ;  /* 0x0022f00001a07983 */ /* 0x000e6a0000300800 */
[----:B------:R-:W-:Y:S01]  /*b12f0*/  STL.64 [R1+0xf40], R12 ;  /* 0x000f400c01007387 */ /* 0x000fe20000100a00 */
[----:B------:R-:W-:Y:S07]  /*b1300*/  STL.64 [R1+0xf48], R14 ;  /* 0x000f480e01007387 */ /* 0x000fee0000100a00 */
[----:B------:R-:W-:Y:S01]  /*b1310*/  STL.64 [R1+0xf30], R8 ;  /* 0x000f300801007387 */ /* 0x000fe20000100a00 */
        /* <DEDUP_REMOVED lines=64> */
[----:B--2---:R-:W4:Y:S02]  /*b1720*/  LDL.LU R16, [R1+0x2fa0] ;  /* 0x002fa00001107983 */ /* 0x004f240000300800 */
[----:B------:R-:W4:Y:S02]  /*b1730*/  LDL.LU R17, [R1+0x2fa4] ;  /* 0x002fa40001117983 */ /* 0x000f240000300800 */
[----:B---3--:R-:W4:Y:S01]  /*b1740*/  LDL.LU R18, [R1+0x2fa8] ;  /* 0x002fa80001127983 */ /* 0x008f220000300800 */
        /* <DEDUP_REMOVED lines=33> */
[C---:B----4-:R-:W-:Y:S08]  /*b1960*/  HMMA.1688.F32.TF32 R8, R236.reuse, R114, R16 ;  /* 0x00000072ec08723c */ /* 0x050ff00000081010 */
[C---:B------:R-:W-:Y:S08]  /*b1970*/  HMMA.1688.F32.TF32 R16, R236.reuse, R110, R20 ;  /* 0x0000006eec10723c */ /* 0x040ff00000081014 */
[C---:B--2---:R-:W-:Y:S07]  /*b1980*/  HMMA.1688.F32.TF32 R12, R236.reuse, R106, R24 ;  /* 0x0000006aec0c723c */ /* 0x044fee0000081018 */
        /* <DEDUP_REMOVED lines=54> */
[----:B------:R-:W-:Y:S04]  /*b1cf0*/  LDS R236, [R3+0x1c180] ;  /* 0x01c1800003ec7984 */ /* 0x000fe80000000800 */
[----:B------:R-:W-:Y:S04]  /*b1d00*/  LDS R238, [R3+0x1e180] ;  /* 0x01e1800003ee7984 */ /* 0x000fe80000000800 */
[----:B------:R-:W-:Y:S04]  /*b1d10*/  LDS R237, [R4+0x1c180] ;  /* 0x01c1800004ed7984 */ /* 0x000fe80000000800 */
[----:B------:R-:W2:Y:S04]  /*b1d20*/  LDS R239, [R4+0x1e180] ;  /* 0x01e1800004ef7984 */ /* 0x000ea80000000800 */
[----:B------:R-:W-:Y:S01]  /*b1d30*/  STL.64 [R1+0xe00], R8 ;  /* 0x000e000801007387 */ /* 0x000fe20000100a00 */
[----:B------:R1:W-:Y:S02]  /*b1d40*/  STL.64 [R1+0xe08], R10 ;  /* 0x000e080a01007387 */ /* 0x0003e40000100a00 */
[C---:B-1----:R-:W-:Y:S01]  /*b1d50*/  HMMA.1688.F32.TF32 R8, R232.reuse, R158, R160 ;  /* 0x0000009ee808723c */ /* 0x042fe200000810a0 */
[----:B------:R-:W-:Y:S01]  /*b1d60*/  STL.64 [R1+0xdf0], R16 ;  /* 0x000df01001007387 */ /* 0x000fe20000100a00 */
[----:B------:R-:W-:Y:S02]  /*b1d70*/  STL.64 [R1+0xdf8], R18 ;  /* 0x000df81201007387 */ /* 0x000fe40000100a00 */
[----:B------:R-:W-:Y:S02]  /*b1d80*/  STL.64 [R1+0xa20], R12 ;  /* 0x000a200c01007387 */ /* 0x000fe40000100a00 */
[----:B------:R1:W-:Y:S02]  /*b1d90*/  STL.64 [R1+0xa28], R14 ;  /* 0x000a280e01007387 */ /* 0x0003e40000100a00 */
[C---:B-1----:R-:W-:Y:S11]  /*b1da0*/  HMMA.1688.F32.TF32 R12, R232.reuse, R154, R248 ;  /* 0x0000009ae80c723c */ /* 0x042ff600000810f8 */
[----:B------:R-:W-:Y:S04]  /*b1db0*/  @!UPT UIADD3 URZ, URZ, URZ, URZ ;  /* 0x0000003f3f3ff290 */ /* 0x000fe8000fffe03f */
[----:B------:R-:W-:Y:S01]  /*b1dc0*/  STL.64 [R1+0xa10], R8 ;  /* 0x000a100801007387 */ /* 0x000fe20000100a00 */
[----:B------:R1:W-:Y:S02]  /*b1dd0*/  STL.64 [R1+0xa18], R10 ;  /* 0x000a180a01007387 */ /* 0x0003e40000100a00 */
[C---:B-1----:R-:W-:Y:S01]  /*b1de0*/  HMMA.1688.F32.TF32 R8, R232.reuse, R150, R240 ;  /* 0x00000096e808723c */ /* 0x042fe200000810f0 */
[----:B------:R-:W-:Y:S04]  /*b1df0*/  STL.64 [R1+0x52d8], R150 ;  /* 0x0052d89601007387 */ /* 0x000fe80000100a00 */
[----:B------:R-:W-:Y:S02]  /*b1e00*/  STL.64 [R1+0xde0], R12 ;  /* 0x000de00c01007387 */ /* 0x000fe40000100a00 */
[----:B------:R-:W-:Y:S02]  /*b1e10*/  STL.64 [R1+0xde8], R14 ;  /* 0x000de80e01007387 */ /* 0x000fe40000100a00 */
[----:B------:R-:W-:Y:S11]  /*b1e20*/  STL.64 [R1+0x52d0], R148 ;  /* 0x0052d09401007387 */ /* 0x000ff60000100a00 */
[----:B------:R-:W-:Y:S03]  /*b1e30*/  @!UPT UIADD3 URZ, URZ, URZ, URZ ;  /* 0x0000003f3f3ff290 */ /* 0x000fe6000fffe03f */
[----:B------:R-:W-:Y:S01]  /*b1e40*/  STL.64 [R1+0xdd0], R8 ;  /* 0x000dd00801007387 */ /* 0x000fe20000100a00 */
[----:B------:R1:W-:Y:S02]  /*b1e50*/  STL.64 [R1+0xdd8], R10 ;  /* 0x000dd80a01007387 */ /* 0x0003e40000100a00 */
[C---:B-1----:R-:W-:Y:S01]  /*b1e60*/  HMMA.1688.F32.TF32 R8, R232.reuse, R146, R244 ;  /* 0x00000092e808723c */ /* 0x042fe200000810f4 */
[----:B------:R-:W2:Y:S11]  /*b1e70*/  LDL.LU R244, [R1+0x2400] ;  /* 0x0024000001f47983 */ /* 0x000eb60000300800 */
[----:B------:R-:W-:Y:S11]  /*b1e80*/  @!UPT UIADD3 URZ, URZ, URZ, URZ ;  /* 0x0000003f3f3ff290 */ /* 0x000ff6000fffe03f */
        /* <DEDUP_REMOVED lines=85> */
[----:B-1----:R-:W4:Y:S02]  /*b23e0*/  LDL.LU R8, [R1+0x2e10] ;  /* 0x002e100001087983 */ /* 0x002f240000300800 */
[----:B------:R-:W4:Y:S02]  /*b23f0*/  LDL.LU R9, [R1+0x2e14] ;  /* 0x002e140001097983 */ /* 0x000f240000300800 */
[----:B---3--:R-:W4:Y:S01]  /*b2400*/  LDL.LU R10, [R1+0x2e18] ;  /* 0x002e1800010a7983 */ /* 0x008f220000300800 */
        /* <DEDUP_REMOVED lines=25> */
[----:B------:R-:W-:Y:S02]  /*b25a0*/  STL.64 [R1+0x52c8], R146 ;  /* 0x0052c89201007387 */ /* 0x000fe40000100a00 */
[----:B------:R1:W-:Y:S02]  /*b25b0*/  STL.64 [R1+0x52c0], R144 ;  /* 0x0052c09001007387 */ /* 0x0003e40000100a00 */
[----:B-1----:R-:W3:Y:S01]  /*b25c0*/  LDL.LU R144, [R1+0x2e30] ;  /* 0x002e300001907983 */ /* 0x002ee20000300800 */
[----:B------:R-:W3:Y:S02]  /*b25d0*/  LDL.LU R145, [R1+0x2e34] ;  /* 0x002e340001917983 */ /* 0x000ee40000300800 */
[----:B------:R-:W3:Y:S02]  /*b25e0*/  LDL.LU R146, [R1+0x2e38] ;  /* 0x002e380001927983 */ /* 0x000ee40000300800 */
[----:B------:R-:W3:Y:S01]  /*b25f0*/  LDL.LU R147, [R1+0x2e3c] ;  /* 0x002e3c0001937983 */ /* 0x000ee20000300800 */
[----:B------:R-:W-:Y:S01]  /*b2600*/  STL.64 [R1+0x52b8], R142 ;  /* 0x0052b88e01007387 */ /* 0x000fe20000100a00 */
[----:B------:R4:W-:Y:S01]  /*b2610*/  STL.64 [R1+0x52b0], R140 ;  /* 0x0052b08c01007387 */ /* 0x0009e20000100a00 */
[C---:B--2---:R-:W-:Y:S08]  /*b2620*/  HMMA.1688.F32.TF32 R12, R232.reuse, R130, R12 ;  /* 0x00000082e80c723c */ /* 0x044ff0000008100c */
[C---:B---3--:R-:W-:Y:S08]  /*b2630*/  HMMA.1688.F32.TF32 R144, R232.reuse, R142, R144 ;  /* 0x0000008ee890723c */ /* 0x048ff00000081090 */
[C---:B----4-:R-:W-:Y:S08]  /*b2640*/  HMMA.1688.F32.TF32 R140, R232.reuse, R134, R8 ;  /* 0x00000086e88c723c */ /* 0x050ff00000081008 */
[C---:B------:R-:W-:Y:S07]  /*b2650*/  HMMA.1688.F32.TF32 R8, R232.reuse, R126, R16 ;  /* 0x0000007ee808723c */ /* 0x040fee0000081010 */
[----:B------:R-:W-:Y:S01]  /*b2660*/  STL.64 [R1+0xdb0], R144 ;  /* 0x000db09001007387 */ /* 0x000fe20000100a00 */
[----:B------:R1:W-:Y:S02]  /*b2670*/  STL.64 [R1+0xdb8], R146 ;  /* 0x000db89201007387 */ /* 0x0003e40000100a00 */
[C---:B-1----:R-:W-:Y:S08]  /*b2680*/  HMMA.1688.F32.TF32 R144, R232.reuse, R138, R148 ;  /* 0x0000008ae890723c */ /* 0x042ff00000081094 */
[C---:B------:R-:W-:Y:S11]  /*b2690*/  HMMA.1688.F32.TF32 R16, R232.reuse, R122, R20 ;  /* 0x0000007ae810723c */ /* 0x040ff60000081014 */
[----:B------:R-:W-:Y:S04]  /*b26a0*/  @!UPT UIADD3 URZ, URZ, URZ, URZ ;  /* 0x0000003f3f3ff290 */ /* 0x000fe8000fffe03f */
        /* <DEDUP_REMOVED lines=72> */
[C---:B--2---:R-:W-:Y:S01]  /*b2b30*/  HMMA.1688.F32.TF32 R8, R236.reuse, R158, R244 ;  /* 0x0000009eec08723c */ /* 0x044fe200000810f4 */
[----:B------:R1:W-:Y:S01]  /*b2b40*/  STL.64 [R1+0xc10], R16 ;  /* 0x000c101001007387 */ /* 0x0003e20000100a00 */
[----:B------:R2:W-:Y:S02]  /*b2b50*/  STL.64 [R1+0xc18], R18 ;  /* 0x000c181201007387 */ /* 0x0005e40000100a00 */
[----:B------:R-:W3:Y:S01]  /*b2b60*/  LDL.LU R244, [R1+0x2ab0] ;  /* 0x002ab00001f47983 */ /* 0x000ee20000300800 */
[----:B------:R-:W-:Y:S04]  /*b2b70*/  LDS R232, [R3+0x1c200] ;  /* 0x01c2000003e87984 */ /* 0x000fe80000000800 */
[----:B------:R-:W-:Y:S04]  /*b2b80*/  LDS R234, [R3+0x1e200] ;  /* 0x01e2000003ea7984 */ /* 0x000fe80000000800 */
[----:B------:R-:W-:Y:S04]  /*b2b90*/  LDS R233, [R4+0x1c200] ;  /* 0x01c2000004e97984 */ /* 0x000fe80000000800 */
[----:B------:R-:W4:Y:S04]  /*b2ba0*/  LDS R235, [R4+0x1e200] ;  /* 0x01e2000004eb7984 */ /* 0x000f280000000800 */
[----:B------:R1:W-:Y:S01]  /*b2bb0*/  STL.64 [R1+0xa00], R12 ;  /* 0x000a000c01007387 */ /* 0x0003e20000100a00 */
[----:B------:R1:W-:Y:S02]  /*b2bc0*/  STL.64 [R1+0xa08], R14 ;  /* 0x000a080e01007387 */ /* 0x0003e40000100a00 */
[----:B------:R1:W-:Y:S02]  /*b2bd0*/  STL.64 [R1+0x9f0], R8 ;  /* 0x0009f00801007387 */ /* 0x0003e40000100a00 */
[----:B------:R1:W-:Y:S01]  /*b2be0*/  STL.64 [R1+0x9f8], R10 ;  /* 0x0009f80a01007387 */ /* 0x0003e20000100a00 */
        /* <DEDUP_REMOVED lines=73> */
[----:B--2---:R-:W3:Y:S02]  /*b3080*/  LDL.LU R18, [R1+0x2c38] ;  /* 0x002c380001127983 */ /* 0x004ee40000300800 */
        /* <DEDUP_REMOVED lines=75> */
[----:B------:R1:W-:Y:S06]  /*b3540*/  STL.64 [R1+0xbc8], R14 ;  /* 0x000bc80e01007387 */ /* 0x0003ec0000100a00 */
        /* <DEDUP_REMOVED lines=68> */
[----:B------:R-:W-:Y:S02]  /*b3990*/  STL.64 [R1+0xa58], R18 ;  /* 0x000a581201007387 */ /* 0x000fe40000100a00 */
[----:B------:R-:W3:Y:S05]  /*b39a0*/  LDL.LU R240, [R1+0x2930] ;  /* 0x0029300001f07983 */ /* 0x000eea0000300800 */
[----:B------:R1:W-:Y:S01]  /*b39b0*/  STL.64 [R1+0x9e0], R12 ;  /* 0x0009e00c01007387 */ /* 0x0003e20000100a00 */
[----:B------:R1:W-:Y:S07]  /*b39c0*/  STL.64 [R1+0x9e8], R14 ;  /* 0x0009e80e01007387 */ /* 0x0003ee0000100a00 */
        /* <DEDUP_REMOVED lines=109> */
[----:B--2---:R-:W-:Y:S08]  /*b40a0*/  HMMA.1688.F32.TF32 R236, R236, R34, R8 ;  /* 0x00000022ecec723c */ /* 0x004ff00000081008 */
[C---:B----4-:R-:W-:Y:S11]  /*b40b0*/  HMMA.1688.F32.TF32 R8, R232.reuse, R158, R12 ;  /* 0x0000009ee808723c */ /* 0x050ff6000008100c */
[----:B------:R-:W-:Y:S04]  /*b40c0*/  @!UPT UIADD3 URZ, URZ, URZ, URZ ;  /* 0x0000003f3f3ff290 */ /* 0x000fe8000fffe03f */
[----:B------:R-:W-:Y:S01]  /*b40d0*/  STL.64 [R1+0x9c0], R236 ;  /* 0x0009c0ec01007387 */ /* 0x000fe20000100a00 */
[----:B------:R-:W-:Y:S07]  /*b40e0*/  STL.64 [R1+0x9c8], R238 ;  /* 0x0009c8ee01007387 */ /* 0x000fee0000100a00 */
[----:B------:R-:W-:Y:S02]  /*b40f0*/  STL.64 [R1+0x9b0], R8 ;  /* 0x0009b00801007387 */ /* 0x000fe40000100a00 */
[----:B------:R3:W-:Y:S01]  /*b4100*/  STL.64 [R1+0x9b8], R10 ;  /* 0x0009b80a01007387 */ /* 0x0007e20000100a00 */
[C---:B------:R-:W-:Y:S01]  /*b4110*/  HMMA.1688.F32.TF32 R12, R232.reuse, R146, R24 ;  /* 0x00000092e80c723c */ /* 0x040fe20000081018 */
        /* <DEDUP_REMOVED lines=8> */
[----:B------:R2:W-:Y:S02]  /*b41a0*/  STL.64 [R1+0x9a8], R10 ;  /* 0x0009a80a01007387 */ /* 0x0005e40000100a00 */
[C---:B--2---:R-:W-:Y:S05]  /*b41b0*/  HMMA.1688.F32.TF32 R8, R232.reuse, R142, R28 ;  /* 0x0000008ee808723c */ /* 0x044fea000008101c */
[----:B------:R-:W-:Y:S01]  /*b41c0*/  STL.64 [R1+0x990], R16 ;  /* 0x0009901001007387 */ /* 0x000fe20000100a00 */
[----:B------:R2:W-:Y:S02]  /*b41d0*/  STL.64 [R1+0x998], R18 ;  /* 0x0009981201007387 */ /* 0x0005e40000100a00 */
[----:B------:R-:W-:Y:S02]  /*b41e0*/  STL.64 [R1+0x980], R12 ;  /* 0x0009800c01007387 */ /* 0x000fe40000100a00 */
[----:B------:R3:W-:Y:S01]  /*b41f0*/  STL.64 [R1+0x988], R14 ;  /* 0x0009880e01007387 */ /* 0x0007e20000100a00 */
[C---:B--2---:R-:W-:Y:S08]  /*b4200*/  HMMA.1688.F32.TF32 R16, R232.reuse, R138, R228 ;  /* 0x0000008ae810723c */ /* 0x044ff000000810e4 */
[C---:B---3--:R-:W-:Y:S04]  /*b4210*/  HMMA.1688.F32.TF32 R12, R232.reuse, R134, R224 ;  /* 0x00000086e80c723c */ /* 0x048fe800000810e0 */
[----:B------:R-:W-:Y:S01]  /*b4220*/  STL.64 [R1+0x970], R8 ;  /* 0x0009700801007387 */ /* 0x000fe20000100a00 */
[----:B------:R2:W-:Y:S03]  /*b4230*/  STL.64 [R1+0x978], R10 ;  /* 0x0009780a01007387 */ /* 0x0005e60000100a00 */
        /* <DEDUP_REMOVED lines=175> */
[C---:B--2---:R-:W-:Y:S11]  /*b4d30*/  HMMA.1688.F32.TF32 R12, R232.reuse, R46, R16 ;  /* 0x0000002ee80c723c */ /* 0x044ff60000081010 */
[----:B------:R-:W-:Y:S04]  /*b4d40*/  @!UPT UIADD3 URZ, URZ, URZ, URZ ;  /* 0x0000003f3f3ff290 */ /* 0x000fe8000fffe03f */
[----:B------:R-:W-:Y:S01]  /*b4d50*/  STL.64 [R1+0x1280], R8 ;  /* 0x0012800801007387 */ /* 0x000fe20000100a00 */
[----:B------:R1:W-:Y:S02]  /*b4d60*/  STL.64 [R1+0x1288], R10 ;  /* 0x0012880a01007387 */ /* 0x0003e40000100a00 */
[C---:B-1----:R-:W-:Y:S08]  /*b4d70*/  HMMA.1688.F32.TF32 R8, R232.reuse, R42, R20 ;  /* 0x0000002ae808723c */ /* 0x042ff00000081014 */
[C---:B------:R-:W-:Y:S01]  /*b4d80*/  HMMA.1688.F32.TF32 R16, R232.reuse, R38, R24 ;  /* 0x00000026e810723c */ /* 0x040fe20000081018 */
[----:B------:R-:W-:Y:S01]  /*b4d90*/  STL.64 [R1+0x1290], R12 ;  /* 0x0012900c01007387 */ /* 0x000fe20000100a00 */
[----:B------:R1:W-:Y:S06]  /*b4da0*/  STL.64 [R1+0x1298], R14 ;  /* 0x0012980e01007387 */ /* 0x0003ec0000100a00 */
[----:B-1----:R-:W-:Y:S01]  /*b4db0*/  HMMA.1688.F32.TF32 R12, R232, R34, R28 ;  /* 0x00000022e80c723c */ /* 0x002fe2000008101c */
        /* <DEDUP_REMOVED lines=10> */
[----:B------:R2:W-:Y:S02]  /*b4e60*/  STL.64 [R1+0x12e8], R14 ;  /* 0x0012e80e01007387 */ /* 0x0005e40000100a00 */
[C---:B--2---:R-:W-:Y:S11]  /*b4e70*/  HMMA.1688.F32.TF32 R12, R236.reuse, R154, R224 ;  /* 0x0000009aec0c723c */ /* 0x044ff600000810e0 */
[----:B------:R-:W-:Y:S04]  /*b4e80*/  @!UPT UIADD3 URZ, URZ, URZ, URZ ;  /* 0x0000003f3f3ff290 */ /* 0x000fe8000fffe03f */
[----:B------:R-:W-:Y:S01]  /*b4e90*/  STL.64 [R1+0x1320], R8 ;  /* 0x0013200801007387 */ /* 0x000fe20000100a00 */
[----:B------:R2:W-:Y:S02]  /*b4ea0*/  STL.64 [R1+0x1328], R10 ;  /* 0x0013280a01007387 */ /* 0x0005e40000100a00 */
[C---:B--2---:R-:W-:Y:S08]  /*b4eb0*/  HMMA.1688.F32.TF32 R8, R236.reuse, R150, R220 ;  /* 0x00000096ec08723c */ /* 0x044ff000000810dc */
[C---:B------:R-:W-:Y:S01]  /*b4ec0*/  HMMA.1688.F32.TF32 R16, R236.reuse, R146, R216 ;  /* 0x00000092ec10723c */ /* 0x040fe200000810d8 */
[----:B------:R-:W-:Y:S01]  /*b4ed0*/  STL.64 [R1+0x13a0], R12 ;  /* 0x0013a00c01007387 */ /* 0x000fe20000100a00 */
[----:B------:R2:W-:Y:S06]  /*b4ee0*/  STL.64 [R1+0x13a8], R14 ;  /* 0x0013a80e01007387 */ /* 0x0005ec0000100a00 */
        /* <DEDUP_REMOVED lines=163> */
[C---:B----4-:R-:W-:Y:S08]  /*b5920*/  HMMA.1688.F32.TF32 R8, R236.reuse, R74, R8 ;  /* 0x0000004aec08723c */ /* 0x050ff00000081008 */
[C---:B---3--:R-:W-:Y:S11]  /*b5930*/  HMMA.1688.F32.TF32 R12, R236.reuse, R70, R12 ;  /* 0x00000046ec0c723c */ /* 0x048ff6000008100c */
[----:B------:R-:W-:Y:S04]  /*b5940*/  @!UPT UIADD3 URZ, URZ, URZ, URZ ;  /* 0x0000003f3f3ff290 */ /* 0x000fe8000fffe03f */
[----:B------:R-:W-:Y:S01]  /*b5950*/  STL.64 [R1+0x1550], R8 ;  /* 0x0015500801007387 */ /* 0x000fe20000100a00 */
[----:B------:R2:W-:Y:S02]  /*b5960*/  STL.64 [R1+0x1558], R10 ;  /* 0x0015580a01007387 */ /* 0x0005e40000100a00 */
[C---:B--2---:R-:W-:Y:S08]  /*b5970*/  HMMA.1688.F32.TF32 R8, R236.reuse, R66, R16 ;  /* 0x00000042ec08723c */ /* 0x044ff00000081010 */
        /* <DEDUP_REMOVED lines=30> */
[----:B------:R2:W-:Y:S02]  /*b5b60*/  STL.64 [R1+0x1688], R18 ;  /* 0x0016881201007387 */ /* 0x0005e40000100a00 */
[----:B------:R-:W-:Y:S02]  /*b5b70*/  STL.64 [R1+0x1670], R12 ;  /* 0x0016700c01007387 */ /* 0x000fe40000100a00 */
[----:B------:R3:W-:Y:S02]  /*b5b80*/  STL.64 [R1+0x1678], R14 ;  /* 0x0016780e01007387 */ /* 0x0007e40000100a00 */
        /* <DEDUP_REMOVED lines=629> */
[----:B------:R-:W-:Y:S01]  /*b82e0*/  STL.64 [R1+0x2570], R16 ;  /* 0x0025701001007387 */ /* 0x000fe20000100a00 */
[----:B------:R-:W-:Y:S02]  /*b82f0*/  STL.64 [R1+0x2578], R18 ;  /* 0x0025781201007387 */ /* 0x000fe40000100a00 */
[----:B------:R-:W2:Y:S01]  /*b8300*/  LDL.LU R244, [R1+0x16e0] ;  /* 0x0016e00001f47983 */ /* 0x000ea20000300800 */
[----:B------:R-:W-:Y:S04]  /*b8310*/  LDS R232, [R3+0x1c500] ;  /* 0x01c5000003e87984 */ /* 0x000fe80000000800 */
[----:B------:R-:W-:Y:S04]  /*b8320*/  LDS R234, [R3+0x1e500] ;  /* 0x01e5000003ea7984 */ /* 0x000fe80000000800 */
[----:B------:R-:W-:Y:S04]  /*b8330*/  LDS R233, [R4+0x1c500] ;  /* 0x01c5000004e97984 */ /* 0x000fe80000000800 */
[----:B------:R-:W1:Y:S04]  /*b8340*/  LDS R235, [R4+0x1e500] ;  /* 0x01e5000004eb7984 */ /* 0x000e680000000800 */
[----:B------:R3:W-:Y:S01]  /*b8350*/  STL.64 [R1+0x1f40], R12 ;  /* 0x001f400c01007387 */ /* 0x0007e20000100a00 */
[----:B------:R4:W-:Y:S02]  /*b8360*/  STL.64 [R1+0x1f48], R14 ;  /* 0x001f480e01007387 */ /* 0x0009e40000100a00 */
        /* <DEDUP_REMOVED lines=77> */
[----:B-1----:R-:W4:Y:S01]  /*b8840*/  LDL.LU R8, [R1+0x1ef0] ;  /* 0x001ef00001087983 */ /* 0x002f220000300800 */
        /* <DEDUP_REMOVED lines=63> */
[C---:B----4-:R-:W-:Y:S01]  /*b8c40*/  HMMA.1688.F32.TF32 R8, R236.reuse, R138, R8 ;  /* 0x0000008aec08723c */ /* 0x050fe20000081008 */
[----:B------:R-:W4:Y:S07]  /*b8c50*/  LDL.LU.64 R140, [R1+0x5280] ;  /* 0x00528000018c7983 */ /* 0x000f2e0000300a00 */
[C---:B------:R-:W-:Y:S08]  /*b8c60*/  HMMA.1688.F32.TF32 R16, R236.reuse, R130, R16 ;  /* 0x00000082ec10723c */ /* 0x040ff00000081010 */
[C---:B---3--:R-:W-:Y:S11]  /*b8c70*/  HMMA.1688.F32.TF32 R240, R236.reuse, R142, R240 ;  /* 0x0000008eecf0723c */ /* 0x048ff600000810f0 */
[----:B------:R-:W-:Y:S11]  /*b8c80*/  @!UPT UIADD3 URZ, URZ, URZ, URZ ;  /* 0x0000003f3f3ff290 */ /* 0x000ff6000fffe03f */
[----:B------:R-:W-:Y:S01]  /*b8c90*/  @!UPT UIADD3 URZ, URZ, URZ, URZ ;  /* 0x0000003f3f3ff290 */ /* 0x000fe2000fffe03f */
[----:B------:R-:W-:Y:S01]  /*b8ca0*/  STL.64 [R1+0x2530], R240 ;  /* 0x002530f001007387 */ /* 0x000fe20000100a00 */
[----:B------:R1:W-:Y:S03]  /*b8cb0*/  STL.64 [R1+0x2538], R242 ;  /* 0x002538f201007387 */ /* 0x0003e60000100a00 */
[----:B-1----:R-:W3:Y:S01]  /*b8cc0*/  LDL.LU.64 R242, [R1+0x5278] ;  /* 0x0052780001f27983 */ /* 0x002ee20000300a00 */
[----:B------:R-:W2:Y:S02]  /*b8cd0*/  LDL.LU.64 R240, [R1+0x5270] ;  /* 0x0052700001f07983 */ /* 0x000ea40000300a00 */
[----:B------:R-:W-:Y:S02]  /*b8ce0*/  STL.64 [R1+0x2520], R8 ;  /* 0x0025200801007387 */ /* 0x000fe40000100a00 */
[----:B------:R1:W-:Y:S02]  /*b8cf0*/  STL.64 [R1+0x2528], R10 ;  /* 0x0025280a01007387 */ /* 0x0003e40000100a00 */
[C---:B-1----:R-:W-:Y:S08]  /*b8d00*/  HMMA.1688.F32.TF32 R8, R236.reuse, R134, R12 ;  /* 0x00000086ec08723c */ /* 0x042ff0000008100c */
[C---:B------:R-:W-:Y:S11]  /*b8d10*/  HMMA.1688.F32.TF32 R12, R236.reuse, R126, R20 ;  /* 0x0000007eec0c723c */ /* 0x040ff60000081014 */
[----:B------:R-:W-:Y:S04]  /*b8d20*/  @!UPT UIADD3 URZ, URZ, URZ, URZ ;  /* 0x0000003f3f3ff290 */ /* 0x000fe8000fffe03f */
[----:B------:R-:W-:Y:S01]  /*b8d30*/  STL.64 [R1+0x2510], R8 ;  /* 0x0025100801007387 */ /* 0x000fe20000100a00 */
[----:B------:R1:W-:Y:S02]  /*b8d40*/  STL.64 [R1+0x2518], R10 ;  /* 0x0025180a01007387 */ /* 0x0003e40000100a00 */
[C---:B-1----:R-:W-:Y:S01]  /*b8d50*/  HMMA.1688.F32.TF32 R8, R236.reuse, R122, R24 ;  /* 0x0000007aec08723c */ /* 0x042fe20000081018 */
[----:B------:R-:W-:Y:S01]  /*b8d60*/  STL.64 [R1+0x2500], R16 ;  /* 0x0025001001007387 */ /* 0x000fe20000100a00 */
[----:B------:R1:W-:Y:S03]  /*b8d70*/  STL.64 [R1+0x2508], R18 ;  /* 0x0025081201007387 */ /* 0x0003e60000100a00 */
[----:B------:R-:W-:Y:S02]  /*b8d80*/  STL.64 [R1+0x24f0], R12 ;  /* 0x0024f00c01007387 */ /* 0x000fe40000100a00 */
[----:B------:R4:W-:Y:S01]  /*b8d90*/  STL.64 [R1+0x24f8], R14 ;  /* 0x0024f80e01007387 */ /* 0x0009e20000100a00 */
[C---:B-1----:R-:W-:Y:S08]  /*b8da0*/  HMMA.1688.F32.TF32 R16, R236.reuse, R118, R28 ;  /* 0x00000076ec10723c */ /* 0x042ff0000008101c */
[C---:B----4-:R-:W-:Y:S07]  /*b8db0*/  HMMA.1688.F32.TF32 R12, R236.reuse, R114, R228 ;  /* 0x00000072ec0c723c */ /* 0x050fee00000810e4 */
        /* <DEDUP_REMOVED lines=8> */
[C---:B----4-:R-:W-:Y:S01]  /*b8e40*/  HMMA.1688.F32.TF32 R12, R236.reuse, R102, R216 ;  /* 0x00000066ec0c723c */ /* 0x050fe200000810d8 */
        /* <DEDUP_REMOVED lines=48> */
[----:B------:R1:W-:Y:S01]  /*b9150*/  STL.64 [R1+0x23b0], R16 ;  /* 0x0023b01001007387 */ /* 0x0003e20000100a00 */
[----:B------:R4:W-:Y:S02]  /*b9160*/  STL.64 [R1+0x23b8], R18 ;  /* 0x0023b81201007387 */ /* 0x0009e40000100a00 */
        /* <DEDUP_REMOVED lines=108> */
[----:B----4-:R-:W-:Y:S03]  /*b9830*/  HMMA.1688.F32.TF32 R236, R236, R34, R244 ;  /* 0x00000022ecec723c */ /* 0x010fe600000810f4 */
[----:B------:R-:W4:Y:S01]  /*b9840*/  LDL.LU.64 R246, [R1+0x5268] ;  /* 0x0052680001f67983 */ /* 0x000f220000300a00 */
[----:B------:R-:W3:Y:S11]  /*b9850*/  LDL.LU.64 R244, [R1+0x5260] ;  /* 0x0052600001f47983 */ /* 0x000ef60000300a00 */
[----:B------:R-:W-:Y:S08]  /*b9860*/  @!UPT UIADD3 URZ, URZ, URZ, URZ ;  /* 0x0000003f3f3ff290 */ /* 0x000ff0000fffe03f */
[----:B------:R1:W-:Y:S01]  /*b9870*/  STL.64 [R1+0x2010], R236 ;  /* 0x002010ec01007387 */ /* 0x0003e20000100a00 */
[----:B------:R2:W-:Y:S03]  /*b9880*/  STL.64 [R1+0x2018], R238 ;  /* 0x002018ee01007387 */ /* 0x0005e60000100a00 */
[----:B-1----:R-:W3:Y:S01]  /*b9890*/  LDL.LU R236, [R1+0x16c0] ;  /* 0x0016c00001ec7983 */ /* 0x002ee20000300800 */
[----:B------:R-:W3:Y:S02]  /*b98a0*/  LDL.LU R237, [R1+0x16c4] ;  /* 0x0016c40001ed7983 */ /* 0x000ee40000300800 */
[----:B--2---:R-:W3:Y:S02]  /*b98b0*/  LDL.LU R238, [R1+0x16c8] ;  /* 0x0016c80001ee7983 */ /* 0x004ee40000300800 */
[----:B------:R-:W3:Y:S01]  /*b98c0*/  LDL.LU R239, [R1+0x16cc] ;  /* 0x0016cc0001ef7983 */ /* 0x000ee20000300800 */
[C---:B------:R-:W-:Y:S08]  /*b98d0*/  HMMA.1688.F32.TF32 R8, R232.reuse, R154, R8 ;  /* 0x0000009ae808723c */ /* 0x040ff00000081008 */
[C---:B---3--:R-:W-:Y:S11]  /*b98e0*/  HMMA.1688.F32.TF32 R236, R232.reuse, R158, R236 ;  /* 0x0000009ee8ec723c */ /* 0x048ff600000810ec */
        /* <DEDUP_REMOVED lines=11> */
[C---:B------:R-:W-:Y:S11]  /*b99a0*/  HMMA.1688.F32.TF32 R12, R232.reuse, R146, R16 ;  /* 0x00000092e80c723c */ /* 0x040ff60000081010 */
[----:B------:R-:W-:Y:S04]  /*b99b0*/  @!UPT UIADD3 URZ, URZ, URZ, URZ ;  /* 0x0000003f3f3ff290 */ /* 0x000fe8000fffe03f */
        /* <DEDUP_REMOVED lines=64> */
[----:B------:R1:W-:Y:S01]  /*b9dc0*/  STL.64 [R1+0x2220], R16 ;  /* 0x0022201001007387 */ /* 0x0003e20000100a00 */
[----:B------:R3:W-:Y:S02]  /*b9dd0*/  STL.64 [R1+0x2228], R18 ;  /* 0x0022281201007387 */ /* 0x0007e40000100a00 */
[----:B------:R-:W2:Y:S05]  /*b9de0*/  LDL.LU R160, [R1+0x7a0] ;  /* 0x0007a00001a07983 */ /* 0x000eaa0000300800 */
[----:B------:R-:W-:Y:S01]  /*b9df0*/  STL.64 [R1+0x2210], R12 ;  /* 0x0022100c01007387 */ /* 0x000fe20000100a00 */
[----:B------:R-:W-:Y:S07]  /*b9e00*/  STL.64 [R1+0x2218], R14 ;  /* 0x0022180e01007387 */ /* 0x000fee0000100a00 */
[----:B------:R-:W-:Y:S01]  /*b9e10*/  STL.64 [R1+0x2200], R8 ;  /* 0x0022000801007387 */ /* 0x000fe20000100a00 */
        /* <DEDUP_REMOVED lines=110> */
[C---:B----4-:R-:W-:Y:S01]  /*ba500*/  HMMA.1688.F32.TF32 R8, R236.reuse, R158, R220 ;  /* 0x0000009eec08723c */ /* 0x050fe200000810dc */
        /* <DEDUP_REMOVED lines=42> */
[----:B------:R-:W-:Y:S05]  /*ba7b0*/  STL.64 [R1+0x5218], R106 ;  /* 0x0052186a01007387 */ /* 0x000fea0000100a00 */
[----:B------:R-:W-:Y:S01]  /*ba7c0*/  STL.64 [R1+0x20f0], R12 ;  /* 0x0020f00c01007387 */ /* 0x000fe20000100a00 */
[----:B------:R-:W-:Y:S01]  /*ba7d0*/  STL.64 [R1+0x20f8], R14 ;  /* 0x0020f80e01007387 */ /* 0x000fe20000100a00 */
[----:B------:R-:W-:Y:S06]  /*ba7e0*/  STL.64 [R1+0x5210], R104 ;  /* 0x0052106801007387 */ /* 0x000fec0000100a00 */
[----:B------:R-:W-:Y:S01]  /*ba7f0*/  STL.64 [R1+0x20e0], R8 ;  /* 0x0020e00801007387 */ /* 0x000fe20000100a00 */
[----:B------:R2:W-:Y:S02]  /*ba800*/  STL.64 [R1+0x20e8], R10 ;  /* 0x0020e80a01007387 */ /* 0x0005e40000100a00 */
[C---:B--2---:R-:W-:Y:S01]  /*ba810*/  HMMA.1688.F32.TF32 R8, R236.reuse, R102, R164 ;  /* 0x00000066ec08723c */ /* 0x044fe200000810a4 */
[----:B------:R-:W-:Y:S07]  /*ba820*/  STL.64 [R1+0x5208], R102 ;  /* 0x0052086601007387 */ /* 0x000fee0000100a00 */
[C---:B------:R-:W-:Y:S11]  /*ba830*/  HMMA.1688.F32.TF32 R12, R236.reuse, R98, R160 ;  /* 0x00000062ec0c723c */ /* 0x040ff600000810a0 */
[----:B------:R-:W-:Y:S04]  /*ba840*/  @!UPT UIADD3 URZ, URZ, URZ, URZ ;  /* 0x0000003f3f3ff290 */ /* 0x000fe8000fffe03f */
[----:B------:R-:W-:Y:S01]  /*ba850*/  STL.64 [R1+0x20d0], R8 ;  /* 0x0020d00801007387 */ /* 0x000fe20000100a00 */
[----:B------:R2:W-:Y:S02]  /*ba860*/  STL.64 [R1+0x20d8], R10 ;  /* 0x0020d80a01007387 */ /* 0x0005e40000100a00 */
[----:B--2---:R-:W-:Y:S01]  /*ba870*/  HMMA.1688.F32.TF32 R8, R236, R94, R248 ;  /* 0x0000005eec08723c */ /* 0x004fe200000810f8 */
[----:B------:R-:W-:Y:S04]  /*ba880*/  STL.64 [R1+0x5200], R98 ;  /* 0x0052006201007387 */ /* 0x000fe80000100a00 */
[----:B------:R-:W-:Y:S02]  /*ba890*/  STL.64 [R1+0x20c0], R12 ;  /* 0x0020c00c01007387 */ /* 0x000fe40000100a00 */
[----:B------:R-:W-:Y:S02]  /*ba8a0*/  STL.64 [R1+0x20c8], R14 ;  /* 0x0020c80e01007387 */ /* 0x000fe40000100a00 */
[----:B------:R-:W-:-:S02]  /*ba8b0*/  IMAD.MOV.U32 R248, RZ, RZ, R240 ;  /* 0x000000fffff87224 */ /* 0x000fc400078e00f0 */
[----:B------:R-:W2:Y:S01]  /*ba8c0*/  LDL.LU R240, [R1+0x525c] ;  /* 0x00525c0001f07983 */ /* 0x000ea20000300800 */
[----:B------:R-:W-:Y:S02]  /*ba8d0*/  IMAD.MOV.U32 R249, RZ, RZ, R241 ;  /* 0x000000fffff97224 */ /* 0x000fe400078e00f1 */
[----:B------:R-:W-:Y:S01]  /*ba8e0*/  IMAD.MOV.U32 R250, RZ, RZ, R243 ;  /* 0x000000fffffa7224 */ /* 0x000fe200078e00f3 */
[----:B------:R-:W-:-:S08]  /*ba8f0*/  MOV R251, R242 ;  /* 0x000000f200fb7202 */ /* 0x000fd00000000f00 */
[----:B------:R3:W-:Y:S01]  /*ba900*/  STL.64 [R1+0x20b0], R8 ;  /* 0x0020b00801007387 */ /* 0x0007e20000100a00 */
[----:B------:R4:W-:Y:S02]  /*ba910*/  STL.64 [R1+0x20b8], R10 ;  /* 0x0020b80a01007387 */ /* 0x0009e40000100a00 */
[----:B------:R-:W3:Y:S02]  /*ba920*/  LDL.LU R241, [R1+0x5258] ;  /* 0x0052580001f17983 */ /* 0x000ee40000300800 */
[----:B------:R-:W3:Y:S01]  /*ba930*/  LDL.LU R243, [R1+0x5254] ;  /* 0x0052540001f37983 */ /* 0x000ee20000300800 */
[----:B------:R-:W4:Y:S01]  /*ba940*/  LDL.LU R242, [R1+0x5250] ;  /* 0x0052500001f27983 */ /* 0x000f220000300800 */
[----:B------:R-:W4:Y:S02]  /*ba950*/  LDL.LU R164, [R1+0x630] ;  /* 0x0006300001a47983 */ /* 0x000f240000300800 */
[----:B------:R-:W4:Y:S02]  /*ba960*/  LDL.LU R165, [R1+0x634] ;  /* 0x0006340001a57983 */ /* 0x000f240000300800 */
[----:B------:R-:W4:Y:S01]  /*ba970*/  LDL.LU R166, [R1+0x638] ;  /* 0x0006380001a67983 */ /* 0x000f220000300800 */
[----:B------:R-:W4:Y:S01]  /*ba980*/  LDL.LU R167, [R1+0x63c] ;  /* 0x00063c0001a77983 */ /* 0x000f220000300800 */
[----:B--2---:R-:W-:Y:S01]  /*ba990*/  MOV R171, R240 ;  /* 0x000000f000ab7202 */ /* 0x004fe20000000f00 */
[----:B---3--:R-:W-:-:S02]  /*ba9a0*/  IMAD.MOV.U32 R168, RZ, RZ, R243 ;  /* 0x000000ffffa87224 */ /* 0x008fc400078e00f3 */
[----:B----4-:R-:W-:Y:S01]  /*ba9b0*/  IMAD.MOV.U32 R169, RZ, RZ, R242 ;  /* 0x000000ffffa97224 */ /* 0x010fe200078e00f2 */
[----:B------:R-:W2:Y:S01]  /*ba9c0*/  LDL.LU R243, [R1+0x524c] ;  /* 0x00524c0001f37983 */ /* 0x000ea20000300800 */
[----:B------:R-:W3:Y:S02]  /*ba9d0*/  LDL.LU R242, [R1+0x5248] ;  /* 0x0052480001f27983 */ /* 0x000ee40000300800 */
        /* <DEDUP_REMOVED lines=86> */
[----:B------:R-:W-:Y:S02]  /*baf40*/  MOV R163, R247 ;  /* 0x000000f700a37202 */ /* 0x000fe40000000f00 */
[----:B--2---:R-:W-:Y:S01]  /*baf50*/  MOV R179, R243 ;  /* 0x000000f300b37202 */ /* 0x004fe20000000f00 */
[----:B---3--:R-:W-:Y:S02]  /*baf60*/  IMAD.MOV.U32 R178, RZ, RZ, R242 ;  /* 0x000000ffffb27224 */ /* 0x008fe400078e00f2 */
[----:B----4-:R-:W-:Y:S02]  /*baf70*/  IMAD.MOV.U32 R177, RZ, RZ, R241 ;  /* 0x000000ffffb17224 */ /* 0x010fe400078e00f1 */
[----:B------:R-:W-:-:S02]  /*baf80*/  IMAD.MOV.U32 R176, RZ, RZ, R240 ;  /* 0x000000ffffb07224 */ /* 0x000fc400078e00f0 */
        /* <DEDUP_REMOVED lines=8> */
[----:B------:R4:W-:Y:S01]  /*bb010*/  STL.64 [R1+0x51f8], R94 ;  /* 0x0051f85e01007387 */ /* 0x0009e20000100a00 */
[C---:B------:R-:W-:Y:S08]  /*bb020*/  HMMA.1688.F32.TF32 R8, R236.reuse, R90, R8 ;  /* 0x0000005aec08723c */ /* 0x040ff00000081008 */
[C---:B----4-:R-:W-:Y:S08]  /*bb030*/  HMMA.1688.F32.TF32 R92, R236.reuse, R86, R12 ;  /* 0x00000056ec5c723c */ /* 0x050ff0000008100c */
        /* <DEDUP_REMOVED lines=8> */
[----:B------:R4:W-:Y:S02]  /*bb0c0*/  STL.64 [R1+0x2088], R14 ;  /* 0x0020880e01007387 */ /* 0x0009e40000100a00 */
[C---:B----4-:R-:W-:Y:S07]  /*bb0d0*/  HMMA.1688.F32.TF32 R12, R236.reuse, R66, R28 ;  /* 0x00000042ec0c723c */ /* 0x050fee000008101c */
[----:B------:R-:W-:Y:S01]  /*bb0e0*/  STL.64 [R1+0x2070], R8 ;  /* 0x0020700801007387 */ /* 0x000fe20000100a00 */
[----:B------:R4:W-:Y:S02]  /*bb0f0*/  STL.64 [R1+0x2078], R10 ;  /* 0x0020780a01007387 */ /* 0x0009e40000100a00 */
[C---:B----4-:R-:W-:Y:S05]  /*bb100*/  HMMA.1688.F32.TF32 R8, R236.reuse, R62, R228 ;  /* 0x0000003eec08723c */ /* 0x050fea00000810e4 */
        /* <DEDUP_REMOVED lines=21> */
[----:B------:R-:W-:Y:S01]  /*bb260*/  STL.64 [R1+0x2d88], R14 ;  /* 0x002d880e01007387 */ /* 0x000fe20000100a00 */
[----:B-1----:R-:W-:Y:S05]  /*bb270*/  HMMA.1688.F32.TF32 R16, R236, R74, R200 ;  /* 0x0000004aec10723c */ /* 0x002fea00000810c8 */
[----:B------:R-:W-:Y:S01]  /*bb280*/  STL.64 [R1+0x2d70], R8 ;  /* 0x002d700801007387 */ /* 0x000fe20000100a00 */
[----:B------:R-:W-:Y:S11]  /*bb290*/  STL.64 [R1+0x2d78], R10 ;  /* 0x002d780a01007387 */ /* 0x000ff60000100a00 */
[----:B------:R-:W-:Y:S06]  /*bb2a0*/  @!UPT UIADD3 URZ, URZ, URZ, URZ ;  /* 0x0000003f3f3ff290 */ /* 0x000fec000fffe03f */
[----:B------:R-:W-:Y:S01]  /*bb2b0*/  STL.64 [R1+0x1f30], R16 ;  /* 0x001f301001007387 */ /* 0x000fe20000100a00 */
[----:B------:R1:W-:Y:S02]  /*bb2c0*/  STL.64 [R1+0x1f38], R18 ;  /* 0x001f381201007387 */ /* 0x0003e40000100a00 */
[C---:B-1----:R-:W-:Y:S08]  /*bb2d0*/  HMMA.1688.F32.TF32 R16, R232.reuse, R146, R188 ;  /* 0x00000092e810723c */ /* 0x042ff000000810bc */
[----:B--2---:R-:W-:Y:S08]  /*bb2e0*/  HMMA.1688.F32.TF32 R8, R232, R158, R240 ;  /* 0x0000009ee808723c */ /* 0x004ff000000810f0 */
[----:B---3--:R-:W-:Y:S01]  /*bb2f0*/  HMMA.1688.F32.TF32 R12, R236, R34, R244 ;  /* 0x00000022ec0c723c */ /* 0x008fe200000810f4 */
        /* <DEDUP_REMOVED lines=9> */
[C---:B---3--:R-:W-:Y:S11]  /*bb390*/  HMMA.1688.F32.TF32 R8, R232.reuse, R150, R192 ;  /* 0x00000096e808723c */ /* 0x048ff600000810c0 */
[----:B------:R-:W-:Y:S04]  /*bb3a0*/  @!UPT UIADD3 URZ, URZ, URZ, URZ ;  /* 0x0000003f3f3ff290 */ /* 0x000fe8000fffe03f */
        /* <DEDUP_REMOVED lines=150> */
[----:B------:R-:W3:Y:S01]  /*bbd10*/  LDL.LU R160, [R1] ;  /* 0x0000000001a07983 */ /* 0x000ee20000300800 */
        /* <DEDUP_REMOVED lines=15> */
[----:B-1----:R-:W3:Y:S02]  /*bbe10*/  LDL.LU.64 R102, [R1+0x5208] ;  /* 0x0052080001667983 */ /* 0x002ee40000300a00 */
[C---:B---3--:R-:W-:Y:S11]  /*bbe20*/  HMMA.1688.F32.TF32 R96, R232.reuse, R102, R96 ;  /* 0x00000066e860723c */ /* 0x048ff60000081060 */
[----:B------:R-:W-:Y:S11]  /*bbe30*/  @!UPT UIADD3 URZ, URZ, URZ, URZ ;  /* 0x0000003f3f3ff290 */ /* 0x000ff6000fffe03f */
[----:B------:R-:W-:Y:S01]  /*bbe40*/  @!UPT UIADD3 URZ, URZ, URZ, URZ ;  /* 0x0000003f3f3ff290 */ /* 0x000fe2000fffe03f */
[----:B------:R-:W-:Y:S01]  /*bbe50*/  STL.64 [R1+0x2c90], R96 ;  /* 0x002c906001007387 */ /* 0x000fe20000100a00 */
[----:B------:R1:W-:Y:S03]  /*bbe60*/  STL.64 [R1+0x2c98], R98 ;  /* 0x002c986201007387 */ /* 0x0003e60000100a00 */
[----:B-1----:R-:W2:Y:S02]  /*bbe70*/  LDL.LU.64 R98, [R1+0x5200] ;  /* 0x0052000001627983 */ /* 0x002ea40000300a00 */
[C---:B--2---:R-:W-:Y:S11]  /*bbe80*/  HMMA.1688.F32.TF32 R92, R232.reuse, R98, R92 ;  /* 0x00000062e85c723c */ /* 0x044ff6000008105c */
[----:B------:R-:W-:Y:S11]  /*bbe90*/  @!UPT UIADD3 URZ, URZ, URZ, URZ ;  /* 0x0000003f3f3ff290 */ /* 0x000ff6000fffe03f */
[----:B------:R-:W-:Y:S01]  /*bbea0*/  @!UPT UIADD3 URZ, URZ, URZ, URZ ;  /* 0x0000003f3f3ff290 */ /* 0x000fe2000fffe03f */
[----:B------:R-:W-:Y:S01]  /*bbeb0*/  STL.64 [R1+0x2c80], R92 ;  /* 0x002c805c01007387 */ /* 0x000fe20000100a00 */
[----:B------:R1:W-:Y:S03]  /*bbec0*/  STL.64 [R1+0x2c88], R94 ;  /* 0x002c885e01007387 */ /* 0x0003e60000100a00 */
[----:B-1----:R-:W4:Y:S01]  /*bbed0*/  LDL.LU.64 R94, [R1+0x51f8] ;  /* 0x0051f800015e7983 */ /* 0x002f220000300a00 */
        /* <DEDUP_REMOVED lines=11> */
[----:B------:R-:W-:Y:S08]  /*bbf90*/  HMMA.1688.F32.TF32 R204, R232, R34, R204 ;  /* 0x00000022e8cc723c */ /* 0x000ff000000810cc */
[C---:B------:R-:W-:Y:S08]  /*bbfa0*/  HMMA.1688.F32.TF32 R200, R236.reuse, R158, R200 ;  /* 0x0000009eecc8723c */ /* 0x040ff000000810c8 */
[C---:B------:R-:W-:Y:S08]  /*bbfb0*/  HMMA.1688.F32.TF32 R192, R236.reuse, R150, R192 ;  /* 0x00000096ecc0723c */ /* 0x040ff000000810c0 */
[----:B------:R-:W-:Y:S08]  /*bbfc0*/  HMMA.1688.F32.TF32 R188, R236, R146, R188 ;  /* 0x00000092ecbc723c */ /* 0x000ff000000810bc */
[C---:B----4-:R-:W-:Y:S11]  /*bbfd0*/  HMMA.1688.F32.TF32 R8, R232.reuse, R94, R8 ;  /* 0x0000005ee808723c */ /* 0x050ff60000081008 */
[----:B------:R-:W-:Y:S11]  /*bbfe0*/  @!UPT UIADD3 URZ, URZ, URZ, URZ ;  /* 0x0000003f3f3ff290 */ /* 0x000ff6000fffe03f */
[----:B------:R-:W-:Y:S01]  /*bbff0*/  @!UPT UIADD3 URZ, URZ, URZ, URZ ;  /* 0x0000003f3f3ff290 */ /* 0x000fe2000fffe03f */
[----:B------:R-:W-:Y:S01]  /*bc000*/  STL.64 [R1+0x2c70], R8 ;  /* 0x002c700801007387 */ /* 0x000fe20000100a00 */
[----:B------:R1:W-:Y:S03]  /*bc010*/  STL.64 [R1+0x2c78], R10 ;  /* 0x002c780a01007387 */ /* 0x0003e60000100a00 */
[----:B-1----:R1:W5:Y:S01]  /*bc020*/  LDL.LU.64 R10, [R1+0x51f0] ;  /* 0x0051f000010a7983 */ /* 0x0023620000300a00 */
[----:B------:R1:W5:Y:S02]  /*bc030*/  LDL.LU.64 R8, [R1+0x51e8] ;  /* 0x0051e80001087983 */ /* 0x0003640000300a00 */
[----:B------:R-:W-:Y:S02]  /*bc040*/  STL.64 [R1+0x2c60], R12 ;  /* 0x002c600c01007387 */ /* 0x000fe40000100a00 */
[----:B------:R2:W-:Y:S02]  /*bc050*/  STL.64 [R1+0x2c68], R14 ;  /* 0x002c680e01007387 */ /* 0x0005e40000100a00 */
[----:B--2---:R1:W5:Y:S01]  /*bc060*/  LDL.LU.64 R14, [R1+0x51e0] ;  /* 0x0051e000010e7983 */ /* 0x0043620000300a00 */
        /* <DEDUP_REMOVED lines=15> */
[----:B--2---:R-:W2:Y:S01]  /*bc160*/  LDL.LU.64 R250, [R1+0x51a0] ;  /* 0x0051a00001fa7983 */ /* 0x004ea20000300a00 */
[----:B------:R-:W3:Y:S02]  /*bc170*/  LDL.LU.64 R248, [R1+0x5198] ;  /* 0x0051980001f87983 */ /* 0x000ee40000300a00 */
[----:B------:R-:W-:Y:S02]  /*bc180*/  STL.64 [R1+0x2c10], R240 ;  /* 0x002c10f001007387 */ /* 0x000fe40000100a00 */
[----:B------:R4:W-:Y:S02]  /*bc190*/  STL.64 [R1+0x2c18], R242 ;  /* 0x002c18f201007387 */ /* 0x0009e40000100a00 */
[C---:B----4-:R-:W-:Y:S11]  /*bc1a0*/  HMMA.1688.F32.TF32 R240, R232.reuse, R66, R244 ;  /* 0x00000042e8f0723c */ /* 0x050ff600000810f4 */
[----:B------:R-:W-:Y:S11]  /*bc1b0*/  @!UPT UIADD3 URZ, URZ, URZ, URZ ;  /* 0x0000003f3f3ff290 */ /* 0x000ff6000fffe03f */
[----:B------:R-:W-:Y:S01]  /*bc1c0*/  @!UPT UIADD3 URZ, URZ, URZ, URZ ;  /* 0x0000003f3f3ff290 */ /* 0x000fe2000fffe03f */
[----:B------:R-:W-:Y:S01]  /*bc1d0*/  STL.64 [R1+0x2c00], R240 ;  /* 0x002c00f001007387 */ /* 0x000fe20000100a00 */
[----:B------:R-:W-:Y:S02]  /*bc1e0*/  STL.64 [R1+0x2c08], R242 ;  /* 0x002c08f201007387 */ /* 0x000fe40000100a00 */
[----:B------:R-:W-:Y:S02]  /*bc1f0*/  STL.64 [R1+0x2bf0], R28 ;  /* 0x002bf01c01007387 */ /* 0x000fe40000100a00 */
        /* <DEDUP_REMOVED lines=9> */
[----:B----4-:R-:W-:Y:S01]  /*bc290*/  HMMA.1688.F32.TF32 R28, R232, R38, R208 ;  /* 0x00000026e81c723c */ /* 0x010fe200000810d0 */
[----:B------:R-:W-:Y:S01]  /*bc2a0*/  STL.64 [R1+0x2bb0], R216 ;  /* 0x002bb0d801007387 */ /* 0x000fe20000100a00 */
[----:B------:R-:W-:Y:S02]  /*bc2b0*/  STL.64 [R1+0x2bb8], R218 ;  /* 0x002bb8da01007387 */ /* 0x000fe40000100a00 */
[----:B------:R-:W-:Y:S02]  /*bc2c0*/  STL.64 [R1+0x2ba0], R212 ;  /* 0x002ba0d401007387 */ /* 0x000fe40000100a00 */
[----:B------:R-:W-:Y:S11]  /*bc2d0*/  STL.64 [R1+0x2ba8], R214 ;  /* 0x002ba8d601007387 */ /* 0x000ff60000100a00 */
[----:B------:R-:W-:Y:S06]  /*bc2e0*/  @!UPT UIADD3 URZ, URZ, URZ, URZ ;  /* 0x0000003f3f3ff290 */ /* 0x000fec000fffe03f */
        /* <DEDUP_REMOVED lines=28> */
[----:B----4-:R-:W-:Y:S05]  /*bc4b0*/  HMMA.1688.F32.TF32 R28, R236, R118, R160 ;  /* 0x00000076ec1c723c */ /* 0x010fea00000810a0 */
[----:B------:R4:W-:Y:S01]  /*bc4c0*/  STL.64 [R1+0x2b10], R168 ;  /* 0x002b10a801007387 */ /* 0x0009e20000100a00 */
[----:B------:R1:W-:Y:S03]  /*bc4d0*/  STL.64 [R1+0x2b18], R170 ;  /* 0x002b18aa01007387 */ /* 0x0003e60000100a00 */
[----:B----4-:R-:W4:Y:S04]  /*bc4e0*/  LDL.LU R168, [R1+0x240] ;  /* 0x0002400001a87983 */ /* 0x010f280000300800 */
[----:B------:R-:W-:Y:S02]  /*bc4f0*/  STL.64 [R1+0x2b00], R164 ;  /* 0x002b00a401007387 */ /* 0x000fe40000100a00 */
[----:B------:R-:W-:Y:S08]  /*bc500*/  STL.64 [R1+0x2b08], R166 ;  /* 0x002b08a601007387 */ /* 0x000ff00000100a00 */
[----:B------:R2:W-:Y:S01]  /*bc510*/  STL.64 [R1+0x2af0], R28 ;  /* 0x002af01c01007387 */ /* 0x0005e20000100a00 */
[----:B------:R2:W-:Y:S02]  /*bc520*/  STL.64 [R1+0x2af8], R30 ;  /* 0x002af81e01007387 */ /* 0x0005e40000100a00 */
[----:B------:R-:W4:Y:S02]  /*bc530*/  LDL.LU R169, [R1+0x244] ;  /* 0x0002440001a97983 */ /* 0x000f240000300800 */
[----:B-1----:R-:W4:Y:S02]  /*bc540*/  LDL.LU R170, [R1+0x248] ;  /* 0x0002480001aa7983 */ /* 0x002f240000300800 */
[----:B---3--:R-:W-:-:S02]  /*bc550*/  IMAD.MOV.U32 R171, RZ, RZ, R248 ;  /* 0x000000ffffab7224 */ /* 0x008fc400078e00f8 */
        /* <DEDUP_REMOVED lines=71> */
[----:B------:R-:W2:Y:S02]  /*bc9d0*/  LDL.LU R178, [R1+0x4f8] ;  /* 0x0004f80001b27983 */ /* 0x000ea40000300800 */
[----:B------:R-:W-:Y:S01]  /*bc9e0*/  IMAD.MOV.U32 R164, RZ, RZ, R249 ;  /* 0x000000ffffa47224 */ /* 0x000fe200078e00f9 */
[----:B------:R-:W-:Y:S01]  /*bc9f0*/  MOV R165, R250 ;  /* 0x000000fa00a57202 */ /* 0x000fe20000000f00 */
[----:B------:R-:W-:-:S02]  /*bca00*/  IMAD.MOV.U32 R166, RZ, RZ, R251 ;  /* 0x000000ffffa67224 */ /* 0x000fc400078e00fb */
[----:B---3--:R-:W-:Y:S02]  /*bca10*/  IMAD.MOV.U32 R179, RZ, RZ, R248 ;  /* 0x000000ffffb37224 */ /* 0x008fe400078e00f8 */
        /* <DEDUP_REMOVED lines=9> */
[C---:B---3--:R-:W-:Y:S03]  /*bcab0*/  HMMA.1688.F32.TF32 R232, R236.reuse, R114, R248 ;  /* 0x00000072ece8723c */ /* 0x048fe600000810f8 */
[----:B------:R-:W3:Y:S11]  /*bcac0*/  LDL.LU R248, [R1+0x5d0] ;  /* 0x0005d00001f87983 */ /* 0x000ef60000300800 */
[----:B------:R-:W-:Y:S09]  /*bcad0*/  @!UPT UIADD3 URZ, URZ, URZ, URZ ;  /* 0x0000003f3f3ff290 */ /* 0x000ff2000fffe03f */
[----:B------:R-:W-:Y:S01]  /*bcae0*/  STL.64 [R1+0x2ae0], R232 ;  /* 0x002ae0e801007387 */ /* 0x000fe20000100a00 */
[----:B------:R-:W-:Y:S02]  /*bcaf0*/  STL.64 [R1+0x2ae8], R234 ;  /* 0x002ae8ea01007387 */ /* 0x000fe40000100a00 */
[----:B------:R-:W3:Y:S02]  /*bcb00*/  LDL.LU R249, [R1+0x5d4] ;  /* 0x0005d40001f97983 */ /* 0x000ee40000300800 */
[----:B------:R-:W3:Y:S01]  /*bcb10*/  LDL.LU R250, [R1+0x5d8] ;  /* 0x0005d80001fa7983 */ /* 0x000ee20000300800 */
[----:B------:R-:W3:Y:S01]  /*bcb20*/  LDL.LU R251, [R1+0x5dc] ;  /* 0x0005dc0001fb7983 */ /* 0x000ee20000300800 */
[C---:B--2---:R-:W-:Y:S08]  /*bcb30*/  HMMA.1688.F32.TF32 R28, R236.reuse, R110, R28 ;  /* 0x0000006eec1c723c */ /* 0x044ff0000008101c */
[C---:B------:R-:W-:Y:S08]  /*bcb40*/  HMMA.1688.F32.TF32 R228, R236.reuse, R106, R228 ;  /* 0x0000006aece4723c */ /* 0x040ff000000810e4 */
[C---:B----4-:R-:W-:Y:S08]  /*bcb50*/  HMMA.1688.F32.TF32 R224, R236.reuse, R102, R224 ;  /* 0x00000066ece0723c */ /* 0x050ff000000810e0 */
        /* <DEDUP_REMOVED lines=11> */
[----:B------:R2:W-:Y:S03]  /*bcc10*/  STL.64 [R1+0x2ad8], R30 ;  /* 0x002ad81e01007387 */ /* 0x0005e60000100a00 */
[----:B--2---:R2:W5:Y:S01]  /*bcc20*/  LDL.LU.64 R30, [R1+0x5178] ;  /* 0x00517800011e7983 */ /* 0x0045620000300a00 */
[----:B------:R2:W5:Y:S02]  /*bcc30*/  LDL.LU.64 R28, [R1+0x5170] ;  /* 0x00517000011c7983 */ /* 0x0005640000300a00 */
[----:B------:R-:W-:Y:S02]  /*bcc40*/  STL.64 [R1+0x2ac0], R228 ;  /* 0x002ac0e401007387 */ /* 0x000fe40000100a00 */
[----:B------:R4:W-:Y:S02]  /*bcc50*/  STL.64 [R1+0x2ac8], R230 ;  /* 0x002ac8e601007387 */ /* 0x0009e40000100a00 */
[----:B----4-:R-:W4:Y:S01]  /*bcc60*/  LDL.LU.64 R230, [R1+0x5168] ;  /* 0x0051680001e67983 */ /* 0x010f220000300a00 */
[----:B------:R-:W4:Y:S02]  /*bcc70*/  LDL.LU.64 R228, [R1+0x5160] ;  /* 0x0051600001e47983 */ /* 0x000f240000300a00 */
[----:B------:R-:W-:Y:S02]  /*bcc80*/  STL.64 [R1+0x2ab0], R224 ;  /* 0x002ab0e001007387 */ /* 0x000fe40000100a00 */
[----:B------:R1:W-:Y:S02]  /*bcc90*/  STL.64 [R1+0x2ab8], R226 ;  /* 0x002ab8e201007387 */ /* 0x0003e40000100a00 */
[----:B-1----:R-:W2:Y:S01]  /*bcca0*/  LDL.LU.64 R226, [R1+0x5158] ;  /* 0x0051580001e27983 */ /* 0x002ea20000300a00 */
        /* <DEDUP_REMOVED lines=9> */
[----:B------:R-:W-:Y:S08]  /*bcd40*/  HMMA.1688.F32.TF32 R160, R232, R154, R160 ;  /* 0x0000009ae8a0723c */ /* 0x000ff000000810a0 */
[C---:B---3--:R-:W-:Y:S11]  /*bcd50*/  HMMA.1688.F32.TF32 R248, R236.reuse, R98, R248 ;  /* 0x00000062ecf8723c */ /* 0x048ff600000810f8 */
[----:B------:R-:W-:Y:S11]  /*bcd60*/  @!UPT UIADD3 URZ, URZ, URZ, URZ ;  /* 0x0000003f3f3ff290 */ /* 0x000ff6000fffe03f */
[----:B------:R-:W-:Y:S01]  /*bcd70*/  @!UPT UIADD3 URZ, URZ, URZ, URZ ;  /* 0x0000003f3f3ff290 */ /* 0x000fe2000fffe03f */
[----:B------:R-:W-:Y:S01]  /*bcd80*/  STL.64 [R1+0x2aa0], R248 ;  /* 0x002aa0f801007387 */ /* 0x000fe20000100a00 */
[----:B------:R1:W-:Y:S02]  /*bcd90*/  STL.64 [R1+0x2aa8], R250 ;  /* 0x002aa8fa01007387 */ /* 0x0003e40000100a00 */
[C---:B-1----:R-:W-:Y:S08]  /*bcda0*/  HMMA.1688.F32.TF32 R248, R236.reuse, R94, R240 ;  /* 0x0000005eecf8723c */ /* 0x042ff000000810f0 */
[----:B------:R-:W-:Y:S01]  /*bcdb0*/  HMMA.1688.F32.TF32 R240, R236, R90, R244 ;  /* 0x0000005aecf0723c */ /* 0x000fe200000810f4 */
[----:B------:R-:W-:Y:S04]  /*bcdc0*/  LDS R236, [R3+0x1c780] ;  /* 0x01c7800003ec7984 */ /* 0x000fe80000000800 */
[----:B------:R-:W-:Y:S04]  /*bcdd0*/  LDS R238, [R3+0x1e780] ;  /* 0x01e7800003ee7984 */ /* 0x000fe80000000800 */
[----:B------:R-:W-:Y:S04]  /*bcde0*/  LDS R239, [R4+0x1e780] ;  /* 0x01e7800004ef7984 */ /* 0x000fe80000000800 */
[----:B------:R-:W1:Y:S01]  /*bcdf0*/  LDS R237, [R4+0x1c780] ;  /* 0x01c7800004ed7984 */ /* 0x000e620000000800 */
[----:B------:R-:W-:Y:S06]  /*bce00*/  BAR.SYNC.DEFER_BLOCKING 0x0 ;  /* 0x0000000000007b1d */ /* 0x000fec0000010000 */
        /* <DEDUP_REMOVED lines=33> */
[----:B------:R-:W3:Y:S11]  /*bd020*/  LDL.LU R164, [R1+0x3a0] ;  /* 0x0003a00001a47983 */ /* 0x000ef60000300800 */
[----:B------:R-:W-:Y:S11]  /*bd030*/  @!UPT UIADD3 URZ, URZ, URZ, URZ ;  /* 0x0000003f3f3ff290 */ /* 0x000ff6000fffe03f */
[----:B------:R1:W-:Y:S01]  /*bd040*/  STL.64 [R1+0x2030], R168 ;  /* 0x002030a801007387 */ /* 0x0003e20000100a00 */
[----:B------:R1:W-:Y:S02]  /*bd050*/  STL.64 [R1+0x2038], R170 ;  /* 0x002038aa01007387 */ /* 0x0003e40000100a00 */
[----:B------:R1:W-:Y:S02]  /*bd060*/  STL.64 [R1+0x2a20], R160 ;  /* 0x002a20a001007387 */ /* 0x0003e40000100a00 */
[----:B------:R1:W-:Y:S01]  /*bd070*/  STL.64 [R1+0x2a28], R162 ;  /* 0x002a28a201007387 */ /* 0x0003e20000100a00 */
        /* <DEDUP_REMOVED lines=55> */
[----:B-1----:R-:W4:Y:S01]  /*bd3f0*/  LDL.LU R168, [R1+0x3b0] ;  /* 0x0003b00001a87983 */ /* 0x002f220000300800 */
        /* <DEDUP_REMOVED lines=22> */
[C---:B------:R-:W-:Y:S08]  /*bd560*/  HMMA.1688.F32.TF32 R208, R232.reuse, R138, R208 ;  /* 0x0000008ae8d0723c */ /* 0x040ff000000810d0 */
[C---:B------:R-:W-:Y:S08]  /*bd570*/  HMMA.1688.F32.TF32 R204, R232.reuse, R134, R204 ;  /* 0x00000086e8cc723c */ /* 0x040ff000000810cc */
[C---:B------:R-:W-:Y:S01]  /*bd580*/  HMMA.1688.F32.TF32 R248, R232.reuse, R130, R248 ;  /* 0x00000082e8f8723c */ /* 0x040fe200000810f8 */
[----:B------:R-:W-:Y:S01]  /*bd590*/  STL.64 [R1+0x2a10], R220 ;  /* 0x002a10dc01007387 */ /* 0x000fe20000100a00 */
[----:B------:R1:W-:Y:S03]  /*bd5a0*/  STL.64 [R1+0x2a18], R222 ;  /* 0x002a18de01007387 */ /* 0x0003e60000100a00 */
[----:B-1----:R-:W2:Y:S01]  /*bd5b0*/  LDL.LU.64 R222, [R1+0x5148] ;  /* 0x0051480001de7983 */ /* 0x002ea20000300a00 */
[----:B------:R-:W2:Y:S02]  /*bd5c0*/  LDL.LU.64 R220, [R1+0x5140] ;  /* 0x0051400001dc7983 */ /* 0x000ea40000300a00 */
[----:B------:R-:W-:Y:S02]  /*bd5d0*/  STL.64 [R1+0x2a00], R216 ;  /* 0x002a00d801007387 */ /* 0x000fe40000100a00 */
[----:B------:R1:W-:Y:S02]  /*bd5e0*/  STL.64 [R1+0x2a08], R218 ;  /* 0x002a08da01007387 */ /* 0x0003e40000100a00 */
[----:B-1----:R-:W3:Y:S01]  /*bd5f0*/  LDL.LU.64 R218, [R1+0x5138] ;  /* 0x0051380001da7983 */ /* 0x002ee20000300a00 */
        /* <DEDUP_REMOVED lines=11> */
[C---:B------:R-:W-:Y:S08]  /*bd6b0*/  HMMA.1688.F32.TF32 R200, R232.reuse, R118, R200 ;  /* 0x00000076e8c8723c */ /* 0x040ff000000810c8 */
[C---:B------:R-:W-:Y:S01]  /*bd6c0*/  HMMA.1688.F32.TF32 R196, R232.reuse, R114, R196 ;  /* 0x00000072e8c4723c */ /* 0x040fe200000810c4 */
[----:B-1----:R-:W2:Y:S01]  /*bd6d0*/  LDL.LU.64 R206, [R1+0x5108] ;  /* 0x0051080001ce7983 */ /* 0x002ea20000300a00 */
[----:B------:R-:W2:Y:S02]  /*bd6e0*/  LDL.LU.64 R204, [R1+0x5100] ;  /* 0x0051000001cc7983 */ /* 0x000ea40000300a00 */
[----:B------:R-:W-:Y:S02]  /*bd6f0*/  STL.64 [R1+0x29c0], R248 ;  /* 0x0029c0f801007387 */ /* 0x000fe40000100a00 */
[----:B------:R1:W-:Y:S02]  /*bd700*/  STL.64 [R1+0x29c8], R250 ;  /* 0x0029c8fa01007387 */ /* 0x0003e40000100a00 */
[C---:B----4-:R-:W-:Y:S08]  /*bd710*/  HMMA.1688.F32.TF32 R192, R232.reuse, R110, R192 ;  /* 0x0000006ee8c0723c */ /* 0x050ff000000810c0 */
[C---:B------:R-:W-:Y:S08]  /*bd720*/  HMMA.1688.F32.TF32 R188, R232.reuse, R106, R188 ;  /* 0x0000006ae8bc723c */ /* 0x040ff000000810bc */
[C---:B-1----:R-:W-:Y:S08]  /*bd730*/  HMMA.1688.F32.TF32 R248, R232.reuse, R126, R240 ;  /* 0x0000007ee8f8723c */ /* 0x042ff000000810f0 */
[C---:B------:R-:W-:Y:S08]  /*bd740*/  HMMA.1688.F32.TF32 R240, R232.reuse, R122, R244 ;  /* 0x0000007ae8f0723c */ /* 0x040ff000000810f4 */
        /* <DEDUP_REMOVED lines=19> */
[----:B-1----:R-:W-:-:S02]  /*bd880*/  IMAD.MOV.U32 R240, RZ, RZ, R136 ;  /* 0x000000fffff07224 */ /* 0x002fc400078e0088 */
[----:B------:R-:W2:Y:S01]  /*bd890*/  LDL.LU R136, [R1+0x50f8] ;  /* 0x0050f80001887983 */ /* 0x000ea20000300800 */
[----:B------:R1:W-:Y:S02]  /*bd8a0*/  STL.64 [R1+0x2950], R184 ;  /* 0x002950b801007387 */ /* 0x0003e40000100a00 */
[----:B------:R1:W-:Y:S02]  /*bd8b0*/  STL.64 [R1+0x2958], R186 ;  /* 0x002958ba01007387 */ /* 0x0003e40000100a00 */
[----:B------:R-:W-:Y:S01]  /*bd8c0*/  IMAD.MOV.U32 R241, RZ, RZ, R137 ;  /* 0x000000fffff17224 */ /* 0x000fe200078e0089 */
[----:B----4-:R-:W-:Y:S01]  /*bd8d0*/  MOV R242, R7 ;  /* 0x0000000700f27202 */ /* 0x010fe20000000f00 */
[----:B------:R-:W4:Y:S01]  /*bd8e0*/  LDL.LU R137, [R1+0x50f4] ;  /* 0x0050f40001897983 */ /* 0x000f220000300800 */
[----:B------:R-:W2:Y:S02]  /*bd8f0*/  LDL.LU R7, [R1+0x50f0] ;  /* 0x0050f00001077983 */ /* 0x000ea40000300800 */
[----:B------:R-:W-:-:S02]  /*bd900*/  IMAD.MOV.U32 R243, RZ, RZ, R2 ;  /* 0x000000fffff37224 */ /* 0x000fc400078e0002 */
[----:B------:R-:W-:Y:S01]  /*bd910*/  IMAD.MOV.U32 R248, RZ, RZ, R0 ;  /* 0x000000fffff87224 */ /* 0x000fe200078e0000 */
[----:B------:R-:W2:Y:S01]  /*bd920*/  LDL.LU R2, [R1+0x50ec] ;  /* 0x0050ec0001027983 */ /* 0x000ea20000300800 */
[----:B------:R-:W2:Y:S02]  /*bd930*/  LDL.LU R0, [R1+0x50e8] ;  /* 0x0050e80001007983 */ /* 0x000ea40000300800 */
[----:B------:R-:W-:Y:S02]  /*bd940*/  IMAD.MOV.U32 R249, RZ, RZ, R252 ;  /* 0x000000fffff97224 */ /* 0x000fe400078e00fc */
[----:B------:R-:W2:Y:S01]  /*bd950*/  LDL.LU R252, [R1+0x50e4] ;  /* 0x0050e40001fc7983 */ /* 0x000ea20000300800 */
[----:B------:R-:W-:Y:S02]  /*bd960*/  STL.64 [R1+0x2940], R180 ;  /* 0x002940b401007387 */ /* 0x000fe40000100a00 */
[----:B------:R-:W-:Y:S02]  /*bd970*/  STL.64 [R1+0x2948], R182 ;  /* 0x002948b601007387 */ /* 0x000fe40000100a00 */
[----:B------:R1:W-:Y:S01]  /*bd980*/  STL.64 [R1+0x2930], R176 ;  /* 0x002930b001007387 */ /* 0x0003e20000100a00 */
[----:B------:R1:W-:Y:S01]  /*bd990*/  STL.64 [R1+0x2938], R178 ;  /* 0x002938b201007387 */ /* 0x0003e20000100a00 */
[----:B------:R1:W-:Y:S02]  /*bd9a0*/  STL.64 [R1+0x2920], R172 ;  /* 0x002920ac01007387 */ /* 0x0003e40000100a00 */
[----:B------:R1:W-:Y:S02]  /*bd9b0*/  STL.64 [R1+0x2928], R174 ;  /* 0x002928ae01007387 */ /* 0x0003e40000100a00 */
[----:B------:R1:W-:Y:S01]  /*bd9c0*/  STL.64 [R1+0x2910], R168 ;  /* 0x002910a801007387 */ /* 0x0003e20000100a00 */
[----:B------:R1:W-:Y:S02]  /*bd9d0*/  STL.64 [R1+0x2918], R170 ;  /* 0x002918aa01007387 */ /* 0x0003e40000100a00 */
[----:B-1----:R-:W2:Y:S02]  /*bd9e0*/  LDL.LU R184, [R1+0x2f0] ;  /* 0x0002f00001b87983 */ /* 0x002ea40000300800 */
[----:B------:R1:W-:Y:S01]  /*bd9f0*/  STL.64 [R1+0x2900], R164 ;  /* 0x002900a401007387 */ /* 0x0003e20000100a00 */
[----:B------:R1:W-:Y:S03]  /*bda00*/  STL.64 [R1+0x2908], R166 ;  /* 0x002908a601007387 */ /* 0x0003e60000100a00 */
        /* <DEDUP_REMOVED lines=46> */
[C---:B---3--:R-:W-:Y:S11]  /*bdcf0*/  HMMA.1688.F32.TF32 R172, R232.reuse, R70, R172 ;  /* 0x00000046e8ac723c */ /* 0x048ff600000810ac */
[----:B------:R-:W-:Y:S04]  /*bdd00*/  @!UPT UIADD3 URZ, URZ, URZ, URZ ;  /* 0x0000003f3f3ff290 */ /* 0x000fe8000fffe03f */
[----:B------:R1:W-:Y:S01]  /*bdd10*/  STL.64 [R1+0x28e0], R176 ;  /* 0x0028e0b001007387 */ /* 0x0003e20000100a00 */
[----:B------:R2:W-:Y:S03]  /*bdd20*/  STL.64 [R1+0x28e8], R178 ;  /* 0x0028e8b201007387 */ /* 0x0005e60000100a00 */
[----:B-1----:R-:W3:Y:S01]  /*bdd30*/  LDL.LU R176, [R1+0x220] ;  /* 0x0002200001b07983 */ /* 0x002ee20000300800 */
[----:B------:R-:W3:Y:S02]  /*bdd40*/  LDL.LU R177, [R1+0x224] ;  /* 0x0002240001b17983 */ /* 0x000ee40000300800 */
[----:B--2---:R-:W3:Y:S02]  /*bdd50*/  LDL.LU R178, [R1+0x228] ;  /* 0x0002280001b27983 */ /* 0x004ee40000300800 */
[----:B------:R-:W3:Y:S01]  /*bdd60*/  LDL.LU R179, [R1+0x22c] ;  /* 0x00022c0001b37983 */ /* 0x000ee20000300800 */
[----:B------:R1:W-:Y:S01]  /*bdd70*/  STL.64 [R1+0x28d0], R172 ;  /* 0x0028d0ac01007387 */ /* 0x0003e20000100a00 */
[----:B------:R2:W-:Y:S01]  /*bdd80*/  STL.64 [R1+0x28d8], R174 ;  /* 0x0028d8ae01007387 */ /* 0x0005e20000100a00 */
[C---:B----4-:R-:W-:Y:S02]  /*bdd90*/  HMMA.1688.F32.TF32 R168, R232.reuse, R66, R168 ;  /* 0x00000042e8a8723c */ /* 0x050fe400000810a8 */
[----:B-1----:R-:W4:Y:S01]  /*bdda0*/  LDL.LU R172, [R1+0x210] ;  /* 0x0002100001ac7983 */ /* 0x002f220000300800 */
[----:B------:R-:W4:Y:S02]  /*bddb0*/  LDL.LU R173, [R1+0x214] ;  /* 0x0002140001ad7983 */ /* 0x000f240000300800 */
[----:B--2---:R-:W4:Y:S02]  /*bddc0*/  LDL.LU R174, [R1+0x218] ;  /* 0x0002180001ae7983 */ /* 0x004f240000300800 */
[----:B------:R-:W4:Y:S01]  /*bddd0*/  LDL.LU R175, [R1+0x21c] ;  /* 0x00021c0001af7983 */ /* 0x000f220000300800 */
[C---:B------:R-:W-:Y:S11]  /*bdde0*/  HMMA.1688.F32.TF32 R164, R232.reuse, R62, R164 ;  /* 0x0000003ee8a4723c */ /* 0x040ff600000810a4 */
[----:B------:R-:W-:Y:S04]  /*bddf0*/  @!UPT UIADD3 URZ, URZ, URZ, URZ ;  /* 0x0000003f3f3ff290 */ /* 0x000fe8000fffe03f */
[----:B------:R1:W-:Y:S01]  /*bde00*/  STL.64 [R1+0x28c0], R168 ;  /* 0x0028c0a801007387 */ /* 0x0003e20000100a00 */
[----:B------:R2:W-:Y:S03]  /*bde10*/  STL.64 [R1+0x28c8], R170 ;  /* 0x0028c8aa01007387 */ /* 0x0005e60000100a00 */
[----:B-1----:R-:W4:Y:S01]  /*bde20*/  LDL.LU R168, [R1+0x200] ;  /* 0x0002000001a87983 */ /* 0x002f220000300800 */
[----:B------:R-:W4:Y:S02]  /*bde30*/  LDL.LU R169, [R1+0x204] ;  /* 0x0002040001a97983 */ /* 0x000f240000300800 */
[----:B--2---:R-:W2:Y:S02]  /*bde40*/  LDL.LU R170, [R1+0x208] ;  /* 0x0002080001aa7983 */ /* 0x004ea40000300800 */
[----:B------:R-:W2:Y:S01]  /*bde50*/  LDL.LU R171, [R1+0x20c] ;  /* 0x00020c0001ab7983 */ /* 0x000ea20000300800 */
[----:B------:R1:W-:Y:S01]  /*bde60*/  STL.64 [R1+0x28b0], R164 ;  /* 0x0028b0a401007387 */ /* 0x0003e20000100a00 */
[----:B------:R1:W-:Y:S03]  /*bde70*/  STL.64 [R1+0x28b8], R166 ;  /* 0x0028b8a601007387 */ /* 0x0003e60000100a00 */
[----:B-1----:R-:W2:Y:S01]  /*bde80*/  LDL.LU R164, [R1+0x1f0] ;  /* 0x0001f00001a47983 */ /* 0x002ea20000300800 */
[----:B------:R-:W2:Y:S02]  /*bde90*/  LDL.LU R165, [R1+0x1f4] ;  /* 0x0001f40001a57983 */ /* 0x000ea40000300800 */
[----:B------:R-:W2:Y:S02]  /*bdea0*/  LDL.LU R166, [R1+0x1f8] ;  /* 0x0001f80001a67983 */ /* 0x000ea40000300800 */
[----:B------:R-:W2:Y:S01]  /*bdeb0*/  LDL.LU R167, [R1+0x1fc] ;  /* 0x0001fc0001a77983 */ /* 0x000ea20000300800 */
[C---:B------:R-:W-:Y:S08]  /*bdec0*/  HMMA.1688.F32.TF32 R160, R232.reuse, R58, R160 ;  /* 0x0000003ae8a0723c */ /* 0x040ff000000810a0 */
[C---:B------:R-:W-:Y:S08]  /*bded0*/  HMMA.1688.F32.TF32 R200, R232.reuse, R54, R200 ;  /* 0x00000036e8c8723c */ /* 0x040ff000000810c8 */
[C---:B------:R-:W-:Y:S08]  /*bdee0*/  HMMA.1688.F32.TF32 R196, R232.reuse, R50, R196 ;  /* 0x00000032e8c4723c */ /* 0x040ff000000810c4 */
[C---:B------:R-:W-:Y:S08]  /*bdef0*/  HMMA.1688.F32.TF32 R192, R232.reuse, R46, R192 ;  /* 0x0000002ee8c0723c */ /* 0x040ff000000810c0 */
[C---:B------:R-:W-:Y:S08]  /*bdf00*/  HMMA.1688.F32.TF32 R188, R232.reuse, R42, R188 ;  /* 0x0000002ae8bc723c */ /* 0x040ff000000810bc */
[C---:B------:R-:W-:Y:S08]  /*bdf10*/  HMMA.1688.F32.TF32 R184, R232.reuse, R38, R184 ;  /* 0x00000026e8b8723c */ /* 0x040ff000000810b8 */
[----:B------:R-:W-:Y:S01]  /*bdf20*/  HMMA.1688.F32.TF32 R232, R232, R34, R180 ;  /* 0x00000022e8e8723c */ /* 0x000fe200000810b4 */
[----:B------:R1:W-:Y:S01]  /*bdf30*/  STL.64 [R1+0x28a0], R160 ;  /* 0x0028a0a001007387 */ /* 0x0003e20000100a00 */
[----:B------:R1:W-:Y:S02]  /*bdf40*/  STL.64 [R1+0x28a8], R162 ;  /* 0x0028a8a201007387 */ /* 0x0003e40000100a00 */
[----:B-1----:R-:W-:-:S02]  /*bdf50*/  IMAD.MOV.U32 R160, RZ, RZ, R252 ;  /* 0x000000ffffa07224 */ /* 0x002fc400078e00fc */
[----:B------:R-:W-:Y:S01]  /*bdf60*/  IMAD.MOV.U32 R161, RZ, RZ, R0 ;  /* 0x000000ffffa17224 */ /* 0x000fe200078e0000 */
[----:B------:R-:W2:Y:S01]  /*bdf70*/  LDL.LU R252, [R1+0x50e0] ;  /* 0x0050e00001fc7983 */ /* 0x000ea20000300800 */
[----:B------:R-:W2:Y:S01]  /*bdf80*/  LDL.LU R0, [R1+0x50dc] ;  /* 0x0050dc0001007983 */ /* 0x000ea20000300800 */
[----:B------:R-:W-:Y:S02]  /*bdf90*/  MOV R162, R2 ;  /* 0x0000000200a27202 */ /* 0x000fe40000000f00 */
[----:B------:R-:W2:Y:S01]  /*bdfa0*/  LDL.LU R2, [R1+0x50d8] ;  /* 0x0050d80001027983 */ /* 0x000ea20000300800 */
        /* <DEDUP_REMOVED lines=20> */
[----:B------:R-:W2:Y:S02]  /*be0f0*/  LDL.LU.64 R182, [R1+0x5080] ;  /* 0x0050800001b67983 */ /* 0x000ea40000300a00 */
[----:B------:R-:W2:Y:S01]  /*be100*/  LDL.LU.64 R180, [R1+0x5078] ;  /* 0x0050780001b47983 */ /* 0x000ea20000300a00 */
[----:B------:R1:W-:Y:S02]  /*be110*/  STL.64 [R1+0x2020], R232 ;  /* 0x002020e801007387 */ /* 0x0003e40000100a00 */
[----:B-1----:R-:W-:-:S02]  /*be120*/  IMAD.MOV.U32 R232, RZ, RZ, R157 ;  /* 0x000000ffffe87224 */ /* 0x002fc400078e009d */
[----:B------:R-:W-:Y:S01]  /*be130*/  IMAD.MOV.U32 R233, RZ, RZ, R156 ;  /* 0x000000ffffe97224 */ /* 0x000fe200078e009c */
[----:B------:R-:W-:Y:S01]  /*be140*/  STL.64 [R1+0x2028], R234 ;  /* 0x002028ea01007387 */ /* 0x000fe20000100a00 */
[----:B------:R-:W-:Y:S01]  /*be150*/  IMAD.MOV.U32 R163, RZ, RZ, R7 ;  /* 0x000000ffffa37224 */ /* 0x000fe200078e0007 */
[C---:B---3--:R-:W-:Y:S02]  /*be160*/  HMMA.1688.F32.TF32 R156, R236.reuse, R158, R176 ;  /* 0x0000009eec9c723c */ /* 0x048fe400000810b0 */
[----:B------:R-:W3:Y:S01]  /*be170*/  LDL.LU.64 R178, [R1+0x5070] ;  /* 0x0050700001b27983 */ /* 0x000ee20000300a00 */
[----:B------:R-:W3:Y:S11]  /*be180*/  LDL.LU.64 R176, [R1+0x5068] ;  /* 0x0050680001b07983 */ /* 0x000ef60000300a00 */
[----:B------:R-:W-:Y:S09]  /*be190*/  @!UPT UIADD3 URZ, URZ, URZ, URZ ;  /* 0x0000003f3f3ff290 */ /* 0x000ff2000fffe03f */
[----:B------:R1:W-:Y:S02]  /*be1a0*/  STL.64 [R1+0x1fd0], R156 ;  /* 0x001fd09c01007387 */ /* 0x0003e40000100a00 */
[----:B-1----:R-:W-:Y:S02]  /*be1b0*/  IMAD.MOV.U32 R156, RZ, RZ, R153 ;  /* 0x000000ffff9c7224 */ /* 0x002fe400078e0099 */
[----:B------:R-:W-:Y:S02]  /*be1c0*/  IMAD.MOV.U32 R157, RZ, RZ, R152 ;  /* 0x000000ffff9d7224 */ /* 0x000fe400078e0098 */
[C---:B----4-:R-:W-:Y:S01]  /*be1d0*/  HMMA.1688.F32.TF32 R152, R236.reuse, R154, R172 ;  /* 0x0000009aec98723c */ /* 0x050fe200000810ac */
[----:B------:R-:W-:Y:S01]  /*be1e0*/  STL.64 [R1+0x1fd8], R158 ;  /* 0x001fd89e01007387 */ /* 0x000fe20000100a00 */
[----:B------:R-:W4:Y:S02]  /*be1f0*/  LDL.LU.64 R174, [R1+0x5060] ;  /* 0x0050600001ae7983 */ /* 0x000f240000300a00 */
[----:B------:R-:W4:Y:S11]  /*be200*/  LDL.LU.64 R172, [R1+0x5058] ;  /* 0x0050580001ac7983 */ /* 0x000f360000300a00 */
[----:B------:R-:W-:Y:S08]  /*be210*/  @!UPT UIADD3 URZ, URZ, URZ, URZ ;  /* 0x0000003f3f3ff290 */ /* 0x000ff0000fffe03f */
[----:B------:R1:W-:Y:S02]  /*be220*/  STL.64 [R1+0x1fc0], R152 ;  /* 0x001fc09801007387 */ /* 0x0003e40000100a00 */
[----:B-1----:R-:W-:Y:S02]  /*be230*/  IMAD.MOV.U32 R152, RZ, RZ, R149 ;  /* 0x000000ffff987224 */ /* 0x002fe400078e0095 */
[----:B------:R-:W-:Y:S02]  /*be240*/  IMAD.MOV.U32 R153, RZ, RZ, R148 ;  /* 0x000000ffff997224 */ /* 0x000fe400078e0094 */
[C---:B--2---:R-:W-:Y:S01]  /*be250*/  HMMA.1688.F32.TF32 R148, R236.reuse, R150, R168 ;  /* 0x00000096ec94723c */ /* 0x044fe200000810a8 */
[----:B------:R-:W-:Y:S01]  /*be260*/  STL.64 [R1+0x1fc8], R154 ;  /* 0x001fc89a01007387 */ /* 0x000fe20000100a00 */
[----:B------:R-:W2:Y:S02]  /*be270*/  LDL.LU.64 R170, [R1+0x5050] ;  /* 0x0050500001aa7983 */ /* 0x000ea40000300a00 */
[----:B------:R-:W2:Y:S11]  /*be280*/  LDL.LU.64 R168, [R1+0x5048] ;  /* 0x0050480001a87983 */ /* 0x000eb60000300a00 */
[----:B------:R-:W-:Y:S08]  /*be290*/  @!UPT UIADD3 URZ, URZ, URZ, URZ ;  /* 0x0000003f3f3ff290 */ /* 0x000ff0000fffe03f */
[----:B------:R1:W-:Y:S02]  /*be2a0*/  STL.64 [R1+0x1fb0], R148 ;  /* 0x001fb09401007387 */ /* 0x0003e40000100a00 */
[----:B-1----:R-:W-:Y:S02]  /*be2b0*/  IMAD.MOV.U32 R148, RZ, RZ, R145 ;  /* 0x000000ffff947224 */ /* 0x002fe400078e0091 */
[----:B------:R-:W-:Y:S02]  /*be2c0*/  IMAD.MOV.U32 R149, RZ, RZ, R144 ;  /* 0x000000ffff957224 */ /* 0x000fe400078e0090 */
[C---:B------:R-:W-:Y:S01]  /*be2d0*/  HMMA.1688.F32.TF32 R144, R236.reuse, R146, R164 ;  /* 0x00000092ec90723c */ /* 0x040fe200000810a4 */
[----:B------:R-:W-:Y:S01]  /*be2e0*/  STL.64 [R1+0x1fb8], R150 ;  /* 0x001fb89601007387 */ /* 0x000fe20000100a00 */
[----:B------:R-:W2:Y:S02]  /*be2f0*/  LDL.LU.64 R166, [R1+0x5040] ;  /* 0x0050400001a67983 */ /* 0x000ea40000300a00 */
[----:B------:R-:W2:Y:S11]  /*be300*/  LDL.LU.64 R164, [R1+0x5038] ;  /* 0x0050380001a47983 */ /* 0x000eb60000300a00 */
[----:B------:R-:W-:Y:S08]  /*be310*/  @!UPT UIADD3 URZ, URZ, URZ, URZ ;  /* 0x0000003f3f3ff290 */ /* 0x000ff0000fffe03f */
[----:B------:R1:W-:Y:S01]  /*be320*/  STL.64 [R1+0x1fa0], R144 ;  /* 0x001fa09001007387 */ /* 0x0003e20000100a00 */
[----:B------:R1:W-:Y:S02]  /*be330*/  STL.64 [R1+0x1fa8], R146 ;  /* 0x001fa89201007387 */ /* 0x0003e40000100a00 */
[----:B-1----:R-:W-:Y:S02]  /*be340*/  IMAD.MOV.U32 R144, RZ, RZ, R141 ;  /* 0x000000ffff907224 */ /* 0x002fe400078e008d */
[----:B------:R-:W-:Y:S02]  /*be350*/  IMAD.MOV.U32 R145, RZ, RZ, R140 ;  /* 0x000000ffff917224 */ /* 0x000fe400078e008c */
[----:B------:R-:W-:Y:S01]  /*be360*/  HMMA.1688.F32.TF32 R140, R236, R142, R160 ;  /* 0x0000008eec8c723c */ /* 0x000fe200000810a0 */
[----:B------:R-:W3:Y:S01]  /*be370*/  LDL.LU.64 R162, [R1+0x5030] ;  /* 0x0050300001a27983 */ /* 0x000ee20000300a00 */
[----:B------:R-:W3:Y:S02]  /*be380*/  LDL.LU.64 R160, [R1+0x5028] ;  /* 0x0050280001a07983 */ /* 0x000ee40000300a00 */
[----:B------:R-:W-:Y:S01]  /*be390*/  IMAD.MOV.U32 R146, RZ, RZ, R133 ;  /* 0x000000ffff927224 */ /* 0x000fe200078e0085 */
[----:B------:R-:W-:Y:S01]  /*be3a0*/  MOV R147, R132 ;  /* 0x0000008400937202 */ /* 0x000fe20000000f00 */
[----:B------:R-:W-:Y:S01]  /*be3b0*/  IMAD.MOV.U32 R150, RZ, RZ, R129 ;  /* 0x000000ffff967224 */ /* 0x000fe200078e0081 */
[----:B------:R-:W-:Y:S01]  /*be3c0*/  MOV R151, R128 ;  /* 0x0000008000977202 */ /* 0x000fe20000000f00 */
[----:B------:R-:W-:Y:S01]  /*be3d0*/  IMAD.MOV.U32 R154, RZ, RZ, R125 ;  /* 0x000000ffff9a7224 */ /* 0x000fe200078e007d */
[----:B------:R-:W-:Y:S01]  /*be3e0*/  MOV R155, R124 ;  /* 0x0000007c009b7202 */ /* 0x000fe20000000f00 */
[----:B------:R-:W-:Y:S01]  /*be3f0*/  IMAD.MOV.U32 R158, RZ, RZ, R121 ;  /* 0x000000ffff9e7224 */ /* 0x000fe200078e0079 */
[----:B------:R-:W-:Y:S01]  /*be400*/  MOV R159, R120 ;  /* 0x00000078009f7202 */ /* 0x000fe20000000f00 */
[----:B------:R-:W-:-:S11]  /*be410*/  IMAD.MOV.U32 R234, RZ, RZ, R117 ;  /* 0x000000ffffea7224 */ /* 0x000fd600078e0075 */
[----:B------:R1:W-:Y:S01]  /*be420*/  STL.64 [R1+0x1f90], R140 ;  /* 0x001f908c01007387 */ /* 0x0003e20000100a00 */
[----:B------:R1:W-:Y:S01]  /*be430*/  STL.64 [R1+0x1f98], R142 ;  /* 0x001f988e01007387 */ /* 0x0003e20000100a00 */
[----:B------:R-:W-:Y:S01]  /*be440*/  MOV R235, R116 ;  /* 0x0000007400eb7202 */ /* 0x000fe20000000f00 */
[----:B-1----:R-:W-:Y:S02]  /*be450*/  IMAD.MOV.U32 R140, RZ, RZ, R137 ;  /* 0x000000ffff8c7224 */ /* 0x002fe400078e0089 */
[----:B------:R-:W-:Y:S02]  /*be460*/  IMAD.MOV.U32 R141, RZ, RZ, R136 ;  /* 0x000000ffff8d7224 */ /* 0x000fe400078e0088 */
[----:B------:R-:W-:Y:S01]  /*be470*/  IMAD.MOV.U32 R142, RZ, RZ, R6 ;  /* 0x000000ffff8e7224 */ /* 0x000fe200078e0006 */
[----:B------:R-:W-:Y:S02]  /*be480*/  MOV R143, R5 ;  /* 0x00000005008f7202 */ /* 0x000fe40000000f00 */
[----:B------:R-:W-:Y:S01]  /*be490*/  MOV R250, R113 ;  /* 0x0000007100fa7202 */ /* 0x000fe20000000f00 */
[----:B------:R-:W-:-:S04]  /*be4a0*/  IMAD.MOV.U32 R251, RZ, RZ, R112 ;  /* 0x000000fffffb7224 */ /* 0x000fc800078e0070 */
[C---:B------:R-:W-:Y:S08]  /*be4b0*/  HMMA.1688.F32.TF32 R140, R236.reuse, R138, R140 ;  /* 0x0000008aec8c723c */ /* 0x040ff0000008108c */
[C---:B------:R-:W-:Y:S08]  /*be4c0*/  HMMA.1688.F32.TF32 R136, R236.reuse, R134, R144 ;  /* 0x00000086ec88723c */ /* 0x040ff00000081090 */
[C---:B------:R-:W-:Y:S08]  /*be4d0*/  HMMA.1688.F32.TF32 R132, R236.reuse, R130, R148 ;  /* 0x00000082ec84723c */ /* 0x040ff00000081094 */
[C---:B------:R-:W-:Y:S08]  /*be4e0*/  HMMA.1688.F32.TF32 R128, R236.reuse, R126, R152 ;  /* 0x0000007eec80723c */ /* 0x040ff00000081098 */
[----:B------:R-:W-:Y:S01]  /*be4f0*/  HMMA.1688.F32.TF32 R124, R236, R122, R156 ;  /* 0x0000007aec7c723c */ /* 0x000fe2000008109c */
[----:B------:R-:W-:-:S02]  /*be500*/  IMAD.MOV.U32 R244, RZ, RZ, R109 ;  /* 0x000000fffff47224 */ /* 0x000fc400078e006d */
[----:B------:R-:W-:Y:S01]  /*be510*/  IMAD.MOV.U32 R245, RZ, RZ, R108 ;  /* 0x000000fffff57224 */ /* 0x000fe200078e006c */
[----:B------:R-:W-:Y:S01]  /*be520*/  MOV R246, R105 ;  /* 0x0000006900f67202 */ /* 0x000fe20000000f00 */
[----:B------:R-:W-:-:S03]  /*be530*/  IMAD.MOV.U32 R247, RZ, RZ, R104 ;  /* 0x000000fffff77224 */ /* 0x000fc600078e0068 */
        /* <DEDUP_REMOVED lines=21> */
[----:B------:R-:W-:Y:S01]  /*be690*/  STL.64 [R1+0x1ed8], R110 ;  /* 0x001ed86e01007387 */ /* 0x000fe20000100a00 */
[C---:B------:R-:W-:Y:S08]  /*be6a0*/  HMMA.1688.F32.TF32 R36, R236.reuse, R38, R224 ;  /* 0x00000026ec24723c */ /* 0x040ff000000810e0 */
[C---:B--2---:R-:W-:Y:S08]  /*be6b0*/  HMMA.1688.F32.TF32 R96, R236.reuse, R98, R164 ;  /* 0x00000062ec60723c */ /* 0x044ff000000810a4 */
[C---:B---3--:R-:W-:Y:S08]  /*be6c0*/  HMMA.1688.F32.TF32 R104, R236.reuse, R102, R160 ;  /* 0x00000066ec68723c */ /* 0x048ff000000810a0 */
[C---:B------:R-:W-:Y:S11]  /*be6d0*/  HMMA.1688.F32.TF32 R100, R236.reuse, R94, R168 ;  /* 0x0000005eec64723c */ /* 0x040ff600000810a8 */
[----:B------:R-:W-:Y:S04]  /*be6e0*/  @!UPT UIADD3 URZ, URZ, URZ, URZ ;  /* 0x0000003f3f3ff290 */ /* 0x000fe8000fffe03f */
[----:B------:R-:W-:Y:S01]  /*be6f0*/  STL.64 [R1+0x1ec0], R104 ;  /* 0x001ec06801007387 */ /* 0x000fe20000100a00 */
[----:B------:R-:W-:Y:S02]  /*be700*/  STL.64 [R1+0x1ec8], R106 ;  /* 0x001ec86a01007387 */ /* 0x000fe40000100a00 */
[----:B------:R-:W2:Y:S02]  /*be710*/  LDL.LU R92, [R1+0x33f4] ;  /* 0x0033f400015c7983 */ /* 0x000ea40000300800 */
[----:B------:R-:W-:Y:S01]  /*be720*/  STL.64 [R1+0x1eb0], R96 ;  /* 0x001eb06001007387 */ /* 0x000fe20000100a00 */
[----:B------:R4:W-:Y:S02]  /*be730*/  STL.64 [R1+0x1eb8], R98 ;  /* 0x001eb86201007387 */ /* 0x0009e40000100a00 */
        /* <DEDUP_REMOVED lines=29> */
[----:B------:R-:W-:Y:S01]  /*be910*/  STL.64 [R1+0x1e20], R64 ;  /* 0x001e204001007387 */ /* 0x000fe20000100a00 */
[----:B------:R-:W-:Y:S01]  /*be920*/  STL.64 [R1+0x1e28], R66 ;  /* 0x001e284201007387 */ /* 0x000fe20000100a00 */
[----:B------:R-:W4:Y:S02]  /*be930*/  LDL.LU R33, [R1+0x4bb4] ;  /* 0x004bb40001217983 */ /* 0x000f240000300800 */
[----:B------:R-:W-:Y:S02]  /*be940*/  STL.64 [R1+0x1e10], R60 ;  /* 0x001e103c01007387 */ /* 0x000fe40000100a00 */
[----:B------:R-:W-:Y:S01]  /*be950*/  STL.64 [R1+0x1e18], R62 ;  /* 0x001e183e01007387 */ /* 0x000fe20000100a00 */
[----:B------:R-:W-:Y:S01]  /*be960*/  STL.64 [R1+0x1e00], R56 ;  /* 0x001e003801007387 */ /* 0x000fe20000100a00 */
[----:B------:R-:W-:Y:S02]  /*be970*/  STL.64 [R1+0x1e08], R58 ;  /* 0x001e083a01007387 */ /* 0x000fe40000100a00 */
[----:B------:R-:W4:Y:S02]  /*be980*/  LDL.LU R44, [R1+0x4bc0] ;  /* 0x004bc000012c7983 */ /* 0x000f240000300800 */
[----:B------:R-:W-:Y:S01]  /*be990*/  STL.64 [R1+0x1df0], R52 ;  /* 0x001df03401007387 */ /* 0x000fe20000100a00 */
[----:B------:R-:W-:Y:S01]  /*be9a0*/  STL.64 [R1+0x1df8], R54 ;  /* 0x001df83601007387 */ /* 0x000fe20000100a00 */
[----:B------:R-:W-:Y:S02]  /*be9b0*/  STL.64 [R1+0x1de0], R48 ;  /* 0x001de03001007387 */ /* 0x000fe40000100a00 */
[----:B------:R1:W-:Y:S02]  /*be9c0*/  STL.64 [R1+0x1de8], R50 ;  /* 0x001de83201007387 */ /* 0x0003e40000100a00 */
[----:B------:R-:W4:Y:S01]  /*be9d0*/  LDL.LU R41, [R1+0x4bc8] ;  /* 0x004bc80001297983 */ /* 0x000f220000300800 */
[C---:B-1----:R-:W-:Y:S11]  /*be9e0*/  HMMA.1688.F32.TF32 R48, R236.reuse, R42, R220 ;  /* 0x0000002aec30723c */ /* 0x042ff600000810dc */
[----:B------:R-:W-:Y:S11]  /*be9f0*/  @!UPT UIADD3 URZ, URZ, URZ, URZ ;  /* 0x0000003f3f3ff290 */ /* 0x000ff6000fffe03f */
[----:B------:R-:W-:Y:S01]  /*bea00*/  @!UPT UIADD3 URZ, URZ, URZ, URZ ;  /* 0x0000003f3f3ff290 */ /* 0x000fe2000fffe03f */
[----:B------:R-:W-:Y:S01]  /*bea10*/  STL.64 [R1+0x1dd0], R48 ;  /* 0x001dd03001007387 */ /* 0x000fe20000100a00 */
[----:B------:R-:W-:Y:S02]  /*bea20*/  STL.64 [R1+0x1dd8], R50 ;  /* 0x001dd83201007387 */ /* 0x000fe40000100a00 */
[----:B------:R-:W4:Y:S02]  /*bea30*/  LDL.LU R43, [R1+0x4bbc] ;  /* 0x004bbc00012b7983 */ /* 0x000f240000300800 */
[----:B------:R-:W-:Y:S01]  /*bea40*/  STL.64 [R1+0x1dc0], R36 ;  /* 0x001dc02401007387 */ /* 0x000fe20000100a00 */
[----:B------:R1:W-:Y:S01]  /*bea50*/  STL.64 [R1+0x1dc8], R38 ;  /* 0x001dc82601007387 */ /* 0x0003e20000100a00 */
[----:B------:R-:W4:Y:S01]  /*bea60*/  LDL.LU R42, [R1+0x4bc4] ;  /* 0x004bc400012a7983 */ /* 0x000f220000300800 */
[----:B-1----:R-:W-:Y:S11]  /*bea70*/  HMMA.1688.F32.TF32 R36, R236, R34, R228 ;  /* 0x00000022ec24723c */ /* 0x002ff600000810e4 */
[----:B------:R-:W-:Y:S11]  /*bea80*/  @!UPT UIADD3 URZ, URZ, URZ, URZ ;  /* 0x0000003f3f3ff290 */ /* 0x000ff6000fffe03f */
[----:B------:R-:W-:Y:S01]  /*bea90*/  @!UPT UIADD3 URZ, URZ, URZ, URZ ;  /* 0x0000003f3f3ff290 */ /* 0x000fe2000fffe03f */
[----:B------:R-:W-:Y:S01]  /*beaa0*/  STL.64 [R1+0x1db0], R36 ;  /* 0x001db02401007387 */ /* 0x000fe20000100a00 */
[----:B------:R1:W-:Y:S03]  /*beab0*/  STL.64 [R1+0x1db8], R38 ;  /* 0x001db82601007387 */ /* 0x0003e60000100a00 */
[----:B-1----:R-:W4:Y:S01]  /*beac0*/  LDL.LU R39, [R1+0x4bd0] ;  /* 0x004bd00001277983 */ /* 0x002f220000300800 */
[----:B------:R-:W4:Y:S02]  /*bead0*/  LDL.LU R36, [R1+0x4bd8] ;  /* 0x004bd80001247983 */ /* 0x000f240000300800 */
[----:B------:R-:W4:Y:S02]  /*beae0*/  LDL.LU R40, [R1+0x4bcc] ;  /* 0x004bcc0001287983 */ /* 0x000f240000300800 */
[----:B------:R-:W4:Y:S02]  /*beaf0*/  LDL.LU R38, [R1+0x4bd4] ;  /* 0x004bd40001267983 */ /* 0x000f240000300800 */
[----:B------:R-:W-:-:S02]  /*beb00*/  IMAD.MOV.U32 R6, RZ, RZ, c[0x0][0x180] ;  /* 0x00006000ff067624 */ /* 0x000fc400078e00ff */
[----:B------:R-:W-:Y:S01]  /*beb10*/  IMAD.MOV.U32 R7, RZ, RZ, c[0x0][0x188] ;  /* 0x00006200ff077624 */ /* 0x000fe200078e00ff */
[----:B------:R-:W4:Y:S01]  /*beb20*/  LDL.LU R37, [R1+0x4bdc] ;  /* 0x004bdc0001257983 */ /* 0x000f220000300800 */
[----:B------:R-:W4:Y:S01]  /*beb30*/  LDL.LU R34, [R1+0x4be0] ;  /* 0x004be00001227983 */ /* 0x000f220000300800 */
[C---:B------:R-:W-:Y:S02]  /*beb40*/  IADD3 R5, R6.reuse, 0x3f, RZ ;  /* 0x0000003f06057810 */ /* 0x040fe40007ffe0ff */
[----:B------:R-:W-:Y:S02]  /*beb50*/  IADD3 R3, R6, -0x80, RZ ;  /* 0xffffff8006037810 */ /* 0x000fe40007ffe0ff */
[----:B------:R-:W1:Y:S01]  /*beb60*/  S2R R6, SR_TID.X ;  /* 0x0000000000067919 */ /* 0x000e620000002100 */
[----:B------:R-:W-:-:S04]  /*beb70*/  SHF.R.S32.HI R4, RZ, 0x1f, R5 ;  /* 0x0000001fff047819 */ /* 0x000fc80000011405 */
[----:B------:R-:W-:Y:S01]  /*beb80*/  LEA.HI R4, R4, R5, RZ, 0x6 ;  /* 0x0000000504047211 */ /* 0x000fe200078f30ff */
[----:B------:R-:W-:-:S03]  /*beb90*/  IMAD.SHL.U32 R7, R7, 0x40, RZ ;  /* 0x0000004007077824 */ /* 0x000fc600078e00ff */
[----:B------:R-:W-:Y:S02]  /*beba0*/  SHF.R.S32.HI R4, RZ, 0x6, R4 ;  /* 0x00000006ff047819 */ /* 0x000fe40000011404 */
[----:B------:R-:W-:Y:S02]  /*bebb0*/  IADD3 R252, R252, 0x1, RZ ;  /* 0x00000001fcfc7810 */ /* 0x000fe40007ffe0ff */
[----:B------:R-:W-:Y:S02]  /*bebc0*/  IADD3 R4, R4, -0x2, RZ ;  /* 0xfffffffe04047810 */ /* 0x000fe40007ffe0ff */
[----:B------:R-:W-:Y:S02]  /*bebd0*/  SHF.L.U32 R7, R7, 0x2, RZ ;  /* 0x0000000207077819 */ /* 0x000fe400000006ff */
[----:B------:R-:W-:Y:S02]  /*bebe0*/  ISETP.GT.AND P2, PT, R252, 0x1, PT ;  /* 0x00000001fc00780c */ /* 0x000fe40003f44270 */
[----:B-1----:R-:W-:-:S02]  /*bebf0*/  LOP3.LUT R157, R6, 0x3f, RZ, 0xc0, !PT ;  /* 0x0000003f069d7812 */ /* 0x002fc400078ec0ff */
[----:B------:R-:W4:Y:S01]  /*bec00*/  LDL.LU R6, [R1+0x4be4] ;  /* 0x004be40001067983 */ /* 0x000f220000300800 */
[----:B------:R-:W4:Y:S01]  /*bec10*/  LDL.LU R5, [R1+0x4be8] ;  /* 0x004be80001057983 */ /* 0x000f220000300800 */
[----:B------:R-:W-:Y:S01]  /*bec20*/  SEL R252, R252, RZ, !P2 ;  /* 0x000000fffcfc7207 */ /* 0x000fe20005000000 */
[----:B------:R-:W-:Y:S02]  /*bec30*/  IMAD.SHL.U32 R93, R157, 0x4, RZ ;  /* 0x000000049d5d7824 */ /* 0x000fe400078e00ff */
[C---:B--2---:R-:W-:Y:S01]  /*bec40*/  IMAD R3, R92.reuse, -0x40, R3 ;  /* 0xffffffc05c037824 */ /* 0x044fe200078e0203 */
[----:B------:R-:W-:-:S04]  /*bec50*/  ISETP.GE.AND P0, PT, R92, R4, PT ;  /* 0x000000045c00720c */ /* 0x000fc80003f06270 */
[----:B------:R-:W-:-:S04]  /*bec60*/  ISETP.GT.AND P1, PT, R3, RZ, PT ;  /* 0x000000ff0300720c */ /* 0x000fc80003f24270 */
[----:B------:R-:W-:-:S04]  /*bec70*/  SEL R4, RZ, 0x4, !P1 ;  /* 0x00000004ff047807 */ /* 0x000fc80004800000 */
[----:B------:R-:W-:-:S04]  /*bec80*/  SEL R4, R4, RZ, !P0 ;  /* 0x000000ff04047207 */ /* 0x000fc80004000000 */
[----:B------:R-:W-:Y:S01]  /*bec90*/  ISETP.NE.U32.AND P1, PT, R4, RZ, PT ;  /* 0x000000ff0400720c */ /* 0x000fe20003f25070 */
[----:B------:R-:W-:Y:S01]  /*beca0*/  LEA R4, R252, R93, 0x11 ;  /* 0x0000005dfc047211 */ /* 0x000fe200078e88ff */
[----:B---3--:R-:W-:-:S05]  /*becb0*/  IADD3 R32, P3, R32, R7, RZ ;  /* 0x0000000720207210 */ /* 0x008fca0007f7e0ff */
[----:B----4-:R-:W-:Y:S01]  /*becc0*/  IMAD.X R33, R33, 0x1, R0, P3 ;  /* 0x0000000121217824 */ /* 0x010fe200018e0600 */
[-C--:B------:R-:W-:Y:S01]  /*becd0*/  IADD3 R44, P2, R44, R7.reuse, RZ ;  /* 0x000000072c2c7210 */ /* 0x080fe20007f5e0ff */
[----:B------:R1:W-:Y:S01]  /*bece0*/  STL [R1+0x4bb8], R32 ;  /* 0x004bb82001007387 */ /* 0x0003e20000100800 */
[----:B------:R-:W-:-:S03]  /*becf0*/  IADD3 R41, P3, R41, R7, RZ ;  /* 0x0000000729297210 */ /* 0x000fc60007f7e0ff */
[----:B------:R2:W-:Y:S01]  /*bed00*/  STL [R1+0x4bb4], R33 ;  /* 0x004bb42101007387 */ /* 0x0005e20000100800 */
[----:B------:R3:W-:Y:S03]  /*bed10*/  STL [R1+0x4bc0], R44 ;  /* 0x004bc02c01007387 */ /* 0x0007e60000100800 */
[----:B------:R-:W-:Y:S01]  /*bed20*/  @!PT LDS RZ, [RZ] ;  /* 0x00000000fffff984 */ /* 0x000fe20000000800 */
[----:B------:R-:W-:Y:S01]  /*bed30*/  @!PT LDS RZ, [RZ] ;  /* 0x00000000fffff984 */ /* 0x000fe20000000800 */
[----:B------:R-:W-:Y:S01]  /*bed40*/  @!PT LDS RZ, [RZ] ;  /* 0x00000000fffff984 */ /* 0x000fe20000000800 */
[----:B------:R1:W-:Y:S02]  /*bed50*/  LDGSTS.E [R4], [R32.64], P1 ;  /* 0x0000000020047fae */ /* 0x0003e40008921844 */
[----:B-1----:R-:W-:Y:S02]  /*bed60*/  IMAD.MOV.U32 R32, RZ, RZ, R44 ;  /* 0x000000ffff207224 */ /* 0x002fe400078e002c */
[--C-:B------:R-:W-:Y:S02]  /*bed70*/  IMAD.X R43, R43, 0x1, R0.reuse, P2 ;  /* 0x000000012b2b7824 */ /* 0x100fe400010e0600 */
[----:B------:R-:W-:-:S03]  /*bed80*/  IMAD.X R42, R42, 0x1, R0, P3 ;  /* 0x000000012a2a7824 */ /* 0x000fc600018e0600 */
[----:B------:R1:W-:Y:S01]  /*bed90*/  STL [R1+0x4bbc], R43 ;  /* 0x004bbc2b01007387 */ /* 0x0003e20000100800 */
[----:B------:R-:W-:Y:S02]  /*beda0*/  STL [R1+0x4bc8], R41 ;  /* 0x004bc82901007387 */ /* 0x000fe40000100800 */
[----:B------:R3:W-:Y:S02]  /*bedb0*/  STL [R1+0x4bc4], R42 ;  /* 0x004bc42a01007387 */ /* 0x0007e40000100800 */
[----:B------:R-:W4:Y:S01]  /*bedc0*/  LDL.LU R46, [R1+0x4bec] ;  /* 0x004bec00012e7983 */ /* 0x000f220000300800 */
[----:B------:R-:W4:Y:S01]  /*bedd0*/  LDL.LU R35, [R1+0x4bf0] ;  /* 0x004bf00001237983 */ /* 0x000f220000300800 */
[----:B--2---:R-:W-:Y:S01]  /*bede0*/  MOV R33, R43 ;  /* 0x0000002b00217202 */ /* 0x004fe20000000f00 */
[----:B------:R-:W2:Y:S02]  /*bedf0*/  LDL.LU R45, [R1+0x4ab8] ;  /* 0x004ab800012d7983 */ /* 0x000ea40000300800 */
[----:B---3--:R-:W3:Y:S02]  /*bee00*/  LDL.LU R44, [R1+0x4abc] ;  /* 0x004abc00012c7983 */ /* 0x008ee40000300800 */
[----:B------:R1:W-:Y:S02]  /*bee10*/  LDGSTS.E [R4+0x100], [R32.64], P1 ;  /* 0x0010000020047fae */ /* 0x0003e40008921844 */
[----:B-1----:R-:W-:-:S02]  /*bee20*/  IMAD.MOV.U32 R32, RZ, RZ, R41 ;  /* 0x000000ffff207224 */ /* 0x002fc400078e0029 */
[----:B------:R-:W-:-:S05]  /*bee30*/  IMAD.MOV.U32 R33, RZ, RZ, R42 ;  /* 0x000000ffff217224 */ /* 0x000fca00078e002a */
[----:B------:R1:W-:Y:S01]  /*bee40*/  LDGSTS.E [R4+0x200], [R32.64], P1 ;  /* 0x0020000020047fae */ /* 0x0003e20008921844 */
[-C--:B------:R-:W-:Y:S02]  /*bee50*/  IADD3 R39, P2, R39, R7.reuse, RZ ;  /* 0x0000000727277210 */ /* 0x080fe40007f5e0ff */
[----:B------:R-:W-:-:S03]  /*bee60*/  IADD3 R36, P3, R36, R7, RZ ;  /* 0x0000000724247210 */ /* 0x000fc60007f7e0ff */
[----:B------:R-:W-:Y:S01]  /*bee70*/  IMAD.X R40, R40, 0x1, R0, P2 ;  /* 0x0000000128287824 */ /* 0x000fe200010e0600 */
[----:B------:R-:W-:Y:S01]  /*bee80*/  IADD3.X R38, R38, R0, RZ, P3, !PT ;  /* 0x0000000026267210 */ /* 0x000fe20001ffe4ff */
[----:B------:R-:W-:Y:S03]  /*bee90*/  STL [R1+0x4bd0], R39 ;  /* 0x004bd02701007387 */ /* 0x000fe60000100800 */
[----:B------:R-:W-:Y:S02]  /*beea0*/  STL [R1+0x4bcc], R40 ;  /* 0x004bcc2801007387 */ /* 0x000fe40000100800 */
[----:B------:R1:W-:Y:S02]  /*beeb0*/  STL [R1+0x4bd8], R36 ;  /* 0x004bd82401007387 */ /* 0x0003e40000100800 */
[----:B-1----:R-:W-:Y:S02]  /*beec0*/  IMAD.MOV.U32 R32, RZ, RZ, R39 ;  /* 0x000000ffff207224 */ /* 0x002fe400078e0027 */
[----:B------:R-:W-:Y:S01]  /*beed0*/  IMAD.MOV.U32 R33, RZ, RZ, R40 ;  /* 0x000000ffff217224 */ /* 0x000fe200078e0028 */
[----:B------:R1:W-:Y:S01]  /*beee0*/  STL [R1+0x4bd4], R38 ;  /* 0x004bd42601007387 */ /* 0x0003e20000100800 */
[----:B------:R-:W2:Y:S02]  /*beef0*/  LDL.LU R43, [R1+0x4ac0] ;  /* 0x004ac000012b7983 */ /* 0x000ea40000300800 */
[----:B------:R-:W2:Y:S02]  /*bef00*/  LDL.LU R42, [R1+0x4ac4] ;  /* 0x004ac400012a7983 */ /* 0x000ea40000300800 */
[----:B------:R-:W2:Y:S01]  /*bef10*/  LDL.LU R41, [R1+0x4ac8] ;  /* 0x004ac80001297983 */ /* 0x000ea20000300800 */
[----:B------:R1:W-:Y:S02]  /*bef20*/  LDGSTS.E [R4+0x300], [R32.64], P1 ;  /* 0x0030000020047fae */ /* 0x0003e40008921844 */
[----:B-1----:R-:W-:-:S02]  /*bef30*/  IMAD.MOV.U32 R32, RZ, RZ, R36 ;  /* 0x000000ffff207224 */ /* 0x002fc400078e0024 */
[----:B------:R-:W2:Y:S01]  /*bef40*/  LDL.LU R36, [R1+0x4acc] ;  /* 0x004acc0001247983 */ /* 0x000ea20000300800 */
[----:B------:R-:W-:-:S05]  /*bef50*/  IADD3 R34, P2, R34, R7, RZ ;  /* 0x0000000722227210 */ /* 0x000fca0007f5e0ff */
[----:B------:R-:W-:Y:S01]  /*bef60*/  IMAD.X R37, R37, 0x1, R0, P2 ;  /* 0x0000000125257824 */ /* 0x000fe200010e0600 */
[----:B------:R-:W-:Y:S01]  /*bef70*/  IADD3 R5, P3, R5, R7, RZ ;  /* 0x0000000705057210 */ /* 0x000fe20007f7e0ff */
[----:B------:R-:W-:Y:S01]  /*bef80*/  STL [R1+0x4be0], R34 ;  /* 0x004be02201007387 */ /* 0x000fe20000100800 */
[----:B------:R-:W-:-:S03]  /*bef90*/  MOV R33, R38 ;  /* 0x0000002600217202 */ /* 0x000fc60000000f00 */
[----:B------:R-:W-:Y:S01]  /*befa0*/  IMAD.X R6, R6, 0x1, R0, P3 ;  /* 0x0000000106067824 */ /* 0x000fe200018e0600 */
[----:B------:R1:W-:Y:S01]  /*befb0*/  STL [R1+0x4bdc], R37 ;  /* 0x004bdc2501007387 */ /* 0x0003e20000100800 */
[----:B------:R1:W-:Y:S03]  /*befc0*/  STL [R1+0x4be8], R5 ;  /* 0x004be80501007387 */ /* 0x0003e60000100800 */
[----:B------:R1:W-:Y:S04]  /*befd0*/  LDGSTS.E [R4+0x400], [R32.64], P1 ;  /* 0x0040000020047fae */ /* 0x0003e80008921844 */
[----:B------:R1:W-:Y:S01]  /*befe0*/  STL [R1+0x4be4], R6 ;  /* 0x004be40601007387 */ /* 0x0003e20000100800 */
[----:B------:R-:W2:Y:S02]  /*beff0*/  LDL.LU R40, [R1+0x4ad0] ;  /* 0x004ad00001287983 */ /* 0x000ea40000300800 */
[----:B------:R-:W2:Y:S02]  /*bf000*/  LDL.LU R39, [R1+0x4ad4] ;  /* 0x004ad40001277983 */ /* 0x000ea40000300800 */
[----:B------:R-:W2:Y:S01]  /*bf010*/  LDL.LU R38, [R1+0x4ad8] ;  /* 0x004ad80001267983 */ /* 0x000ea20000300800 */
[----:B-1----:R-:W-:-:S02]  /*bf020*/  MOV R33, R37 ;  /* 0x0000002500217202 */ /* 0x002fc40000000f00 */
[----:B------:R-:W2:Y:S01]  /*bf030*/  LDL.LU R37, [R1+0x4adc] ;  /* 0x004adc0001257983 */ /* 0x000ea20000300800 */
[----:B------:R-:W-:Y:S01]  /*bf040*/  IMAD.MOV.U32 R32, RZ, RZ, R34 ;  /* 0x000000ffff207224 */ /* 0x000fe200078e0022 */
[----:B------:R-:W-:Y:S01]  /*bf050*/  ISETP.GT.AND P2, PT, R3, 0x4, PT ;  /* 0x000000040300780c */ /* 0x000fe20003f44270 */
[----:B------:R-:W2:Y:S03]  /*bf060*/  LDL.LU R34, [R1+0x4ae4] ;  /* 0x004ae40001227983 */ /* 0x000ea60000300800 */
[----:B------:R1:W-:Y:S02]  /*bf070*/  LDGSTS.E [R4+0x500], [R32.64], P1 ;  /* 0x0050000020047fae */ /* 0x0003e40008921844 */
[----:B-1----:R-:W-:Y:S02]  /*bf080*/  IMAD.MOV.U32 R32, RZ, RZ, R5 ;  /* 0x000000ffff207224 */ /* 0x002fe400078e0005 */
[----:B------:R-:W-:Y:S01]  /*bf090*/  IMAD.MOV.U32 R33, RZ, RZ, R6 ;  /* 0x000000ffff217224 */ /* 0x000fe200078e0006 */
[----:B------:R-:W-:Y:S01]  /*bf0a0*/  SEL R5, RZ, 0x4, !P2 ;  /* 0x00000004ff057807 */ /* 0x000fe20005000000 */
[----:B------:R-:W2:Y:S04]  /*bf0b0*/  LDL.LU R6, [R1+0x4aec] ;  /* 0x004aec0001067983 */ /* 0x000ea80000300800 */
[----:B------:R1:W-:Y:S01]  /*bf0c0*/  LDGSTS.E [R4+0x600], [R32.64], P1 ;  /* 0x0060000020047fae */ /* 0x0003e20008921844 */
[----:B------:R-:W-:-:S04]  /*bf0d0*/  SEL R5, R5, RZ, !P0 ;  /* 0x000000ff05057207 */ /* 0x000fc80004000000 */
[----:B------:R-:W-:Y:S02]  /*bf0e0*/  ISETP.NE.U32.AND P2, PT, R5, RZ, PT ;  /* 0x000000ff0500720c */ /* 0x000fe40003f45070 */
[-C--:B----4-:R-:W-:Y:S02]  /*bf0f0*/  IADD3 R35, P3, R35, R7.reuse, RZ ;  /* 0x0000000723237210 */ /* 0x090fe40007f7e0ff */
[----:B---3--:R-:W-:-:S03]  /*bf100*/  IADD3 R44, P4, R44, R7, RZ ;  /* 0x000000072c2c7210 */ /* 0x008fc60007f9e0ff */
[----:B------:R-:W-:Y:S01]  /*bf110*/  IMAD.X R46, R46, 0x1, R0, P3 ;  /* 0x000000012e2e7824 */ /* 0x000fe200018e0600 */
[----:B------:R3:W-:Y:S01]  /*bf120*/  STL [R1+0x4bf0], R35 ;  /* 0x004bf02301007387 */ /* 0x0007e20000100800 */
[----:B--2---:R-:W-:Y:S01]  /*bf130*/  IADD3.X R45, R45, R0, RZ, P4, !PT ;  /* 0x000000002d2d7210 */ /* 0x004fe200027fe4ff */
[----:B-1----:R-:W-:Y:S02]  /*bf140*/  IMAD.MOV.U32 R32, RZ, RZ, R35 ;  /* 0x000000ffff207224 */ /* 0x002fe400078e0023 */
[----:B------:R-:W-:Y:S01]  /*bf150*/  IMAD.MOV.U32 R33, RZ, RZ, R46 ;  /* 0x000000ffff217224 */ /* 0x000fe200078e002e */
[----:B------:R1:W-:Y:S01]  /*bf160*/  STL [R1+0x4bec], R46 ;  /* 0x004bec2e01007387 */ /* 0x0003e20000100800 */
[----:B------:R-:W-:Y:S03]  /*bf170*/  STL [R1+0x4abc], R44 ;  /* 0x004abc2c01007387 */ /* 0x000fe60000100800 */
[----:B------:R2:W-:Y:S04]  /*bf180*/  LDGSTS.E [R4+0x700], [R32.64], P1 ;  /* 0x0070000020047fae */ /* 0x0005e80008921844 */
[----:B---3--:R-:W3:Y:S01]  /*bf190*/  LDL.LU R35, [R1+0x4ae0] ;  /* 0x004ae00001237983 */ /* 0x008ee20000300800 */
[----:B------:R-:W-:Y:S02]  /*bf1a0*/  STL [R1+0x4ab8], R45 ;  /* 0x004ab82d01007387 */ /* 0x000fe40000100800 */
[----:B------:R-:W4:Y:S02]  /*bf1b0*/  LDL.LU R5, [R1+0x4ae8] ;  /* 0x004ae80001057983 */ /* 0x000f240000300800 */
[----:B--2---:R-:W-:Y:S01]  /*bf1c0*/  IMAD.MOV.U32 R32, RZ, RZ, R44 ;  /* 0x000000ffff207224 */ /* 0x004fe200078e002c */
[----:B------:R-:W-:-:S05]  /*bf1d0*/  MOV R33, R45 ;  /* 0x0000002d00217202 */ /* 0x000fca0000000f00 */
[----:B------:R2:W-:Y:S01]  /*bf1e0*/  LDGSTS.E [R4+0x2000], [R32.64], P2 ;  /* 0x0200000020047fae */ /* 0x0005e20009121844 */
[----:B------:R-:W-:-:S05]  /*bf1f0*/  IADD3 R42, P1, R42, R7, RZ ;  /* 0x000000072a2a7210 */ /* 0x000fca0007f3e0ff */
[----:B------:R-:W-:Y:S02]  /*bf200*/  IMAD.X R43, R43, 0x1, R0, P1 ;  /* 0x000000012b2b7824 */ /* 0x000fe400008e0600 */
[----:B--2---:R-:W-:Y:S01]  /*bf210*/  IMAD.MOV.U32 R32, RZ, RZ, R42 ;  /* 0x000000ffff207224 */ /* 0x004fe200078e002a */
[----:B------:R-:W-:Y:S02]  /*bf220*/  STL [R1+0x4ac4], R42 ;  /* 0x004ac42a01007387 */ /* 0x000fe40000100800 */
[----:B------:R-:W-:Y:S02]  /*bf230*/  MOV R33, R43 ;  /* 0x0000002b00217202 */ /* 0x000fe40000000f00 */
[----:B------:R-:W-:Y:S01]  /*bf240*/  IADD3 R36, P3, R36, R7, RZ ;  /* 0x0000000724247210 */ /* 0x000fe20007f7e0ff */
[----:B------:R-:W-:Y:S04]  /*bf250*/  STL [R1+0x4ac0], R43 ;  /* 0x004ac02b01007387 */ /* 0x000fe80000100800 */
[----:B------:R2:W-:Y:S01]  /*bf260*/  LDGSTS.E [R4+0x2100], [R32.64], P2 ;  /* 0x0210000020047fae */ /* 0x0005e20009121844 */
[----:B------:R-:W-:-:S03]  /*bf270*/  IMAD.X R41, R41, 0x1, R0, P3 ;  /* 0x0000000129297824 */ /* 0x000fc600018e0600 */
[----:B------:R2:W-:Y:S04]  /*bf280*/  STL [R1+0x4acc], R36 ;  /* 0x004acc2401007387 */ /* 0x0005e80000100800 */
[----:B------:R2:W-:Y:S01]  /*bf290*/  STL [R1+0x4ac8], R41 ;  /* 0x004ac82901007387 */ /* 0x0005e20000100800 */
[----:B-1----:R-:W4:Y:S02]  /*bf2a0*/  LDL.LU R46, [R1+0x4af0] ;  /* 0x004af000012e7983 */ /* 0x002f240000300800 */
[----:B--2---:R-:W-:Y:S02]  /*bf2b0*/  IMAD.MOV.U32 R32, RZ, RZ, R36 ;  /* 0x000000ffff207224 */ /* 0x004fe400078e0024 */
[----:B------:R-:W2:Y:S01]  /*bf2c0*/  LDL.LU R36, [R1+0x4af4] ;  /* 0x004af40001247983 */ /* 0x000ea20000300800 */
[----:B------:R-:W2:Y:S02]  /*bf2d0*/  LDL.LU R45, [R1+0x4978] ;  /* 0x00497800012d7983 */ /* 0x000ea40000300800 */
[----:B------:R-:W2:Y:S01]  /*bf2e0*/  LDL.LU R44, [R1+0x497c] ;  /* 0x00497c00012c7983 */ /* 0x000ea20000300800 */
[----:B------:R-:W-:Y:S01]  /*bf2f0*/  IADD3 R39, P1, R39, R7, RZ ;  /* 0x0000000727277210 */ /* 0x000fe20007f3e0ff */
[----:B------:R-:W-:-:S04]  /*bf300*/  IMAD.MOV.U32 R33, RZ, RZ, R41 ;  /* 0x000000ffff217224 */ /* 0x000fc800078e0029 */
[----:B------:R-:W-:Y:S01]  /*bf310*/  IMAD.X R40, R40, 0x1, R0, P1 ;  /* 0x0000000128287824 */ /* 0x000fe200008e0600 */
[----:B------:R-:W-:Y:S01]  /*bf320*/  IADD3 R37, P3, R37, R7, RZ ;  /* 0x0000000725257210 */ /* 0x000fe20007f7e0ff */
[----:B------:R-:W-:Y:S04]  /*bf330*/  STL [R1+0x4ad4], R39 ;  /* 0x004ad42701007387 */ /* 0x000fe80000100800 */
[----:B------:R1:W-:Y:S01]  /*bf340*/  LDGSTS.E [R4+0x2200], [R32.64], P2 ;  /* 0x0220000020047fae */ /* 0x0003e20009121844 */
[----:B------:R-:W-:Y:S01]  /*bf350*/  IADD3.X R38, R38, R0, RZ, P3, !PT ;  /* 0x0000000026267210 */ /* 0x000fe20001ffe4ff */
[----:B------:R-:W-:Y:S02]  /*bf360*/  STL [R1+0x4ad0], R40 ;  /* 0x004ad02801007387 */ /* 0x000fe40000100800 */
[----:B------:R1:W-:Y:S02]  /*bf370*/  STL [R1+0x4adc], R37 ;  /* 0x004adc2501007387 */ /* 0x0003e40000100800 */
[----:B------:R3:W-:Y:S02]  /*bf380*/  STL [R1+0x4ad8], R38 ;  /* 0x004ad82601007387 */ /* 0x0007e40000100800 */
[----:B------:R-:W2:Y:S02]  /*bf390*/  LDL.LU R43, [R1+0x4980] ;  /* 0x00498000012b7983 */ /* 0x000ea40000300800 */
[----:B------:R-:W2:Y:S01]  /*bf3a0*/  LDL.LU R42, [R1+0x4984] ;  /* 0x00498400012a7983 */ /* 0x000ea20000300800 */
[----:B------:R-:W2:Y:S01]  /*bf3b0*/  LDL.LU R41, [R1+0x4988] ;  /* 0x0049880001297983 */ /* 0x000ea20000300800 */
[----:B-1----:R-:W-:-:S02]  /*bf3c0*/  IMAD.MOV.U32 R32, RZ, RZ, R39 ;  /* 0x000000ffff207224 */ /* 0x002fc400078e0027 */
[----:B------:R-:W-:Y:S01]  /*bf3d0*/  IMAD.MOV.U32 R33, RZ, RZ, R40 ;  /* 0x000000ffff217224 */ /* 0x000fe200078e0028 */
[----:B------:R-:W-:-:S04]  /*bf3e0*/  IADD3 R34, P1, R34, R7, RZ ;  /* 0x0000000722227210 */ /* 0x000fc80007f3e0ff */
[----:B------:R1:W-:Y:S01]  /*bf3f0*/  LDGSTS.E [R4+0x2300], [R32.64], P2 ;  /* 0x0230000020047fae */ /* 0x0003e20009121844 */
[----:B------:R-:W-:Y:S01]  /*bf400*/  IADD3 R6, P3, R6, R7, RZ ;  /* 0x0000000706067210 */ /* 0x000fe20007f7e0ff */
[----:B-1----:R-:W-:Y:S02]  /*bf410*/  IMAD.MOV.U32 R32, RZ, RZ, R37 ;  /* 0x000000ffff207224 */ /* 0x002fe400078e0025 */
[----:B------:R-:W2:Y:S01]  /*bf420*/  LDL.LU R37, [R1+0x498c] ;  /* 0x00498c0001257983 */ /* 0x000ea20000300800 */
[----:B------:R-:W-:Y:S01]  /*bf430*/  STL [R1+0x4ae4], R34 ;  /* 0x004ae42201007387 */ /* 0x000fe20000100800 */
[----:B------:R-:W-:-:S05]  /*bf440*/  MOV R33, R38 ;  /* 0x0000002600217202 */ /* 0x000fca0000000f00 */
[----:B------:R1:W-:Y:S02]  /*bf450*/  LDGSTS.E [R4+0x2400], [R32.64], P2 ;  /* 0x0240000020047fae */ /* 0x0003e40009121844 */
[----:B-1----:R-:W-:Y:S02]  /*bf460*/  IMAD.MOV.U32 R32, RZ, RZ, R34 ;  /* 0x000000ffff207224 */ /* 0x002fe400078e0022 */
[--C-:B---3--:R-:W-:Y:S02]  /*bf470*/  IMAD.X R35, R35, 0x1, R0.reuse, P1 ;  /* 0x0000000123237824 */ /* 0x108fe400008e0600 */
[----:B----4-:R-:W-:-:S03]  /*bf480*/  IMAD.X R5, R5, 0x1, R0, P3 ;  /* 0x0000000105057824 */ /* 0x010fc600018e0600 */
[----:B------:R1:W-:Y:S01]  /*bf490*/  STL [R1+0x4ae0], R35 ;  /* 0x004ae02301007387 */ /* 0x0003e20000100800 */
[----:B------:R-:W-:Y:S03]  /*bf4a0*/  STL [R1+0x4aec], R6 ;  /* 0x004aec0601007387 */ /* 0x000fe60000100800 */
[----:B------:R3:W-:Y:S01]  /*bf4b0*/  STL [R1+0x4ae8], R5 ;  /* 0x004ae80501007387 */ /* 0x0007e20000100800 */
[----:B------:R-:W4:Y:S03]  /*bf4c0*/  LDL.LU R40, [R1+0x4990] ;  /* 0x0049900001287983 */ /* 0x000f260000300800 */
[----:B------:R-:W4:Y:S01]  /*bf4d0*/  LDL.LU R39, [R1+0x4994] ;  /* 0x0049940001277983 */ /* 0x000f220000300800 */
[----:B------:R-:W-:Y:S01]  /*bf4e0*/  MOV R33, R35 ;  /* 0x0000002300217202 */ /* 0x000fe20000000f00 */
[----:B------:R-:W4:Y:S02]  /*bf4f0*/  LDL.LU R38, [R1+0x4998] ;  /* 0x0049980001267983 */ /* 0x000f240000300800 */
[----:B-1----:R-:W4:Y:S01]  /*bf500*/  LDL.LU R35, [R1+0x499c] ;  /* 0x00499c0001237983 */ /* 0x002f220000300800 */
[----:B------:R-:W-:-:S03]  /*bf510*/  ISETP.GT.AND P1, PT, R3, 0x8, PT ;  /* 0x000000080300780c */ /* 0x000fc60003f24270 */
[----:B------:R1:W-:Y:S01]  /*bf520*/  LDGSTS.E [R4+0x2500], [R32.64], P2 ;  /* 0x0250000020047fae */ /* 0x0003e20009121844 */
[----:B------:R-:W4:Y:S02]  /*bf530*/  LDL.LU R34, [R1+0x49a4] ;  /* 0x0049a40001227983 */ /* 0x000f240000300800 */
[----:B-1----:R-:W-:Y:S01]  /*bf540*/  IMAD.MOV.U32 R33, RZ, RZ, R5 ;  /* 0x000000ffff217224 */ /* 0x002fe200078e0005 */
[----:B---3--:R-:W-:Y:S01]  /*bf550*/  SEL R5, RZ, 0x4, !P1 ;  /* 0x00000004ff057807 */ /* 0x008fe20004800000 */
[----:B------:R-:W-:Y:S02]  /*bf560*/  IMAD.MOV.U32 R32, RZ, RZ, R6 ;  /* 0x000000ffff207224 */ /* 0x000fe400078e0006 */
[----:B------:R-:W3:Y:S01]  /*bf570*/  LDL.LU R6, [R1+0x49ac] ;  /* 0x0049ac0001067983 */ /* 0x000ee20000300800 */
[----:B------:R-:W-:-:S03]  /*bf580*/  SEL R5, R5, RZ, !P0 ;  /* 0x000000ff05057207 */ /* 0x000fc60004000000 */
[----:B------:R1:W-:Y:S01]  /*bf590*/  LDGSTS.E [R4+0x2600], [R32.64], P2 ;  /* 0x0260000020047fae */ /* 0x0003e20009121844 */
[----:B------:R-:W-:Y:S02]  /*bf5a0*/  ISETP.NE.U32.AND P1, PT, R5, RZ, PT ;  /* 0x000000ff0500720c */ /* 0x000fe40003f25070 */
[-C--:B--2---:R-:W-:Y:S02]  /*bf5b0*/  IADD3 R36, P3, R36, R7.reuse, RZ ;  /* 0x0000000724247210 */ /* 0x084fe40007f7e0ff */
[----:B------:R-:W-:-:S03]  /*bf5c0*/  IADD3 R44, P4, R44, R7, RZ ;  /* 0x000000072c2c7210 */ /* 0x000fc60007f9e0ff */
[----:B------:R-:W-:Y:S01]  /*bf5d0*/  IMAD.X R46, R46, 0x1, R0, P3 ;  /* 0x000000012e2e7824 */ /* 0x000fe200018e0600 */
[----:B------:R-:W-:Y:S01]  /*bf5e0*/  IADD3.X R45, R45, R0, RZ, P4, !PT ;  /* 0x000000002d2d7210 */ /* 0x000fe200027fe4ff */
[----:B------:R2:W-:Y:S03]  /*bf5f0*/  STL [R1+0x4af4], R36 ;  /* 0x004af42401007387 */ /* 0x0005e60000100800 */
[----:B------:R2:W-:Y:S02]  /*bf600*/  STL [R1+0x4af0], R46 ;  /* 0x004af02e01007387 */ /* 0x0005e40000100800 */
[----:B-1----:R-:W-:Y:S02]  /*bf610*/  IMAD.MOV.U32 R32, RZ, RZ, R36 ;  /* 0x000000ffff207224 */ /* 0x002fe400078e0024 */
[----:B------:R-:W-:Y:S01]  /*bf620*/  STL [R1+0x497c], R44 ;  /* 0x00497c2c01007387 */ /* 0x000fe20000100800 */
[----:B--2---:R-:W4:Y:S01]  /*bf630*/  LDL.LU R36, [R1+0x49a0] ;  /* 0x0049a00001247983 */ /* 0x004f220000300800 */
[----:B------:R-:W-:Y:S02]  /*bf640*/  STL [R1+0x4978], R45 ;  /* 0x0049782d01007387 */ /* 0x000fe40000100800 */
[----:B------:R-:W4:Y:S02]  /*bf650*/  LDL.LU R5, [R1+0x49a8] ;  /* 0x0049a80001057983 */ /* 0x000f240000300800 */
[----:B------:R-:W-:-:S05]  /*bf660*/  IMAD.MOV.U32 R33, RZ, RZ, R46 ;  /* 0x000000ffff217224 */ /* 0x000fca00078e002e */
[----:B------:R1:W-:Y:S01]  /*bf670*/  LDGSTS.E [R4+0x2700], [R32.64], P2 ;  /* 0x0270000020047fae */ /* 0x0003e20009121844 */
[----:B------:R-:W-:-:S05]  /*bf680*/  IADD3 R42, P2, R42, R7, RZ ;  /* 0x000000072a2a7210 */ /* 0x000fca0007f5e0ff */
[----:B------:R-:W-:Y:S02]  /*bf690*/  IMAD.X R43, R43, 0x1, R0, P2 ;  /* 0x000000012b2b7824 */ /* 0x000fe400010e0600 */
[----:B-1----:R-:W-:Y:S01]  /*bf6a0*/  IMAD.MOV.U32 R32, RZ, RZ, R44 ;  /* 0x000000ffff207224 */ /* 0x002fe200078e002c */
[----:B------:R-:W-:Y:S01]  /*bf6b0*/  MOV R33, R45 ;  /* 0x0000002d00217202 */ /* 0x000fe20000000f00 */
[----:B------:R-:W-:Y:S04]  /*bf6c0*/  STL [R1+0x4984], R42 ;  /* 0x0049842a01007387 */ /* 0x000fe80000100800 */
[----:B------:R1:W-:Y:S01]  /*bf6d0*/  LDGSTS.E [R4+0x4000], [R32.64], P1 ;  /* 0x0400000020047fae */ /* 0x0003e20008921844 */
[----:B------:R-:W-:-:S03]  /*bf6e0*/  IADD3 R37, P3, R37, R7, RZ ;  /* 0x0000000725257210 */ /* 0x000fc60007f7e0ff */
[----:B------:R-:W-:Y:S02]  /*bf6f0*/  STL [R1+0x4980], R43 ;  /* 0x0049802b01007387 */ /* 0x000fe40000100800 */
[----:B------:R-:W-:Y:S02]  /*bf700*/  IMAD.X R41, R41, 0x1, R0, P3 ;  /* 0x0000000129297824 */ /* 0x000fe400018e0600 */
[----:B-1----:R-:W-:Y:S01]  /*bf710*/  IMAD.MOV.U32 R32, RZ, RZ, R42 ;  /* 0x000000ffff207224 */ /* 0x002fe200078e002a */
[----:B------:R-:W-:Y:S01]  /*bf720*/  MOV R33, R43 ;  /* 0x0000002b00217202 */ /* 0x000fe20000000f00 */
[----:B------:R1:W-:Y:S01]  /*bf730*/  STL [R1+0x498c], R37 ;  /* 0x00498c2501007387 */ /* 0x0003e20000100800 */
[----:B------:R1:W-:Y:S02]  /*bf740*/  STL [R1+0x4988], R41 ;  /* 0x0049882901007387 */ /* 0x0003e40000100800 */
[----:B------:R-:W4:Y:S01]  /*bf750*/  LDL.LU R46, [R1+0x49b0] ;  /* 0x0049b000012e7983 */ /* 0x000f220000300800 */
[----:B------:R1:W-:Y:S02]  /*bf760*/  LDGSTS.E [R4+0x4100], [R32.64], P1 ;  /* 0x0410000020047fae */ /* 0x0003e40008921844 */
[----:B-1----:R-:W-:-:S02]  /*bf770*/  IMAD.MOV.U32 R32, RZ, RZ, R37 ;  /* 0x000000ffff207224 */ /* 0x002fc400078e0025 */
[----:B------:R-:W4:Y:S01]  /*bf780*/  LDL.LU R37, [R1+0x49b4] ;  /* 0x0049b40001257983 */ /* 0x000f220000300800 */
[----:B------:R-:W4:Y:S02]  /*bf790*/  LDL.LU R45, [R1+0x4878] ;  /* 0x00487800012d7983 */ /* 0x000f240000300800 */
[----:B------:R-:W4:Y:S02]  /*bf7a0*/  LDL.LU R44, [R1+0x487c] ;  /* 0x00487c00012c7983 */ /* 0x000f240000300800 */
[----:B------:R-:W-:-:S05]  /*bf7b0*/  IMAD.MOV.U32 R33, RZ, RZ, R41 ;  /* 0x000000ffff217224 */ /* 0x000fca00078e0029 */
[----:B------:R1:W-:Y:S01]  /*bf7c0*/  LDGSTS.E [R4+0x4200], [R32.64], P1 ;  /* 0x0420000020047fae */ /* 0x0003e20008921844 */
[-C--:B----4-:R-:W-:Y:S02]  /*bf7d0*/  IADD3 R39, P2, R39, R7.reuse, RZ ;  /* 0x0000000727277210 */ /* 0x090fe40007f5e0ff */
[----:B------:R-:W-:-:S03]  /*bf7e0*/  IADD3 R35, P3, R35, R7, RZ ;  /* 0x0000000723237210 */ /* 0x000fc60007f7e0ff */
[----:B------:R-:W-:Y:S01]  /*bf7f0*/  IMAD.X R40, R40, 0x1, R0, P2 ;  /* 0x0000000128287824 */ /* 0x000fe200010e0600 */
[----:B------:R-:W-:Y:S01]  /*bf800*/  STL [R1+0x4994], R39 ;  /* 0x0049942701007387 */ /* 0x000fe20000100800 */
[----:B------:R-:W-:-:S03]  /*bf810*/  IADD3.X R38, R38, R0, RZ, P3, !PT ;  /* 0x0000000026267210 */ /* 0x000fc60001ffe4ff */
[----:B------:R-:W-:Y:S01]  /*bf820*/  STL [R1+0x4990], R40 ;  /* 0x0049902801007387 */ /* 0x000fe20000100800 */
[----:B------:R4:W-:Y:S02]  /*bf830*/  STL [R1+0x499c], R35 ;  /* 0x00499c2301007387 */ /* 0x0009e40000100800 */
[----:B-1----:R-:W-:Y:S02]  /*bf840*/  IMAD.MOV.U32 R32, RZ, RZ, R39 ;  /* 0x000000ffff207224 */ /* 0x002fe400078e0027 */
[----:B------:R-:W-:Y:S01]  /*bf850*/  IMAD.MOV.U32 R33, RZ, RZ, R40 ;  /* 0x000000ffff217224 */ /* 0x000fe200078e0028 */
[----:B------:R1:W-:Y:S01]  /*bf860*/  STL [R1+0x4998], R38 ;  /* 0x0049982601007387 */ /* 0x0003e20000100800 */
[----:B------:R-:W2:Y:S02]  /*bf870*/  LDL.LU R43, [R1+0x4880] ;  /* 0x00488000012b7983 */ /* 0x000ea40000300800 */
[----:B------:R-:W2:Y:S02]  /*bf880*/  LDL.LU R42, [R1+0x4884] ;  /* 0x00488400012a7983 */ /* 0x000ea40000300800 */
[----:B------:R-:W2:Y:S01]  /*bf890*/  LDL.LU R41, [R1+0x4888] ;  /* 0x0048880001297983 */ /* 0x000ea20000300800 */
[----:B------:R1:W-:Y:S01]  /*bf8a0*/  LDGSTS.E [R4+0x4300], [R32.64], P1 ;  /* 0x0430000020047fae */ /* 0x0003e20008921844 */
[----:B------:R-:W-:-:S02]  /*bf8b0*/  IADD3 R34, P2, R34, R7, RZ ;  /* 0x0000000722227210 */ /* 0x000fc40007f5e0ff */
[----:B---3--:R-:W-:Y:S01]  /*bf8c0*/  IADD3 R6, P3, R6, R7, RZ ;  /* 0x0000000706067210 */ /* 0x008fe20007f7e0ff */
[----:B-1----:R-:W-:Y:S02]  /*bf8d0*/  IMAD.MOV.U32 R32, RZ, RZ, R35 ;  /* 0x000000ffff207224 */ /* 0x002fe400078e0023 */
[----:B----4-:R-:W3:Y:S01]  /*bf8e0*/  LDL.LU R35, [R1+0x488c] ;  /* 0x00488c0001237983 */ /* 0x010ee20000300800 */
[----:B------:R-:W-:Y:S01]  /*bf8f0*/  STL [R1+0x49a4], R34 ;  /* 0x0049a42201007387 */ /* 0x000fe20000100800 */
[----:B------:R-:W-:-:S05]  /*bf900*/  MOV R33, R38 ;  /* 0x0000002600217202 */ /* 0x000fca0000000f00 */
[----:B------:R1:W-:Y:S01]  /*bf910*/  LDGSTS.E [R4+0x4400], [R32.64], P1 ;  /* 0x0440000020047fae */ /* 0x0003e20008921844 */
[--C-:B------:R-:W-:Y:S02]  /*bf920*/  IMAD.X R36, R36, 0x1, R0.reuse, P2 ;  /* 0x0000000124247824 */ /* 0x100fe400010e0600 */
[----:B------:R-:W-:-:S03]  /*bf930*/  IMAD.X R5, R5, 0x1, R0, P3 ;  /* 0x0000000105057824 */ /* 0x000fc600018e0600 */
[----:B------:R4:W-:Y:S01]  /*bf940*/  STL [R1+0x49a0], R36 ;  /* 0x0049a02401007387 */ /* 0x0009e20000100800 */
[----:B------:R-:W-:Y:S02]  /*bf950*/  STL [R1+0x49ac], R6 ;  /* 0x0049ac0601007387 */ /* 0x000fe40000100800 */
[----:B------:R4:W-:Y:S02]  /*bf960*/  STL [R1+0x49a8], R5 ;  /* 0x0049a80501007387 */ /* 0x0009e40000100800 */
[----:B------:R-:W3:Y:S01]  /*bf970*/  LDL.LU R40, [R1+0x4890] ;  /* 0x0048900001287983 */ /* 0x000ee20000300800 */
[----:B------:R-:W3:Y:S01]  /*bf980*/  LDL.LU R39, [R1+0x4894] ;  /* 0x0048940001277983 */ /* 0x000ee20000300800 */
[----:B-1----:R-:W-:Y:S01]  /*bf990*/  MOV R33, R36 ;  /* 0x0000002400217202 */ /* 0x002fe20000000f00 */
[----:B------:R-:W3:Y:S02]  /*bf9a0*/  LDL.LU R38, [R1+0x4898] ;  /* 0x0048980001267983 */ /* 0x000ee40000300800 */
[----:B----4-:R-:W3:Y:S01]  /*bf9b0*/  LDL.LU R36, [R1+0x489c] ;  /* 0x00489c0001247983 */ /* 0x010ee20000300800 */
[----:B------:R-:W-:Y:S01]  /*bf9c0*/  IMAD.MOV.U32 R32, RZ, RZ, R34 ;  /* 0x000000ffff207224 */ /* 0x000fe200078e0022 */
[----:B------:R-:W-:Y:S01]  /*bf9d0*/  ISETP.GT.AND P2, PT, R3, 0xc, PT ;  /* 0x0000000c0300780c */ /* 0x000fe20003f44270 */
[----:B------:R-:W3:Y:S03]  /*bf9e0*/  LDL.LU R34, [R1+0x48a4] ;  /* 0x0048a40001227983 */ /* 0x000ee60000300800 */
[----:B------:R1:W-:Y:S02]  /*bf9f0*/  LDGSTS.E [R4+0x4500], [R32.64], P1 ;  /* 0x0450000020047fae */ /* 0x0003e40008921844 */
[----:B-1----:R-:W-:-:S02]  /*bfa00*/  IMAD.MOV.U32 R33, RZ, RZ, R5 ;  /* 0x000000ffff217224 */ /* 0x002fc400078e0005 */
[----:B------:R-:W-:Y:S01]  /*bfa10*/  IMAD.MOV.U32 R32, RZ, RZ, R6 ;  /* 0x000000ffff207224 */ /* 0x000fe200078e0006 */
[----:B------:R-:W-:Y:S01]  /*bfa20*/  SEL R5, RZ, 0x4, !P2 ;  /* 0x00000004ff057807 */ /* 0x000fe20005000000 */
[----:B------:R-:W3:Y:S04]  /*bfa30*/  LDL.LU R6, [R1+0x48ac] ;  /* 0x0048ac0001067983 */ /* 0x000ee80000300800 */
[----:B------:R1:W-:Y:S01]  /*bfa40*/  LDGSTS.E [R4+0x4600], [R32.64], P1 ;  /* 0x0460000020047fae */ /* 0x0003e20008921844 */
[----:B------:R-:W-:-:S04]  /*bfa50*/  SEL R5, R5, RZ, !P0 ;  /* 0x000000ff05057207 */ /* 0x000fc80004000000 */
[----:B------:R-:W-:Y:S02]  /*bfa60*/  ISETP.NE.U32.AND P2, PT, R5, RZ, PT ;  /* 0x000000ff0500720c */ /* 0x000fe40003f45070 */
[-C--:B------:R-:W-:Y:S02]  /*bfa70*/  IADD3 R37, P3, R37, R7.reuse, RZ ;  /* 0x0000000725257210 */ /* 0x080fe40007f7e0ff */
[----:B------:R-:W-:-:S03]  /*bfa80*/  IADD3 R44, P4, R44, R7, RZ ;  /* 0x000000072c2c7210 */ /* 0x000fc60007f9e0ff */
[----:B------:R-:W-:Y:S01]  /*bfa90*/  IMAD.X R46, R46, 0x1, R0, P3 ;  /* 0x000000012e2e7824 */ /* 0x000fe200018e0600 */
[----:B------:R-:W-:Y:S01]  /*bfaa0*/  IADD3.X R45, R45, R0, RZ, P4, !PT ;  /* 0x000000002d2d7210 */ /* 0x000fe200027fe4ff */
[----:B------:R1:W-:Y:S02]  /*bfab0*/  STL [R1+0x49b4], R37 ;  /* 0x0049b42501007387 */ /* 0x0003e40000100800 */
[----:B-1----:R-:W-:Y:S02]  /*bfac0*/  IMAD.MOV.U32 R32, RZ, RZ, R37 ;  /* 0x000000ffff207224 */ /* 0x002fe400078e0025 */
[----:B------:R-:W-:Y:S01]  /*bfad0*/  IMAD.MOV.U32 R33, RZ, RZ, R46 ;  /* 0x000000ffff217224 */ /* 0x000fe200078e002e */
[----:B------:R1:W-:Y:S04]  /*bfae0*/  STL [R1+0x49b0], R46 ;  /* 0x0049b02e01007387 */ /* 0x0003e80000100800 */
[----:B------:R-:W-:Y:S04]  /*bfaf0*/  STL [R1+0x487c], R44 ;  /* 0x00487c2c01007387 */ /* 0x000fe80000100800 */
[----:B------:R1:W-:Y:S04]  /*bfb00*/  LDGSTS.E [R4+0x4700], [R32.64], P1 ;  /* 0x0470000020047fae */ /* 0x0003e80008921844 */
[----:B------:R-:W3:Y:S01]  /*bfb10*/  LDL.LU R37, [R1+0x48a0] ;  /* 0x0048a00001257983 */ /* 0x000ee20000300800 */
[----:B------:R-:W-:Y:S02]  /*bfb20*/  STL [R1+0x4878], R45 ;  /* 0x0048782d01007387 */ /* 0x000fe40000100800 */
[----:B------:R-:W3:Y:S02]  /*bfb30*/  LDL.LU R5, [R1+0x48a8] ;  /* 0x0048a80001057983 */ /* 0x000ee40000300800 */
[----:B-1----:R-:W-:Y:S01]  /*bfb40*/  IMAD.MOV.U32 R32, RZ, RZ, R44 ;  /* 0x000000ffff207224 */ /* 0x002fe200078e002c */
[----:B------:R-:W-:-:S05]  /*bfb50*/  MOV R33, R45 ;  /* 0x0000002d00217202 */ /* 0x000fca0000000f00 */
[----:B------:R1:W-:Y:S01]  /*bfb60*/  LDGSTS.E [R4+0x6000], [R32.64], P2 ;  /* 0x0600000020047fae */ /* 0x0003e20009121844 */
[----:B--2---:R-:W-:-:S05]  /*bfb70*/  IADD3 R42, P1, R42, R7, RZ ;  /* 0x000000072a2a7210 */ /* 0x004fca0007f3e0ff */
[----:B------:R-:W-:Y:S02]  /*bfb80*/  IMAD.X R43, R43, 0x1, R0, P1 ;  /* 0x000000012b2b7824 */ /* 0x000fe400008e0600 */
[----:B-1----:R-:W-:Y:S01]  /*bfb90*/  IMAD.MOV.U32 R32, RZ, RZ, R42 ;  /* 0x000000ffff207224 */ /* 0x002fe200078e002a */
[----:B------:R-:W-:Y:S02]  /*bfba0*/  STL [R1+0x4884], R42 ;  /* 0x0048842a01007387 */ /* 0x000fe40000100800 */
[----:B------:R-:W-:Y:S02]  /*bfbb0*/  MOV R33, R43 ;  /* 0x0000002b00217202 */ /* 0x000fe40000000f00 */
[----:B---3--:R-:W-:Y:S01]  /*bfbc0*/  IADD3 R35, P3, R35, R7, RZ ;  /* 0x0000000723237210 */ /* 0x008fe20007f7e0ff */
[----:B------:R-:W-:Y:S04]  /*bfbd0*/  STL [R1+0x4880], R43 ;  /* 0x0048802b01007387 */ /* 0x000fe80000100800 */
[----:B------:R1:W-:Y:S01]  /*bfbe0*/  LDGSTS.E [R4+0x6100], [R32.64], P2 ;  /* 0x0610000020047fae */ /* 0x0003e20009121844 */
[----:B------:R-:W-:-:S03]  /*bfbf0*/  IMAD.X R41, R41, 0x1, R0, P3 ;  /* 0x0000000129297824 */ /* 0x000fc600018e0600 */
[----:B------:R2:W-:Y:S04]  /*bfc00*/  STL [R1+0x488c], R35 ;  /* 0x00488c2301007387 */ /* 0x0005e80000100800 */
[----:B------:R3:W-:Y:S01]  /*bfc10*/  STL [R1+0x4888], R41 ;  /* 0x0048882901007387 */ /* 0x0007e20000100800 */
[----:B------:R-:W4:Y:S02]  /*bfc20*/  LDL.LU R46, [R1+0x48b0] ;  /* 0x0048b000012e7983 */ /* 0x000f240000300800 */
[----:B-1----:R-:W-:Y:S02]  /*bfc30*/  IMAD.MOV.U32 R32, RZ, RZ, R35 ;  /* 0x000000ffff207224 */ /* 0x002fe400078e0023 */
[----:B--2---:R-:W2:Y:S01]  /*bfc40*/  LDL.LU R35, [R1+0x48b4] ;  /* 0x0048b40001237983 */ /* 0x004ea20000300800 */
[----:B------:R-:W4:Y:S02]  /*bfc50*/  LDL.LU R45, [R1+0x4738] ;  /* 0x00473800012d7983 */ /* 0x000f240000300800 */
[----:B------:R-:W4:Y:S02]  /*bfc60*/  LDL.LU R44, [R1+0x473c] ;  /* 0x00473c00012c7983 */ /* 0x000f240000300800 */
[----:B------:R-:W-:-:S05]  /*bfc70*/  IMAD.MOV.U32 R33, RZ, RZ, R41 ;  /* 0x000000ffff217224 */ /* 0x000fca00078e0029 */
[----:B------:R1:W-:Y:S01]  /*bfc80*/  LDGSTS.E [R4+0x6200], [R32.64], P2 ;  /* 0x0620000020047fae */ /* 0x0003e20009121844 */
[-C--:B------:R-:W-:Y:S02]  /*bfc90*/  IADD3 R39, P1, R39, R7.reuse, RZ ;  /* 0x0000000727277210 */ /* 0x080fe40007f3e0ff */
[----:B---3--:R-:W-:-:S03]  /*bfca0*/  IADD3 R36, P3, R36, R7, RZ ;  /* 0x0000000724247210 */ /* 0x008fc60007f7e0ff */
        /* <DEDUP_REMOVED lines=8> */
[----:B------:R-:W4:Y:S02]  /*bfd30*/  LDL.LU R43, [R1+0x4740] ;  /* 0x00474000012b7983 */ /* 0x000f240000300800 */
[----:B------:R-:W4:Y:S02]  /*bfd40*/  LDL.LU R42, [R1+0x4744] ;  /* 0x00474400012a7983 */ /* 0x000f240000300800 */
[----:B------:R-:W4:Y:S01]  /*bfd50*/  LDL.LU R41, [R1+0x4748] ;  /* 0x0047480001297983 */ /* 0x000f220000300800 */
[----:B------:R1:W-:Y:S02]  /*bfd60*/  LDGSTS.E [R4+0x6300], [R32.64], P2 ;  /* 0x0630000020047fae */ /* 0x0003e40009121844 */
[----:B-1----:R-:W-:-:S02]  /*bfd70*/  IMAD.MOV.U32 R32, RZ, RZ, R36 ;  /* 0x000000ffff207224 */ /* 0x002fc400078e0024 */
[----:B---3--:R-:W3:Y:S01]  /*bfd80*/  LDL.LU R36, [R1+0x474c] ;  /* 0x00474c0001247983 */ /* 0x008ee20000300800 */
[-C--:B------:R-:W-:Y:S02]  /*bfd90*/  IADD3 R34, P1, R34, R7.reuse, RZ ;  /* 0x0000000722227210 */ /* 0x080fe40007f3e0ff */
[----:B------:R-:W-:Y:S02]  /*bfda0*/  IADD3 R6, P3, R6, R7, RZ ;  /* 0x0000000706067210 */ /* 0x000fe40007f7e0ff */
[----:B------:R-:W-:Y:S01]  /*bfdb0*/  MOV R33, R38 ;  /* 0x0000002600217202 */ /* 0x000fe20000000f00 */
[----:B------:R-:W-:Y:S04]  /*bfdc0*/  STL [R1+0x48a4], R34 ;  /* 0x0048a42201007387 */ /* 0x000fe80000100800 */
[----:B------:R1:W-:Y:S01]  /*bfdd0*/  LDGSTS.E [R4+0x6400], [R32.64], P2 ;  /* 0x0640000020047fae */ /* 0x0003e20009121844 */
[----:B------:R-:W-:-:S02]  /*bfde0*/  IMAD.X R37, R37, 0x1, R0, P1 ;  /* 0x0000000125257824 */ /* 0x000fc400008e0600 */
[----:B------:R-:W-:-:S03]  /*bfdf0*/  IMAD.X R5, R5, 0x1, R0, P3 ;  /* 0x0000000105057824 */ /* 0x000fc600018e0600 */
[----:B------:R1:W-:Y:S01]  /*bfe00*/  STL [R1+0x48a0], R37 ;  /* 0x0048a02501007387 */ /* 0x0003e20000100800 */
[----:B------:R-:W-:Y:S02]  /*bfe10*/  STL [R1+0x48ac], R6 ;  /* 0x0048ac0601007387 */ /* 0x000fe40000100800 */
[----:B------:R1:W-:Y:S02]  /*bfe20*/  STL [R1+0x48a8], R5 ;  /* 0x0048a80501007387 */ /* 0x0003e40000100800 */
[----:B------:R-:W3:Y:S01]  /*bfe30*/  LDL.LU R40, [R1+0x4750] ;  /* 0x0047500001287983 */ /* 0x000ee20000300800 */
[----:B------:R-:W3:Y:S01]  /*bfe40*/  LDL.LU R39, [R1+0x4754] ;  /* 0x0047540001277983 */ /* 0x000ee20000300800 */
[----:B-1----:R-:W-:-:S03]  /*bfe50*/  MOV R33, R37 ;  /* 0x0000002500217202 */ /* 0x002fc60000000f00 */
[----:B------:R-:W3:Y:S04]  /*bfe60*/  LDL.LU R38, [R1+0x4758] ;  /* 0x0047580001267983 */ /* 0x000ee80000300800 */
[----:B------:R-:W3:Y:S01]  /*bfe70*/  LDL.LU R37, [R1+0x475c] ;  /* 0x00475c0001257983 */ /* 0x000ee20000300800 */
        /* <DEDUP_REMOVED lines=11> */
[-C--:B--2---:R-:W-:Y:S02]  /*bff30*/  IADD3 R35, P3, R35, R7.reuse, RZ ;  /* 0x0000000723237210 */ /* 0x084fe40007f7e0ff */
[----:B----4-:R-:W-:-:S03]  /*bff40*/  IADD3 R44, P4, R44, R7, RZ ;  /* 0x000000072c2c7210 */ /* 0x010fc60007f9e0ff */
[----:B------:R-:W-:Y:S01]  /*bff50*/  IMAD.X R46, R46, 0x1, R0, P3 ;  /* 0x000000012e2e7824 */ /* 0x000fe200018e0600 */
[----:B------:R-:W-:Y:S01]  /*bff60*/  IADD3.X R45, R45, R0, RZ, P4, !PT ;  /* 0x000000002d2d7210 */ /* 0x000fe200027fe4ff */
[----:B------:R2:W-:Y:S03]  /*bff70*/  STL [R1+0x48b4], R35 ;  /* 0x0048b42301007387 */ /* 0x0005e60000100800 */
[----:B------:R4:W-:Y:S02]  /*bff80*/  STL [R1+0x48b0], R46 ;  /* 0x0048b02e01007387 */ /* 0x0009e40000100800 */
[----:B-1----:R-:W-:Y:S02]  /*bff90*/  IMAD.MOV.U32 R32, RZ, RZ, R35 ;  /* 0x000000ffff207224 */ /* 0x002fe400078e0023 */
[----:B------:R-:W-:Y:S01]  /*bffa0*/  IMAD.MOV.U32 R33, RZ, RZ, R46 ;  /* 0x000000ffff217224 */ /* 0x000fe200078e002e */
[----:B------:R-:W-:Y:S04]  /*bffb0*/  STL [R1+0x473c], R44 ;  /* 0x00473c2c01007387 */ /* 0x000fe80000100800 */
[----:B------:R1:W-:Y:S04]  /*bffc0*/  LDGSTS.E [R4+0x6700], [R32.64], P2 ;  /* 0x0670000020047fae */ /* 0x0003e80009121844 */
[----:B--2---:R-:W2:Y:S01]  /*bffd0*/  LDL.LU R35, [R1+0x4760] ;  /* 0x0047600001237983 */ /* 0x004ea20000300800 */
[----:B------:R-:W-:Y:S02]  /*bffe0*/  STL [R1+0x4738], R45 ;  /* 0x0047382d01007387 */ /* 0x000fe40000100800 */
[----:B------:R-:W2:Y:S02]  /*bfff0*/  LDL.LU R5, [R1+0x4768] ;  /* 0x0047680001057983 */ /* 0x000ea40000300800 */
[----:B-1----:R-:W-:Y:S01]  /*c0000*/  IMAD.MOV.U32 R32, RZ, RZ, R44 ;  /* 0x000000ffff207224 */ /* 0x002fe200078e002c */
[----:B------:R-:W-:-:S05]  /*c0010*/  MOV R33, R45 ;  /* 0x0000002d00217202 */ /* 0x000fca0000000f00 */
[----:B------:R1:W-:Y:S01]  /*c0020*/  LDGSTS.E [R4+0x8000], [R32.64], P1 ;  /* 0x0800000020047fae */ /* 0x0003e20008921844 */
[----:B------:R-:W-:-:S05]  /*c0030*/  IADD3 R42, P2, R42, R7, RZ ;  /* 0x000000072a2a7210 */ /* 0x000fca0007f5e0ff */
        /* <DEDUP_REMOVED lines=10> */
[----:B----4-:R-:W3:Y:S02]  /*c00e0*/  LDL.LU R46, [R1+0x4770] ;  /* 0x00477000012e7983 */ /* 0x010ee40000300800 */
[----:B-1----:R-:W-:Y:S02]  /*c00f0*/  IMAD.MOV.U32 R32, RZ, RZ, R36 ;  /* 0x000000ffff207224 */ /* 0x002fe400078e0024 */
[----:B---3--:R-:W3:Y:S01]  /*c0100*/  LDL.LU R36, [R1+0x4774] ;  /* 0x0047740001247983 */ /* 0x008ee20000300800 */
[----:B------:R-:W3:Y:S02]  /*c0110*/  LDL.LU R45, [R1+0x4638] ;  /* 0x00463800012d7983 */ /* 0x000ee40000300800 */
[----:B------:R-:W3:Y:S02]  /*c0120*/  LDL.LU R44, [R1+0x463c] ;  /* 0x00463c00012c7983 */ /* 0x000ee40000300800 */
[----:B------:R-:W-:-:S05]  /*c0130*/  IMAD.MOV.U32 R33, RZ, RZ, R41 ;  /* 0x000000ffff217224 */ /* 0x000fca00078e0029 */
[----:B------:R1:W-:Y:S01]  /*c0140*/  LDGSTS.E [R4+0x8200], [R32.64], P1 ;  /* 0x0820000020047fae */ /* 0x0003e20008921844 */
[-C--:B------:R-:W-:Y:S02]  /*c0150*/  IADD3 R39, P2, R39, R7.reuse, RZ ;  /* 0x0000000727277210 */ /* 0x080fe40007f5e0ff */
        /* <DEDUP_REMOVED lines=9> */
[----:B------:R-:W3:Y:S02]  /*c01f0*/  LDL.LU R43, [R1+0x4640] ;  /* 0x00464000012b7983 */ /* 0x000ee40000300800 */
[----:B------:R-:W3:Y:S02]  /*c0200*/  LDL.LU R42, [R1+0x4644] ;  /* 0x00464400012a7983 */ /* 0x000ee40000300800 */
[----:B------:R-:W3:Y:S01]  /*c0210*/  LDL.LU R41, [R1+0x4648] ;  /* 0x0046480001297983 */ /* 0x000ee20000300800 */
[----:B------:R1:W-:Y:S01]  /*c0220*/  LDGSTS.E [R4+0x8300], [R32.64], P1 ;  /* 0x0830000020047fae */ /* 0x0003e20008921844 */
[----:B------:R-:W-:-:S02]  /*c0230*/  IADD3 R34, P2, R34, R7, RZ ;  /* 0x0000000722227210 */ /* 0x000fc40007f5e0ff */
[----:B------:R-:W-:Y:S01]  /*c0240*/  IADD3 R6, P3, R6, R7, RZ ;  /* 0x0000000706067210 */ /* 0x000fe20007f7e0ff */
[----:B-1----:R-:W-:Y:S02]  /*c0250*/  IMAD.MOV.U32 R32, RZ, RZ, R37 ;  /* 0x000000ffff207224 */ /* 0x002fe400078e0025 */
[----:B------:R-:W3:Y:S01]  /*c0260*/  LDL.LU R37, [R1+0x464c] ;  /* 0x00464c0001257983 */ /* 0x000ee20000300800 */
[----:B------:R-:W-:Y:S01]  /*c0270*/  STL [R1+0x4764], R34 ;  /* 0x0047642201007387 */ /* 0x000fe20000100800 */
[----:B------:R-:W-:-:S05]  /*c0280*/  MOV R33, R38 ;  /* 0x0000002600217202 */ /* 0x000fca0000000f00 */
[----:B------:R1:W-:Y:S02]  /*c0290*/  LDGSTS.E [R4+0x8400], [R32.64], P1 ;  /* 0x0840000020047fae */ /* 0x0003e40008921844 */
[----:B-1----:R-:W-:Y:S02]  /*c02a0*/  IMAD.MOV.U32 R32, RZ, RZ, R34 ;  /* 0x000000ffff207224 */ /* 0x002fe400078e0022 */
[--C-:B--2---:R-:W-:Y:S02]  /*c02b0*/  IMAD.X R35, R35, 0x1, R0.reuse, P2 ;  /* 0x0000000123237824 */ /* 0x104fe400010e0600 */
[----:B------:R-:W-:-:S03]  /*c02c0*/  IMAD.X R5, R5, 0x1, R0, P3 ;  /* 0x0000000105057824 */ /* 0x000fc600018e0600 */
[----:B------:R1:W-:Y:S01]  /*c02d0*/  STL [R1+0x4760], R35 ;  /* 0x0047602301007387 */ /* 0x0003e20000100800 */
[----:B------:R-:W-:Y:S02]  /*c02e0*/  STL [R1+0x476c], R6 ;  /* 0x00476c0601007387 */ /* 0x000fe40000100800 */
[----:B------:R2:W-:Y:S02]  /*c02f0*/  STL [R1+0x4768], R5 ;  /* 0x0047680501007387 */ /* 0x0005e40000100800 */
[----:B------:R-:W4:Y:S01]  /*c0300*/  LDL.LU R40, [R1+0x4650] ;  /* 0x0046500001287983 */ /* 0x000f220000300800 */
        /* <DEDUP_REMOVED lines=8> */
[----:B--2---:R-:W-:Y:S01]  /*c0390*/  SEL R5, RZ, 0x4, !P2 ;  /* 0x00000004ff057807 */ /* 0x004fe20005000000 */
[----:B------:R-:W-:Y:S02]  /*c03a0*/  IMAD.MOV.U32 R32, RZ, RZ, R6 ;  /* 0x000000ffff207224 */ /* 0x000fe400078e0006 */
[----:B------:R-:W2:Y:S01]  /*c03b0*/  LDL.LU R6, [R1+0x466c] ;  /* 0x00466c0001067983 */ /* 0x000ea20000300800 */
[----:B------:R-:W-:-:S03]  /*c03c0*/  SEL R5, R5, RZ, !P0 ;  /* 0x000000ff05057207 */ /* 0x000fc60004000000 */
[----:B------:R1:W-:Y:S01]  /*c03d0*/  LDGSTS.E [R4+0x8600], [R32.64], P1 ;  /* 0x0860000020047fae */ /* 0x0003e20008921844 */
[----:B------:R-:W-:Y:S02]  /*c03e0*/  ISETP.NE.U32.AND P2, PT, R5, RZ, PT ;  /* 0x000000ff0500720c */ /* 0x000fe40003f45070 */
[-C--:B---3--:R-:W-:Y:S02]  /*c03f0*/  IADD3 R36, P3, R36, R7.reuse, RZ ;  /* 0x0000000724247210 */ /* 0x088fe40007f7e0ff */
[----:B------:R-:W-:-:S03]  /*c0400*/  IADD3 R44, P4, R44, R7, RZ ;  /* 0x000000072c2c7210 */ /* 0x000fc60007f9e0ff */
[----:B------:R-:W-:Y:S01]  /*c0410*/  IMAD.X R46, R46, 0x1, R0, P3 ;  /* 0x000000012e2e7824 */ /* 0x000fe200018e0600 */
[----:B------:R-:W-:Y:S01]  /*c0420*/  IADD3.X R45, R45, R0, RZ, P4, !PT ;  /* 0x000000002d2d7210 */ /* 0x000fe200027fe4ff */
[----:B------:R3:W-:Y:S03]  /*c0430*/  STL [R1+0x4774], R36 ;  /* 0x0047742401007387 */ /* 0x0007e60000100800 */
[----:B------:R3:W-:Y:S02]  /*c0440*/  STL [R1+0x4770], R46 ;  /* 0x0047702e01007387 */ /* 0x0007e40000100800 */
[----:B-1----:R-:W-:Y:S02]  /*c0450*/  IMAD.MOV.U32 R32, RZ, RZ, R36 ;  /* 0x000000ffff207224 */ /* 0x002fe400078e0024 */
[----:B------:R-:W-:Y:S01]  /*c0460*/  STL [R1+0x463c], R44 ;  /* 0x00463c2c01007387 */ /* 0x000fe20000100800 */
[----:B---3--:R-:W4:Y:S01]  /*c0470*/  LDL.LU R36, [R1+0x4660] ;  /* 0x0046600001247983 */ /* 0x008f220000300800 */
[----:B------:R-:W-:Y:S02]  /*c0480*/  STL [R1+0x4638], R45 ;  /* 0x0046382d01007387 */ /* 0x000fe40000100800 */
[----:B------:R-:W4:Y:S02]  /*c0490*/  LDL.LU R5, [R1+0x4668] ;  /* 0x0046680001057983 */ /* 0x000f240000300800 */
[----:B------:R-:W-:-:S05]  /*c04a0*/  IMAD.MOV.U32 R33, RZ, RZ, R46 ;  /* 0x000000ffff217224 */ /* 0x000fca00078e002e */
[----:B------:R1:W-:Y:S02]  /*c04b0*/  LDGSTS.E [R4+0x8700], [R32.64], P1 ;  /* 0x0870000020047fae */ /* 0x0003e40008921844 */
[----:B-1----:R-:W-:Y:S01]  /*c04c0*/  IMAD.MOV.U32 R32, RZ, RZ, R44 ;  /* 0x000000ffff207224 */ /* 0x002fe200078e002c */
[----:B------:R-:W-:Y:S02]  /*c04d0*/  MOV R33, R45 ;  /* 0x0000002d00217202 */ /* 0x000fe40000000f00 */
[----:B------:R-:W-:-:S03]  /*c04e0*/  IADD3 R42, P1, R42, R7, RZ ;  /* 0x000000072a2a7210 */ /* 0x000fc60007f3e0ff */
[----:B------:R1:W-:Y:S02]  /*c04f0*/  LDGSTS.E [R4+0xa000], [R32.64], P2 ;  /* 0x0a00000020047fae */ /* 0x0003e40009121844 */
[----:B------:R-:W-:Y:S02]  /*c0500*/  IMAD.X R43, R43, 0x1, R0, P1 ;  /* 0x000000012b2b7824 */ /* 0x000fe400008e0600 */
[----:B------:R-:W-:Y:S01]  /*c0510*/  STL [R1+0x4644], R42 ;  /* 0x0046442a01007387 */ /* 0x000fe20000100800 */
[----:B------:R-:W-:Y:S01]  /*c0520*/  IADD3 R37, P3, R37, R7, RZ ;  /* 0x0000000725257210 */ /* 0x000fe20007f7e0ff */
[----:B-1----:R-:W-:Y:S01]  /*c0530*/  IMAD.MOV.U32 R32, RZ, RZ, R42 ;  /* 0x000000ffff207224 */ /* 0x002fe200078e002a */
[----:B------:R-:W-:-:S03]  /*c0540*/  MOV R33, R43 ;  /* 0x0000002b00217202 */ /* 0x000fc60000000f00 */
[----:B------:R-:W-:Y:S01]  /*c0550*/  IMAD.X R41, R41, 0x1, R0, P3 ;  /* 0x0000000129297824 */ /* 0x000fe200018e0600 */
[----:B------:R-:W-:Y:S01]  /*c0560*/  STL [R1+0x4640], R43 ;  /* 0x0046402b01007387 */ /* 0x000fe20000100800 */
[----:B------:R1:W-:Y:S03]  /*c0570*/  STL [R1+0x464c], R37 ;  /* 0x00464c2501007387 */ /* 0x0003e60000100800 */
[----:B------:R1:W-:Y:S04]  /*c0580*/  LDGSTS.E [R4+0xa100], [R32.64], P2 ;  /* 0x0a10000020047fae */ /* 0x0003e80009121844 */
[----:B------:R1:W-:Y:S01]  /*c0590*/  STL [R1+0x4648], R41 ;  /* 0x0046482901007387 */ /* 0x0003e20000100800 */
[----:B------:R-:W4:Y:S02]  /*c05a0*/  LDL.LU R46, [R1+0x4670] ;  /* 0x00467000012e7983 */ /* 0x000f240000300800 */
        /* <DEDUP_REMOVED lines=21> */
[----:B--2---:R-:W-:Y:S01]  /*c0700*/  IADD3 R6, P3, R6, R7, RZ ;  /* 0x0000000706067210 */ /* 0x004fe20007f7e0ff */
[----:B-1----:R-:W-:Y:S02]  /*c0710*/  IMAD.MOV.U32 R32, RZ, RZ, R35 ;  /* 0x000000ffff207224 */ /* 0x002fe400078e0023 */
[----:B----4-:R-:W2:Y:S01]  /*c0720*/  LDL.LU R35, [R1+0x3e08] ;  /* 0x003e080001237983 */ /* 0x010ea20000300800 */
        /* <DEDUP_REMOVED lines=8> */
[----:B------:R-:W2:Y:S01]  /*c07b0*/  LDL.LU R40, [R1+0x3e0c] ;  /* 0x003e0c0001287983 */ /* 0x000ea20000300800 */
[----:B------:R-:W2:Y:S01]  /*c07c0*/  LDL.LU R39, [R1+0x3e10] ;  /* 0x003e100001277983 */ /* 0x000ea20000300800 */
[----:B-1----:R-:W-:Y:S01]  /*c07d0*/  MOV R33, R36 ;  /* 0x0000002400217202 */ /* 0x002fe20000000f00 */
[----:B------:R-:W2:Y:S02]  /*c07e0*/  LDL.LU R38, [R1+0x3e14] ;  /* 0x003e140001267983 */ /* 0x000ea40000300800 */
        /* <DEDUP_REMOVED lines=28> */
[----:B---3--:R-:W-:-:S05]  /*c09b0*/  IADD3 R42, P2, R42, R7, RZ ;  /* 0x000000072a2a7210 */ /* 0x008fca0007f5e0ff */
[----:B------:R-:W-:Y:S02]  /*c09c0*/  IMAD.X R43, R43, 0x1, R0, P2 ;  /* 0x000000012b2b7824 */ /* 0x000fe400010e0600 */
[----:B-1----:R-:W-:Y:S01]  /*c09d0*/  IMAD.MOV.U32 R32, RZ, RZ, R42 ;  /* 0x000000ffff207224 */ /* 0x002fe200078e002a */
[----:B------:R-:W-:Y:S02]  /*c09e0*/  STL [R1+0x3e00], R42 ;  /* 0x003e002a01007387 */ /* 0x000fe40000100800 */
[----:B------:R-:W-:Y:S02]  /*c09f0*/  MOV R33, R43 ;  /* 0x0000002b00217202 */ /* 0x000fe40000000f00 */
[----:B--2---:R-:W-:Y:S01]  /*c0a00*/  IADD3 R35, P3, R35, R7, RZ ;  /* 0x0000000723237210 */ /* 0x004fe20007f7e0ff */
        /* <DEDUP_REMOVED lines=32> */
[----:B------:R1:W-:Y:S02]  /*c0c10*/  LDGSTS.E [R4+0xc400], [R32.64], P1 ;  /* 0x0c40000020047fae */ /* 0x0003e40008921844 */
[----:B-1----:R-:W-:-:S02]  /*c0c20*/  IMAD.MOV.U32 R32, RZ, RZ, R34 ;  /* 0x000000ffff207224 */ /* 0x002fc400078e0022 */
[--C-:B------:R-:W-:Y:S02]  /*c0c30*/  IMAD.X R37, R37, 0x1, R0.reuse, P2 ;  /* 0x0000000125257824 */ /* 0x100fe400010e0600 */
[----:B------:R-:W-:-:S03]  /*c0c40*/  IMAD.X R5, R5, 0x1, R0, P3 ;  /* 0x0000000105057824 */ /* 0x000fc600018e0600 */
[----:B------:R1:W-:Y:S01]  /*c0c50*/  STL [R1+0x3e1c], R37 ;  /* 0x003e1c2501007387 */ /* 0x0003e20000100800 */
[----:B------:R-:W-:Y:S02]  /*c0c60*/  STL [R1+0x3e28], R6 ;  /* 0x003e280601007387 */ /* 0x000fe40000100800 */
[----:B------:R1:W-:Y:S02]  /*c0c70*/  STL [R1+0x3e24], R5 ;  /* 0x003e240501007387 */ /* 0x0003e40000100800 */
[----:B------:R-:W3:Y:S01]  /*c0c80*/  LDL.LU R40, [R1+0x3f0c] ;  /* 0x003f0c0001287983 */ /* 0x000ee20000300800 */
[----:B------:R-:W3:Y:S01]  /*c0c90*/  LDL.LU R39, [R1+0x3f10] ;  /* 0x003f100001277983 */ /* 0x000ee20000300800 */
[----:B------:R-:W-:Y:S01]  /*c0ca0*/  MOV R33, R37 ;  /* 0x0000002500217202 */ /* 0x000fe20000000f00 */
[----:B------:R-:W3:Y:S02]  /*c0cb0*/  LDL.LU R38, [R1+0x3f14] ;  /* 0x003f140001267983 */ /* 0x000ee40000300800 */
[----:B-1----:R-:W3:Y:S01]  /*c0cc0*/  LDL.LU R37, [R1+0x3f18] ;  /* 0x003f180001257983 */ /* 0x002ee20000300800 */
[----:B------:R-:W-:-:S03]  /*c0cd0*/  ISETP.GT.AND P2, PT, R3, 0x1c, PT ;  /* 0x0000001c0300780c */ /* 0x000fc60003f44270 */
[----:B------:R1:W-:Y:S01]  /*c0ce0*/  LDGSTS.E [R4+0xc500], [R32.64], P1 ;  /* 0x0c50000020047fae */ /* 0x0003e20008921844 */
[----:B------:R-:W3:Y:S02]  /*c0cf0*/  LDL.LU R34, [R1+0x3f20] ;  /* 0x003f200001227983 */ /* 0x000ee40000300800 */
[----:B-1----:R-:W-:Y:S02]  /*c0d00*/  IMAD.MOV.U32 R33, RZ, RZ, R5 ;  /* 0x000000ffff217224 */ /* 0x002fe400078e0005 */
        /* <DEDUP_REMOVED lines=109> */
[----:B------:R-:W4:Y:S02]  /*c13e0*/  LDL.LU R46, [R1+0x402c] ;  /* 0x00402c00012e7983 */ /* 0x000f240000300800 */
[----:B-1----:R-:W-:Y:S02]  /*c13f0*/  IMAD.MOV.U32 R32, RZ, RZ, R37 ;  /* 0x000000ffff207224 */ /* 0x002fe400078e0025 */
[----:B------:R-:W4:Y:S01]  /*c1400*/  LDL.LU R37, [R1+0x4030] ;  /* 0x0040300001257983 */ /* 0x000f220000300800 */
[----:B------:R-:W-:-:S02]  /*c1410*/  IMAD.MOV.U32 R33, RZ, RZ, R41 ;  /* 0x000000ffff217224 */ /* 0x000fc400078e0029 */
[----:B------:R-:W4:Y:S02]  /*c1420*/  LDL.LU R45, [R1+0x40f4] ;  /* 0x0040f400012d7983 */ /* 0x000f240000300800 */
[----:B------:R-:W4:Y:S01]  /*c1430*/  LDL.LU R44, [R1+0x40f8] ;  /* 0x0040f800012c7983 */ /* 0x000f220000300800 */
        /* <DEDUP_REMOVED lines=43> */
[----:B------:R-:W-:-:S05]  /*c16f0*/  IADD3 R37, P3, R37, R7, RZ ;  /* 0x0000000725257210 */ /* 0x000fca0007f7e0ff */
[----:B------:R-:W-:Y:S02]  /*c1700*/  IMAD.X R46, R46, 0x1, R0, P3 ;  /* 0x000000012e2e7824 */ /* 0x000fe400018e0600 */
[----:B-1----:R-:W-:Y:S01]  /*c1710*/  IMAD.MOV.U32 R32, RZ, RZ, R37 ;  /* 0x000000ffff207224 */ /* 0x002fe200078e0025 */
[----:B------:R-:W-:Y:S01]  /*c1720*/  IADD3 R44, P4, R44, R7, RZ ;  /* 0x000000072c2c7210 */ /* 0x000fe20007f9e0ff */
[----:B------:R-:W-:-:S03]  /*c1730*/  IMAD.MOV.U32 R33, RZ, RZ, R46 ;  /* 0x000000ffff217224 */ /* 0x000fc600078e002e */
[----:B------:R-:W-:Y:S02]  /*c1740*/  IADD3.X R45, R45, R0, RZ, P4, !PT ;  /* 0x000000002d2d7210 */ /* 0x000fe400027fe4ff */
[----:B------:R1:W-:Y:S04]  /*c1750*/  LDGSTS.E [R4+0x10700], [R32.64], P1 ;  /* 0x1070000020047fae */ /* 0x0003e80008921844 */
[----:B------:R1:W-:Y:S01]  /*c1760*/  STL [R1+0x4030], R37 ;  /* 0x0040302501007387 */ /* 0x0003e20000100800 */
[----:B------:R1:W-:Y:S02]  /*c1770*/  STL [R1+0x402c], R46 ;  /* 0x00402c2e01007387 */ /* 0x0003e40000100800 */
[----:B------:R-:W-:Y:S01]  /*c1780*/  STL [R1+0x40f8], R44 ;  /* 0x0040f82c01007387 */ /* 0x000fe20000100800 */
[----:B-1----:R-:W3:Y:S01]  /*c1790*/  LDL.LU R37, [R1+0x411c] ;  /* 0x00411c0001257983 */ /* 0x002ee20000300800 */
[----:B------:R-:W-:Y:S01]  /*c17a0*/  IMAD.MOV.U32 R32, RZ, RZ, R44 ;  /* 0x000000ffff207224 */ /* 0x000fe200078e002c */
[----:B------:R-:W-:Y:S01]  /*c17b0*/  MOV R33, R45 ;  /* 0x0000002d00217202 */ /* 0x000fe20000000f00 */
[----:B------:R-:W-:Y:S01]  /*c17c0*/  STL [R1+0x40f4], R45 ;  /* 0x0040f42d01007387 */ /* 0x000fe20000100800 */
[----:B------:R-:W3:Y:S04]  /*c17d0*/  LDL.LU R5, [R1+0x4124] ;  /* 0x0041240001057983 */ /* 0x000ee80000300800 */
        /* <DEDUP_REMOVED lines=44> */
[----:B------:R-:W-:Y:S01]  /*c1aa0*/  STL [R1+0x4128], R6 ;  /* 0x0041280601007387 */ /* 0x000fe20000100800 */
[----:B------:R-:W-:Y:S02]  /*c1ab0*/  MOV R33, R37 ;  /* 0x0000002500217202 */ /* 0x000fe40000000f00 */
[----:B------:R1:W-:Y:S01]  /*c1ac0*/  STL [R1+0x4124], R5 ;  /* 0x0041240501007387 */ /* 0x0003e20000100800 */
[----:B------:R-:W3:Y:S02]  /*c1ad0*/  LDL.LU R40, [R1+0x420c] ;  /* 0x00420c0001287983 */ /* 0x000ee40000300800 */
[----:B------:R-:W3:Y:S01]  /*c1ae0*/  LDL.LU R39, [R1+0x4210] ;  /* 0x0042100001277983 */ /* 0x000ee20000300800 */
[----:B------:R-:W-:Y:S01]  /*c1af0*/  ISETP.GT.AND P1, PT, R3, 0x28, PT ;  /* 0x000000280300780c */ /* 0x000fe20003f24270 */
[----:B------:R-:W3:Y:S04]  /*c1b00*/  LDL.LU R38, [R1+0x4214] ;  /* 0x0042140001267983 */ /* 0x000ee80000300800 */
[----:B------:R1:W-:Y:S02]  /*c1b10*/  LDGSTS.E [R4+0x12500], [R32.64], P2 ;  /* 0x1250000020047fae */ /* 0x0003e40009121844 */
[----:B-1----:R-:W3:Y:S02]  /*c1b20*/  LDL.LU R37, [R1+0x4218] ;  /* 0x0042180001257983 */ /* 0x002ee40000300800 */
[----:B------:R-:W-:-:S02]  /*c1b30*/  IMAD.MOV.U32 R33, RZ, RZ, R5 ;  /* 0x000000ffff217224 */ /* 0x000fc400078e0005 */
[----:B------:R-:W-:Y:S01]  /*c1b40*/  IMAD.MOV.U32 R32, RZ, RZ, R6 ;  /* 0x000000ffff207224 */ /* 0x000fe200078e0006 */
[----:B------:R-:W-:Y:S01]  /*c1b50*/  SEL R5, RZ, 0x4, !P1 ;  /* 0x00000004ff057807 */ /* 0x000fe20004800000 */
[----:B------:R-:W3:Y:S01]  /*c1b60*/  LDL.LU R6, [R1+0x4220] ;  /* 0x0042200001067983 */ /* 0x000ee20000300800 */
[----:B------:R-:W3:Y:S03]  /*c1b70*/  LDL.LU R34, [R1+0x4228] ;  /* 0x0042280001227983 */ /* 0x000ee60000300800 */
[----:B------:R1:W-:Y:S01]  /*c1b80*/  LDGSTS.E [R4+0x12600], [R32.64], P2 ;  /* 0x1260000020047fae */ /* 0x0003e20009121844 */
[----:B------:R-:W-:-:S04]  /*c1b90*/  SEL R5, R5, RZ, !P0 ;  /* 0x000000ff05057207 */ /* 0x000fc80004000000 */
[----:B------:R-:W-:Y:S02]  /*c1ba0*/  ISETP.NE.U32.AND P1, PT, R5, RZ, PT ;  /* 0x000000ff0500720c */ /* 0x000fe40003f25070 */
[-C--:B--2---:R-:W-:Y:S02]  /*c1bb0*/  IADD3 R35, P3, R35, R7.reuse, RZ ;  /* 0x0000000723237210 */ /* 0x084fe40007f7e0ff */
[----:B----4-:R-:W-:-:S03]  /*c1bc0*/  IADD3 R44, P4, R44, R7, RZ ;  /* 0x000000072c2c7210 */ /* 0x010fc60007f9e0ff */
[----:B------:R-:W-:Y:S01]  /*c1bd0*/  IMAD.X R46, R46, 0x1, R0, P3 ;  /* 0x000000012e2e7824 */ /* 0x000fe200018e0600 */
[----:B------:R2:W-:Y:S01]  /*c1be0*/  STL [R1+0x4130], R35 ;  /* 0x0041302301007387 */ /* 0x0005e20000100800 */
[----:B-1----:R-:W-:Y:S01]  /*c1bf0*/  IMAD.MOV.U32 R32, RZ, RZ, R35 ;  /* 0x000000ffff207224 */ /* 0x002fe200078e0023 */
[----:B------:R-:W-:Y:S01]  /*c1c00*/  IADD3.X R45, R45, R0, RZ, P4, !PT ;  /* 0x000000002d2d7210 */ /* 0x000fe200027fe4ff */
[----:B------:R-:W-:Y:S01]  /*c1c10*/  IMAD.MOV.U32 R33, RZ, RZ, R46 ;  /* 0x000000ffff217224 */ /* 0x000fe200078e002e */
[----:B------:R1:W-:Y:S01]  /*c1c20*/  STL [R1+0x412c], R46 ;  /* 0x00412c2e01007387 */ /* 0x0003e20000100800 */
[----:B------:R-:W-:Y:S03]  /*c1c30*/  STL [R1+0x41f8], R44 ;  /* 0x0041f82c01007387 */ /* 0x000fe60000100800 */
[----:B------:R4:W-:Y:S04]  /*c1c40*/  LDGSTS.E [R4+0x12700], [R32.64], P2 ;  /* 0x1270000020047fae */ /* 0x0009e80009121844 */
[----:B--2---:R-:W2:Y:S01]  /*c1c50*/  LDL.LU R35, [R1+0x421c] ;  /* 0x00421c0001237983 */ /* 0x004ea20000300800 */
[----:B------:R-:W-:Y:S02]  /*c1c60*/  STL [R1+0x41f4], R45 ;  /* 0x0041f42d01007387 */ /* 0x000fe40000100800 */
[----:B------:R-:W2:Y:S02]  /*c1c70*/  LDL.LU R5, [R1+0x4224] ;  /* 0x0042240001057983 */ /* 0x000ea40000300800 */
[----:B----4-:R-:W-:Y:S01]  /*c1c80*/  IMAD.MOV.U32 R32, RZ, RZ, R44 ;  /* 0x000000ffff207224 */ /* 0x010fe200078e002c */
[----:B------:R-:W-:-:S05]  /*c1c90*/  MOV R33, R45 ;  /* 0x0000002d00217202 */ /* 0x000fca0000000f00 */
[----:B------:R4:W-:Y:S01]  /*c1ca0*/  LDGSTS.E [R4+0x14000], [R32.64], P1 ;  /* 0x1400000020047fae */ /* 0x0009e20008921844 */
[----:B------:R-:W-:-:S05]  /*c1cb0*/  IADD3 R42, P2, R42, R7, RZ ;  /* 0x000000072a2a7210 */ /* 0x000fca0007f5e0ff */
[----:B------:R-:W-:Y:S02]  /*c1cc0*/  IMAD.X R43, R43, 0x1, R0, P2 ;  /* 0x000000012b2b7824 */ /* 0x000fe400010e0600 */
[----:B----4-:R-:W-:Y:S01]  /*c1cd0*/  IMAD.MOV.U32 R32, RZ, RZ, R42 ;  /* 0x000000ffff207224 */ /* 0x010fe200078e002a */
        /* <DEDUP_REMOVED lines=8> */
[----:B-1----:R-:W2:Y:S02]  /*c1d60*/  LDL.LU R46, [R1+0x422c] ;  /* 0x00422c00012e7983 */ /* 0x002ea40000300800 */
[----:B---3--:R-:W-:Y:S02]  /*c1d70*/  IMAD.MOV.U32 R32, RZ, RZ, R36 ;  /* 0x000000ffff207224 */ /* 0x008fe400078e0024 */
[----:B----4-:R-:W3:Y:S01]  /*c1d80*/  LDL.LU R36, [R1+0x4230] ;  /* 0x0042300001247983 */ /* 0x010ee20000300800 */
[----:B------:R-:W4:Y:S02]  /*c1d90*/  LDL.LU R45, [R1+0x42f4] ;  /* 0x0042f400012d7983 */ /* 0x000f240000300800 */
[----:B------:R-:W4:Y:S02]  /*c1da0*/  LDL.LU R44, [R1+0x42f8] ;  /* 0x0042f800012c7983 */ /* 0x000f240000300800 */
[----:B------:R-:W-:-:S05]  /*c1db0*/  IMAD.MOV.U32 R33, RZ, RZ, R41 ;  /* 0x000000ffff217224 */ /* 0x000fca00078e0029 */
[----:B------:R1:W-:Y:S01]  /*c1dc0*/  LDGSTS.E [R4+0x14200], [R32.64], P1 ;  /* 0x1420000020047fae */ /* 0x0003e20008921844 */
[-C--:B------:R-:W-:Y:S02]  /*c1dd0*/  IADD3 R39, P2, R39, R7.reuse, RZ ;  /* 0x0000000727277210 */ /* 0x080fe40007f5e0ff */
[----:B------:R-:W-:-:S03]  /*c1de0*/  IADD3 R37, P3, R37, R7, RZ ;  /* 0x0000000725257210 */ /* 0x000fc60007f7e0ff */
[----:B------:R-:W-:Y:S01]  /*c1df0*/  IMAD.X R40, R40, 0x1, R0, P2 ;  /* 0x0000000128287824 */ /* 0x000fe200010e0600 */
[----:B------:R-:W-:Y:S01]  /*c1e00*/  STL [R1+0x4210], R39 ;  /* 0x0042102701007387 */ /* 0x000fe20000100800 */
[----:B------:R-:W-:Y:S01]  /*c1e10*/  IADD3.X R38, R38, R0, RZ, P3, !PT ;  /* 0x0000000026267210 */ /* 0x000fe20001ffe4ff */
[----:B-1----:R-:W-:Y:S02]  /*c1e20*/  IMAD.MOV.U32 R32, RZ, RZ, R39 ;  /* 0x000000ffff207224 */ /* 0x002fe400078e0027 */
[----:B------:R1:W-:Y:S01]  /*c1e30*/  STL [R1+0x420c], R40 ;  /* 0x00420c2801007387 */ /* 0x0003e20000100800 */
[----:B------:R-:W-:Y:S02]  /*c1e40*/  IMAD.MOV.U32 R33, RZ, RZ, R40 ;  /* 0x000000ffff217224 */ /* 0x000fe400078e0028 */
[----:B------:R-:W-:Y:S02]  /*c1e50*/  STL [R1+0x4218], R37 ;  /* 0x0042182501007387 */ /* 0x000fe40000100800 */
[----:B------:R2:W-:Y:S01]  /*c1e60*/  STL [R1+0x4214], R38 ;  /* 0x0042142601007387 */ /* 0x0005e20000100800 */
[----:B------:R-:W4:Y:S01]  /*c1e70*/  LDL.LU R43, [R1+0x42fc] ;  /* 0x0042fc00012b7983 */ /* 0x000f220000300800 */
[----:B------:R-:W4:Y:S02]  /*c1e80*/  LDL.LU R42, [R1+0x4300] ;  /* 0x00430000012a7983 */ /* 0x000f240000300800 */
[----:B------:R-:W4:Y:S01]  /*c1e90*/  LDL.LU R41, [R1+0x4304] ;  /* 0x0043040001297983 */ /* 0x000f220000300800 */
[----:B------:R1:W-:Y:S01]  /*c1ea0*/  LDGSTS.E [R4+0x14300], [R32.64], P1 ;  /* 0x1430000020047fae */ /* 0x0003e20008921844 */
[----:B------:R-:W-:-:S02]  /*c1eb0*/  IADD3 R6, P2, R6, R7, RZ ;  /* 0x0000000706067210 */ /* 0x000fc40007f5e0ff */
[----:B------:R-:W-:Y:S01]  /*c1ec0*/  IADD3 R34, P3, R34, R7, RZ ;  /* 0x0000000722227210 */ /* 0x000fe20007f7e0ff */
[----:B-1----:R-:W4:Y:S02]  /*c1ed0*/  LDL.LU R40, [R1+0x4308] ;  /* 0x0043080001287983 */ /* 0x002f240000300800 */
[----:B------:R1:W-:Y:S02]  /*c1ee0*/  STL [R1+0x4220], R6 ;  /* 0x0042200601007387 */ /* 0x0003e40000100800 */
[----:B------:R-:W-:Y:S01]  /*c1ef0*/  IMAD.MOV.U32 R32, RZ, RZ, R37 ;  /* 0x000000ffff207224 */ /* 0x000fe200078e0025 */
[----:B------:R-:W-:-:S05]  /*c1f00*/  MOV R33, R38 ;  /* 0x0000002600217202 */ /* 0x000fca0000000f00 */
[----:B------:R1:W-:Y:S02]  /*c1f10*/  LDGSTS.E [R4+0x14400], [R32.64], P1 ;  /* 0x1440000020047fae */ /* 0x0003e40008921844 */
[----:B-1----:R-:W-:Y:S02]  /*c1f20*/  IMAD.MOV.U32 R32, RZ, RZ, R6 ;  /* 0x000000ffff207224 */ /* 0x002fe400078e0006 */
[--C-:B--2---:R-:W-:Y:S02]  /*c1f30*/  IMAD.X R35, R35, 0x1, R0.reuse, P2 ;  /* 0x0000000123237824 */ /* 0x104fe400010e0600 */
[----:B------:R-:W-:-:S03]  /*c1f40*/  IMAD.X R5, R5, 0x1, R0, P3 ;  /* 0x0000000105057824 */ /* 0x000fc600018e0600 */
[----:B------:R1:W-:Y:S01]  /*c1f50*/  STL [R1+0x421c], R35 ;  /* 0x00421c2301007387 */ /* 0x0003e20000100800 */
[----:B------:R-:W-:Y:S02]  /*c1f60*/  STL [R1+0x4228], R34 ;  /* 0x0042282201007387 */ /* 0x000fe40000100800 */
[----:B------:R-:W2:Y:S02]  /*c1f70*/  LDL.LU R38, [R1+0x4310] ;  /* 0x0043100001267983 */ /* 0x000ea40000300800 */
[----:B------:R1:W-:Y:S01]  /*c1f80*/  STL [R1+0x4224], R5 ;  /* 0x0042240501007387 */ /* 0x0003e20000100800 */
[----:B------:R-:W2:Y:S01]  /*c1f90*/  LDL.LU R6, [R1+0x4318] ;  /* 0x0043180001067983 */ /* 0x000ea20000300800 */
[----:B------:R-:W2:Y:S01]  /*c1fa0*/  LDL.LU R39, [R1+0x430c] ;  /* 0x00430c0001277983 */ /* 0x000ea20000300800 */
[----:B------:R-:W-:Y:S01]  /*c1fb0*/  MOV R33, R35 ;  /* 0x0000002300217202 */ /* 0x000fe20000000f00 */
[----:B------:R-:W2:Y:S01]  /*c1fc0*/  LDL.LU R37, [R1+0x4314] ;  /* 0x0043140001257983 */ /* 0x000ea20000300800 */
[----:B------:R-:W-:Y:S01]  /*c1fd0*/  ISETP.GT.AND P2, PT, R3, 0x2c, PT ;  /* 0x0000002c0300780c */ /* 0x000fe20003f44270 */
[----:B-1----:R-:W2:Y:S04]  /*c1fe0*/  LDL.LU R35, [R1+0x4320] ;  /* 0x0043200001237983 */ /* 0x002ea80000300800 */
[----:B------:R1:W-:Y:S02]  /*c1ff0*/  LDGSTS.E [R4+0x14500], [R32.64], P1 ;  /* 0x1450000020047fae */ /* 0x0003e40008921844 */
[----:B-1----:R-:W-:-:S02]  /*c2000*/  IMAD.MOV.U32 R32, RZ, RZ, R34 ;  /* 0x000000ffff207224 */ /* 0x002fc400078e0022 */
[----:B------:R-:W-:Y:S01]  /*c2010*/  IMAD.MOV.U32 R33, RZ, RZ, R5 ;  /* 0x000000ffff217224 */ /* 0x000fe200078e0005 */
[----:B------:R-:W-:Y:S01]  /*c2020*/  SEL R5, RZ, 0x4, !P2 ;  /* 0x00000004ff057807 */ /* 0x000fe20005000000 */
[----:B------:R-:W2:Y:S04]  /*c2030*/  LDL.LU R34, [R1+0x4328] ;  /* 0x0043280001227983 */ /* 0x000ea80000300800 */
[----:B------:R1:W-:Y:S01]  /*c2040*/  LDGSTS.E [R4+0x14600], [R32.64], P1 ;  /* 0x1460000020047fae */ /* 0x0003e20008921844 */
[----:B------:R-:W-:-:S04]  /*c2050*/  SEL R5, R5, RZ, !P0 ;  /* 0x000000ff05057207 */ /* 0x000fc80004000000 */
[----:B------:R-:W-:Y:S02]  /*c2060*/  ISETP.NE.U32.AND P2, PT, R5, RZ, PT ;  /* 0x000000ff0500720c */ /* 0x000fe40003f45070 */
[-C--:B---3--:R-:W-:Y:S02]  /*c2070*/  IADD3 R36, P3, R36, R7.reuse, RZ ;  /* 0x0000000724247210 */ /* 0x088fe40007f7e0ff */
[----:B----4-:R-:W-:-:S03]  /*c2080*/  IADD3 R44, P4, R44, R7, RZ ;  /* 0x000000072c2c7210 */ /* 0x010fc60007f9e0ff */
[----:B------:R-:W-:Y:S01]  /*c2090*/  IMAD.X R46, R46, 0x1, R0, P3 ;  /* 0x000000012e2e7824 */ /* 0x000fe200018e0600 */
[----:B------:R3:W-:Y:S01]  /*c20a0*/  STL [R1+0x4230], R36 ;  /* 0x0042302401007387 */ /* 0x0007e20000100800 */
[----:B------:R-:W-:Y:S01]  /*c20b0*/  IADD3.X R45, R45, R0, RZ, P4, !PT ;  /* 0x000000002d2d7210 */ /* 0x000fe200027fe4ff */
[----:B-1----:R-:W-:Y:S02]  /*c20c0*/  IMAD.MOV.U32 R32, RZ, RZ, R36 ;  /* 0x000000ffff207224 */ /* 0x002fe400078e0024 */
[----:B------:R-:W-:Y:S01]  /*c20d0*/  STL [R1+0x422c], R46 ;  /* 0x00422c2e01007387 */ /* 0x000fe20000100800 */
[----:B------:R-:W-:Y:S03]  /*c20e0*/  STL [R1+0x42f8], R44 ;  /* 0x0042f82c01007387 */ /* 0x000fe60000100800 */
[----:B---3--:R-:W3:Y:S01]  /*c20f0*/  LDL.LU R36, [R1+0x431c] ;  /* 0x00431c0001247983 */ /* 0x008ee20000300800 */
[----:B------:R1:W-:Y:S02]  /*c2100*/  STL [R1+0x42f4], R45 ;  /* 0x0042f42d01007387 */ /* 0x0003e40000100800 */
[----:B------:R-:W4:Y:S02]  /*c2110*/  LDL.LU R5, [R1+0x4324] ;  /* 0x0043240001057983 */ /* 0x000f240000300800 */
[----:B------:R-:W-:-:S05]  /*c2120*/  IMAD.MOV.U32 R33, RZ, RZ, R46 ;  /* 0x000000ffff217224 */ /* 0x000fca00078e002e */
[----:B------:R1:W-:Y:S02]  /*c2130*/  LDGSTS.E [R4+0x14700], [R32.64], P1 ;  /* 0x1470000020047fae */ /* 0x0003e40008921844 */
[----:B-1----:R-:W-:Y:S01]  /*c2140*/  IMAD.MOV.U32 R32, RZ, RZ, R44 ;  /* 0x000000ffff207224 */ /* 0x002fe200078e002c */
[----:B------:R-:W-:-:S05]  /*c2150*/  MOV R33, R45 ;  /* 0x0000002d00217202 */ /* 0x000fca0000000f00 */
[----:B------:R1:W-:Y:S01]  /*c2160*/  LDGSTS.E [R4+0x16000], [R32.64], P2 ;  /* 0x1600000020047fae */ /* 0x0003e20009121844 */
[-C--:B------:R-:W-:Y:S02]  /*c2170*/  IADD3 R42, P1, R42, R7.reuse, RZ ;  /* 0x000000072a2a7210 */ /* 0x080fe40007f3e0ff */
[----:B------:R-:W-:-:S03]  /*c2180*/  IADD3 R40, P3, R40, R7, RZ ;  /* 0x0000000728287210 */ /* 0x000fc60007f7e0ff */
[--C-:B------:R-:W-:Y:S01]  /*c2190*/  IMAD.X R43, R43, 0x1, R0.reuse, P1 ;  /* 0x000000012b2b7824 */ /* 0x100fe200008e0600 */
[----:B------:R-:W-:Y:S01]  /*c21a0*/  STL [R1+0x4300], R42 ;  /* 0x0043002a01007387 */ /* 0x000fe20000100800 */
[----:B------:R-:W-:-:S03]  /*c21b0*/  IMAD.X R41, R41, 0x1, R0, P3 ;  /* 0x0000000129297824 */ /* 0x000fc600018e0600 */
[----:B------:R2:W-:Y:S01]  /*c21c0*/  STL [R1+0x42fc], R43 ;  /* 0x0042fc2b01007387 */ /* 0x0005e20000100800 */
[----:B------:R-:W-:Y:S02]  /*c21d0*/  STL [R1+0x4308], R40 ;  /* 0x0043082801007387 */ /* 0x000fe40000100800 */
[----:B-1----:R-:W-:Y:S01]  /*c21e0*/  IMAD.MOV.U32 R32, RZ, RZ, R42 ;  /* 0x000000ffff207224 */ /* 0x002fe200078e002a */
[----:B------:R-:W-:Y:S01]  /*c21f0*/  STL [R1+0x4304], R41 ;  /* 0x0043042901007387 */ /* 0x000fe20000100800 */
[----:B------:R-:W4:Y:S01]  /*c2200*/  LDL.LU R47, [R1+0x4330] ;  /* 0x00433000012f7983 */ /* 0x000f220000300800 */
[----:B------:R-:W-:Y:S01]  /*c2210*/  MOV R33, R43 ;  /* 0x0000002b00217202 */ /* 0x000fe20000000f00 */
[----:B------:R-:W4:Y:S04]  /*c2220*/  LDL.LU R45, [R1+0x43f8] ;  /* 0x0043f800012d7983 */ /* 0x000f280000300800 */
[----:B------:R1:W-:Y:S02]  /*c2230*/  LDGSTS.E [R4+0x16100], [R32.64], P2 ;  /* 0x1610000020047fae */ /* 0x0003e40009121844 */
[----:B-1----:R-:W-:-:S02]  /*c2240*/  IMAD.MOV.U32 R32, RZ, RZ, R40 ;  /* 0x000000ffff207224 */ /* 0x002fc400078e0028 */
[----:B------:R-:W-:-:S05]  /*c2250*/  IMAD.MOV.U32 R33, RZ, RZ, R41 ;  /* 0x000000ffff217224 */ /* 0x000fca00078e0029 */
[----:B------:R1:W-:Y:S01]  /*c2260*/  LDGSTS.E [R4+0x16200], [R32.64], P2 ;  /* 0x1620000020047fae */ /* 0x0003e20009121844 */
[-C--:B--2---:R-:W-:Y:S02]  /*c2270*/  IADD3 R38, P1, R38, R7.reuse, RZ ;  /* 0x0000000726267210 */ /* 0x084fe40007f3e0ff */
[----:B------:R-:W-:-:S03]  /*c2280*/  IADD3 R6, P3, R6, R7, RZ ;  /* 0x0000000706067210 */ /* 0x000fc60007f7e0ff */
[----:B------:R-:W-:Y:S01]  /*c2290*/  IMAD.X R39, R39, 0x1, R0, P1 ;  /* 0x0000000127277824 */ /* 0x000fe200008e0600 */
[----:B------:R-:W-:Y:S04]  /*c22a0*/  STL [R1+0x4310], R38 ;  /* 0x0043102601007387 */ /* 0x000fe80000100800 */
[----:B------:R-:W-:Y:S01]  /*c22b0*/  STL [R1+0x430c], R39 ;  /* 0x00430c2701007387 */ /* 0x000fe20000100800 */
[----:B------:R-:W-:Y:S02]  /*c22c0*/  STL [R1+0x4318], R6 ;  /* 0x0043180601007387 */ /* 0x000fe40000100800 */
[----:B------:R-:W2:Y:S01]  /*c22d0*/  LDL.LU R48, [R1+0x432c] ;  /* 0x00432c0001307983 */ /* 0x000ea20000300800 */
[----:B------:R-:W-:Y:S01]  /*c22e0*/  IADD3.X R37, R37, R0, RZ, P3, !PT ;  /* 0x0000000025257210 */ /* 0x000fe20001ffe4ff */
[----:B-1----:R-:W-:-:S02]  /*c22f0*/  IMAD.MOV.U32 R32, RZ, RZ, R38 ;  /* 0x000000ffff207224 */ /* 0x002fc400078e0026 */
[----:B------:R-:W-:Y:S01]  /*c2300*/  IMAD.MOV.U32 R33, RZ, RZ, R39 ;  /* 0x000000ffff217224 */ /* 0x000fe200078e0027 */
[-C--:B------:R-:W-:Y:S01]  /*c2310*/  IADD3 R35, P1, R35, R7.reuse, RZ ;  /* 0x0000000723237210 */ /* 0x080fe20007f3e0ff */
[----:B------:R1:W-:Y:S01]  /*c2320*/  STL [R1+0x4314], R37 ;  /* 0x0043142501007387 */ /* 0x0003e20000100800 */
[----:B------:R-:W2:Y:S02]  /*c2330*/  LDL.LU R46, [R1+0x43f4] ;  /* 0x0043f400012e7983 */ /* 0x000ea40000300800 */
[----:B------:R-:W2:Y:S02]  /*c2340*/  LDL.LU R44, [R1+0x43fc] ;  /* 0x0043fc00012c7983 */ /* 0x000ea40000300800 */
[----:B------:R-:W2:Y:S01]  /*c2350*/  LDL.LU R43, [R1+0x4400] ;  /* 0x00440000012b7983 */ /* 0x000ea20000300800 */
[----:B------:R1:W-:Y:S01]  /*c2360*/  LDGSTS.E [R4+0x16300], [R32.64], P2 ;  /* 0x1630000020047fae */ /* 0x0003e20009121844 */
[----:B------:R-:W-:Y:S01]  /*c2370*/  IADD3 R34, P3, R34, R7, RZ ;  /* 0x0000000722227210 */ /* 0x000fe20007f7e0ff */
[----:B-1----:R-:W-:Y:S01]  /*c2380*/  IMAD.MOV.U32 R32, RZ, RZ, R6 ;  /* 0x000000ffff207224 */ /* 0x002fe200078e0006 */
[----:B------:R-:W-:-:S02]  /*c2390*/  MOV R33, R37 ;  /* 0x0000002500217202 */ /* 0x000fc40000000f00 */
[----:B------:R-:W2:Y:S01]  /*c23a0*/  LDL.LU R37, [R1+0x4404] ;  /* 0x0044040001257983 */ /* 0x000ea20000300800 */
[----:B------:R-:W2:Y:S02]  /*c23b0*/  LDL.LU R6, [R1+0x4408] ;  /* 0x0044080001067983 */ /* 0x000ea40000300800 */
[----:B------:R-:W-:Y:S01]  /*c23c0*/  STL [R1+0x4320], R35 ;  /* 0x0043202301007387 */ /* 0x000fe20000100800 */
[----:B------:R1:W-:Y:S01]  /*c23d0*/  LDGSTS.E [R4+0x16400], [R32.64], P2 ;  /* 0x1640000020047fae */ /* 0x0003e20009121844 */
[--C-:B---3--:R-:W-:Y:S02]  /*c23e0*/  IMAD.X R36, R36, 0x1, R0.reuse, P1 ;  /* 0x0000000124247824 */ /* 0x108fe400008e0600 */
[----:B----4-:R-:W-:-:S03]  /*c23f0*/  IMAD.X R5, R5, 0x1, R0, P3 ;  /* 0x0000000105057824 */ /* 0x010fc600018e0600 */
[----:B------:R3:W-:Y:S01]  /*c2400*/  STL [R1+0x431c], R36 ;  /* 0x00431c2401007387 */ /* 0x0007e20000100800 */
[----:B-1----:R-:W-:Y:S01]  /*c2410*/  MOV R33, R36 ;  /* 0x0000002400217202 */ /* 0x002fe20000000f00 */
[----:B------:R-:W-:Y:S02]  /*c2420*/  STL [R1+0x4328], R34 ;  /* 0x0043282201007387 */ /* 0x000fe40000100800 */
[----:B---3--:R-:W3:Y:S01]  /*c2430*/  LDL.LU R36, [R1+0x4410] ;  /* 0x0044100001247983 */ /* 0x008ee20000300800 */
[----:B------:R1:W-:Y:S02]  /*c2440*/  STL [R1+0x4324], R5 ;  /* 0x0043240501007387 */ /* 0x0003e40000100800 */
[----:B------:R-:W4:Y:S02]  /*c2450*/  LDL.LU R41, [R1+0x4418] ;  /* 0x0044180001297983 */ /* 0x000f240000300800 */
[----:B------:R-:W4:Y:S01]  /*c2460*/  LDL.LU R40, [R1+0x440c] ;  /* 0x00440c0001287983 */ /* 0x000f220000300800 */
[----:B------:R-:W4:Y:S01]  /*c2470*/  LDL.LU R42, [R1+0x4414] ;  /* 0x00441400012a7983 */ /* 0x000f220000300800 */
[----:B------:R-:W-:Y:S01]  /*c2480*/  IMAD.MOV.U32 R32, RZ, RZ, R35 ;  /* 0x000000ffff207224 */ /* 0x000fe200078e0023 */
[----:B------:R-:W-:Y:S01]  /*c2490*/  ISETP.GT.AND P1, PT, R3, 0x30, PT ;  /* 0x000000300300780c */ /* 0x000fe20003f24270 */
[----:B------:R-:W4:Y:S01]  /*c24a0*/  LDL.LU R39, [R1+0x441c] ;  /* 0x00441c0001277983 */ /* 0x000f220000300800 */
[----:B------:R-:W4:Y:S04]  /*c24b0*/  LDL.LU R38, [R1+0x4420] ;  /* 0x0044200001267983 */ /* 0x000f280000300800 */
[----:B------:R1:W-:Y:S01]  /*c24c0*/  LDGSTS.E [R4+0x16500], [R32.64], P2 ;  /* 0x1650000020047fae */ /* 0x0003e20009121844 */
[----:B------:R-:W4:Y:S02]  /*c24d0*/  LDL.LU R35, [R1+0x4424] ;  /* 0x0044240001237983 */ /* 0x000f240000300800 */
[----:B-1----:R-:W-:-:S02]  /*c24e0*/  IMAD.MOV.U32 R33, RZ, RZ, R5 ;  /* 0x000000ffff217224 */ /* 0x002fc400078e0005 */
[----:B------:R-:W-:Y:S01]  /*c24f0*/  IMAD.MOV.U32 R32, RZ, RZ, R34 ;  /* 0x000000ffff207224 */ /* 0x000fe200078e0022 */
[----:B------:R-:W-:Y:S01]  /*c2500*/  SEL R5, RZ, 0x4, !P1 ;  /* 0x00000004ff057807 */ /* 0x000fe20004800000 */
[----:B------:R-:W4:Y:S04]  /*c2510*/  LDL.LU R34, [R1+0x4428] ;  /* 0x0044280001227983 */ /* 0x000f280000300800 */
[----:B------:R1:W-:Y:S01]  /*c2520*/  LDGSTS.E [R4+0x16600], [R32.64], P2 ;  /* 0x1660000020047fae */ /* 0x0003e20009121844 */
[----:B------:R-:W-:Y:S02]  /*c2530*/  SEL R5, R5, RZ, !P0 ;  /* 0x000000ff05057207 */ /* 0x000fe40004000000 */
[----:B------:R-:W-:Y:S02]  /*c2540*/  IADD3 R47, P3, R47, R7, RZ ;  /* 0x000000072f2f7210 */ /* 0x000fe40007f7e0ff */
[----:B------:R-:W-:-:S02]  /*c2550*/  ISETP.NE.U32.AND P1, PT, R5, RZ, PT ;  /* 0x000000ff0500720c */ /* 0x000fc40003f25070 */
[----:B------:R-:W-:Y:S01]  /*c2560*/  IADD3 R45, P4, R45, R7, RZ ;  /* 0x000000072d2d7210 */ /* 0x000fe20007f9e0ff */
[----:B-1----:R-:W-:Y:S01]  /*c2570*/  IMAD.MOV.U32 R32, RZ, RZ, R47 ;  /* 0x000000ffff207224 */ /* 0x002fe200078e002f */
[----:B------:R-:W-:Y:S01]  /*c2580*/  STL [R1+0x4330], R47 ;  /* 0x0043302f01007387 */ /* 0x000fe20000100800 */
[----:B--2---:R-:W-:-:S04]  /*c2590*/  IMAD.X R48, R48, 0x1, R0, P3 ;  /* 0x0000000130307824 */ /* 0x004fc800018e0600 */
[----:B------:R-:W-:Y:S01]  /*c25a0*/  IMAD.MOV.U32 R33, RZ, RZ, R48 ;  /* 0x000000ffff217224 */ /* 0x000fe200078e0030 */
[----:B------:R-:W-:-:S04]  /*c25b0*/  IADD3.X R46, R46, R0, RZ, P4, !PT ;  /* 0x000000002e2e7210 */ /* 0x000fc800027fe4ff */
[----:B------:R1:W-:Y:S01]  /*c25c0*/  LDGSTS.E [R4+0x16700], [R32.64], P2 ;  /* 0x1670000020047fae */ /* 0x0003e20009121844 */
[----:B------:R-:W-:-:S05]  /*c25d0*/  IADD3 R43, P2, R43, R7, RZ ;  /* 0x000000072b2b7210 */ /* 0x000fca0007f5e0ff */
[----:B------:R-:W-:Y:S02]  /*c25e0*/  IMAD.X R44, R44, 0x1, R0, P2 ;  /* 0x000000012c2c7824 */ /* 0x000fe400010e0600 */
[----:B-1----:R-:W-:Y:S01]  /*c25f0*/  IMAD.MOV.U32 R32, RZ, RZ, R45 ;  /* 0x000000ffff207224 */ /* 0x002fe200078e002d */
[----:B------:R-:W-:Y:S02]  /*c2600*/  MOV R33, R46 ;  /* 0x0000002e00217202 */ /* 0x000fe40000000f00 */
[----:B------:R-:W-:-:S03]  /*c2610*/  IADD3 R6, P3, R6, R7, RZ ;  /* 0x0000000706067210 */ /* 0x000fc60007f7e0ff */
[----:B------:R1:W-:Y:S04]  /*c2620*/  LDGSTS.E [R4+0x18000], [R32.64], P1 ;  /* 0x1800000020047fae */ /* 0x0003e80008921844 */
[----:B------:R-:W-:Y:S01]  /*c2630*/  STL [R1+0x432c], R48 ;  /* 0x00432c3001007387 */ /* 0x000fe20000100800 */
[----:B------:R-:W-:Y:S02]  /*c2640*/  STL [R1+0x43f8], R45 ;  /* 0x0043f82d01007387 */ /* 0x000fe40000100800 */
[----:B------:R-:W-:Y:S02]  /*c2650*/  STL [R1+0x43f4], R46 ;  /* 0x0043f42e01007387 */ /* 0x000fe40000100800 */
[----:B------:R-:W-:Y:S01]  /*c2660*/  IMAD.X R37, R37, 0x1, R0, P3 ;  /* 0x0000000125257824 */ /* 0x000fe200018e0600 */
[----:B------:R-:W-:Y:S01]  /*c2670*/  STL [R1+0x4400], R43 ;  /* 0x0044002b01007387 */ /* 0x000fe20000100800 */
[----:B------:R-:W-:Y:S02]  /*c2680*/  STL [R1+0x43fc], R44 ;  /* 0x0043fc2c01007387 */ /* 0x000fe40000100800 */
[----:B-1----:R-:W-:Y:S01]  /*c2690*/  IMAD.MOV.U32 R32, RZ, RZ, R43 ;  /* 0x000000ffff207224 */ /* 0x002fe200078e002b */
[----:B------:R-:W-:Y:S01]  /*c26a0*/  MOV R33, R44 ;  /* 0x0000002c00217202 */ /* 0x000fe20000000f00 */
[----:B------:R-:W-:Y:S01]  /*c26b0*/  STL [R1+0x4408], R6 ;  /* 0x0044080601007387 */ /* 0x000fe20000100800 */
[----:B------:R1:W-:Y:S03]  /*c26c0*/  STL [R1+0x4404], R37 ;  /* 0x0044042501007387 */ /* 0x0003e60000100800 */
[----:B------:R2:W-:Y:S02]  /*c26d0*/  LDGSTS.E [R4+0x18100], [R32.64], P1 ;  /* 0x1810000020047fae */ /* 0x0005e40008921844 */
[----:B--2---:R-:W-:-:S02]  /*c26e0*/  IMAD.MOV.U32 R32, RZ, RZ, R6 ;  /* 0x000000ffff207224 */ /* 0x004fc400078e0006 */
[----:B------:R-:W-:Y:S02]  /*c26f0*/  IMAD.MOV.U32 R33, RZ, RZ, R37 ;  /* 0x000000ffff217224 */ /* 0x000fe400078e0025 */
[----:B-1----:R-:W2:Y:S01]  /*c2700*/  LDL.LU R37, [R1+0x4430] ;  /* 0x0044300001257983 */ /* 0x002ea20000300800 */
[----:B------:R-:W2:Y:S03]  /*c2710*/  LDL.LU R6, [R1+0x44f8] ;  /* 0x0044f80001067983 */ /* 0x000ea60000300800 */
[----:B------:R1:W-:Y:S01]  /*c2720*/  LDGSTS.E [R4+0x18200], [R32.64], P1 ;  /* 0x1820000020047fae */ /* 0x0003e20008921844 */
[-C--:B---3--:R-:W-:Y:S02]  /*c2730*/  IADD3 R36, P2, R36, R7.reuse, RZ ;  /* 0x0000000724247210 */ /* 0x088fe40007f5e0ff */
[----:B----4-:R-:W-:-:S03]  /*c2740*/  IADD3 R41, P3, R41, R7, RZ ;  /* 0x0000000729297210 */ /* 0x010fc60007f7e0ff */
[----:B------:R-:W-:Y:S01]  /*c2750*/  IMAD.X R40, R40, 0x1, R0, P2 ;  /* 0x0000000128287824 */ /* 0x000fe200010e0600 */
[----:B------:R-:W-:Y:S01]  /*c2760*/  STL [R1+0x4410], R36 ;  /* 0x0044102401007387 */ /* 0x000fe20000100800 */
[----:B------:R-:W-:Y:S02]  /*c2770*/  IADD3.X R42, R42, R0, RZ, P3, !PT ;  /* 0x000000002a2a7210 */ /* 0x000fe40001ffe4ff */
[----:B-1----:R-:W-:Y:S01]  /*c2780*/  IMAD.MOV.U32 R33, RZ, RZ, R40 ;  /* 0x000000ffff217224 */ /* 0x002fe200078e0028 */
[----:B------:R1:W-:Y:S01]  /*c2790*/  STL [R1+0x440c], R40 ;  /* 0x00440c2801007387 */ /* 0x0003e20000100800 */
[----:B------:R-:W-:Y:S02]  /*c27a0*/  STL [R1+0x4418], R41 ;  /* 0x0044182901007387 */ /* 0x000fe40000100800 */
[----:B------:R-:W-:Y:S01]  /*c27b0*/  IMAD.MOV.U32 R32, RZ, RZ, R36 ;  /* 0x000000ffff207224 */ /* 0x000fe200078e0024 */
[----:B------:R-:W-:-:S04]  /*c27c0*/  IADD3 R38, P2, R38, R7, RZ ;  /* 0x0000000726267210 */ /* 0x000fc80007f5e0ff */
[----:B------:R3:W-:Y:S04]  /*c27d0*/  LDGSTS.E [R4+0x18300], [R32.64], P1 ;  /* 0x1830000020047fae */ /* 0x0007e80008921844 */
[----:B-1----:R-:W4:Y:S01]  /*c27e0*/  LDL.LU R40, [R1+0x442c] ;  /* 0x00442c0001287983 */ /* 0x002f220000300800 */
[----:B------:R1:W-:Y:S02]  /*c27f0*/  STL [R1+0x4414], R42 ;  /* 0x0044142a01007387 */ /* 0x0003e40000100800 */
[----:B------:R-:W4:Y:S02]  /*c2800*/  LDL.LU R36, [R1+0x44f4] ;  /* 0x0044f40001247983 */ /* 0x000f240000300800 */
[--C-:B------:R-:W-:Y:S01]  /*c2810*/  IMAD.X R39, R39, 0x1, R0.reuse, P2 ;  /* 0x0000000127277824 */ /* 0x100fe200010e0600 */
[----:B------:R-:W4:Y:S01]  /*c2820*/  LDL.LU R47, [R1+0x4500] ;  /* 0x00450000012f7983 */ /* 0x000f220000300800 */
[----:B------:R-:W4:Y:S01]  /*c2830*/  LDL.LU R45, [R1+0x4508] ;  /* 0x00450800012d7983 */ /* 0x000f220000300800 */
[----:B------:R-:W-:Y:S01]  /*c2840*/  IADD3 R34, P3, R34, R7, RZ ;  /* 0x0000000722227210 */ /* 0x000fe20007f7e0ff */
[----:B------:R-:W-:Y:S01]  /*c2850*/  STL [R1+0x4420], R38 ;  /* 0x0044202601007387 */ /* 0x000fe20000100800 */
[----:B------:R1:W-:Y:S03]  /*c2860*/  STL [R1+0x441c], R39 ;  /* 0x00441c2701007387 */ /* 0x0003e60000100800 */
[----:B------:R-:W-:Y:S02]  /*c2870*/  STL [R1+0x4428], R34 ;  /* 0x0044282201007387 */ /* 0x000fe40000100800 */
[----:B------:R-:W4:Y:S02]  /*c2880*/  LDL.LU R48, [R1+0x44fc] ;  /* 0x0044fc0001307983 */ /* 0x000f240000300800 */
[----:B------:R-:W-:-:S02]  /*c2890*/  IMAD.X R35, R35, 0x1, R0, P3 ;  /* 0x0000000123237824 */ /* 0x000fc400018e0600 */
[----:B---3--:R-:W-:Y:S01]  /*c28a0*/  IMAD.MOV.U32 R32, RZ, RZ, R41 ;  /* 0x000000ffff207224 */ /* 0x008fe200078e0029 */
[----:B------:R-:W-:Y:S02]  /*c28b0*/  MOV R33, R42 ;  /* 0x0000002a00217202 */ /* 0x000fe40000000f00 */
[----:B------:R3:W-:Y:S01]  /*c28c0*/  STL [R1+0x4424], R35 ;  /* 0x0044242301007387 */ /* 0x0007e20000100800 */
[----:B------:R-:W4:Y:S02]  /*c28d0*/  LDL.LU R46, [R1+0x4504] ;  /* 0x00450400012e7983 */ /* 0x000f240000300800 */
[----:B------:R-:W4:Y:S02]  /*c28e0*/  LDL.LU R44, [R1+0x450c] ;  /* 0x00450c00012c7983 */ /* 0x000f240000300800 */
[----:B------:R-:W4:Y:S01]  /*c28f0*/  LDL.LU R43, [R1+0x4510] ;  /* 0x00451000012b7983 */ /* 0x000f220000300800 */
[----:B------:R3:W-:Y:S04]  /*c2900*/  LDGSTS.E [R4+0x18400], [R32.64], P1 ;  /* 0x1840000020047fae */ /* 0x0007e80008921844 */
[----:B-1----:R-:W4:Y:S01]  /*c2910*/  LDL.LU R42, [R1+0x4514] ;  /* 0x00451400012a7983 */ /* 0x002f220000300800 */
[----:B------:R-:W4:Y:S02]  /*c2920*/  LDL.LU R41, [R1+0x4518] ;  /* 0x0045180001297983 */ /* 0x000f240000300800 */
[----:B---3--:R-:W-:Y:S01]  /*c2930*/  IMAD.MOV.U32 R32, RZ, RZ, R38 ;  /* 0x000000ffff207224 */ /* 0x008fe200078e0026 */
[----:B------:R-:W-:-:S02]  /*c2940*/  MOV R33, R39 ;  /* 0x0000002700217202 */ /* 0x000fc40000000f00 */
[----:B------:R-:W3:Y:S04]  /*c2950*/  LDL.LU R39, [R1+0x451c] ;  /* 0x00451c0001277983 */ /* 0x000ee80000300800 */
[----:B------:R1:W-:Y:S01]  /*c2960*/  LDGSTS.E [R4+0x18500], [R32.64], P1 ;  /* 0x1850000020047fae */ /* 0x0003e20008921844 */
[----:B------:R-:W3:Y:S02]  /*c2970*/  LDL.LU R38, [R1+0x4520] ;  /* 0x0045200001267983 */ /* 0x000ee40000300800 */
[----:B-1----:R-:W-:Y:S02]  /*c2980*/  IMAD.MOV.U32 R32, RZ, RZ, R34 ;  /* 0x000000ffff207224 */ /* 0x002fe400078e0022 */
[----:B------:R-:W-:Y:S02]  /*c2990*/  IMAD.MOV.U32 R33, RZ, RZ, R35 ;  /* 0x000000ffff217224 */ /* 0x000fe400078e0023 */
[----:B------:R-:W3:Y:S01]  /*c29a0*/  LDL.LU R35, [R1+0x4524] ;  /* 0x0045240001237983 */ /* 0x000ee20000300800 */
[----:B------:R-:W3:Y:S03]  /*c29b0*/  LDL.LU R34, [R1+0x4528] ;  /* 0x0045280001227983 */ /* 0x000ee60000300800 */
[----:B------:R1:W-:Y:S01]  /*c29c0*/  LDGSTS.E [R4+0x18600], [R32.64], P1 ;  /* 0x1860000020047fae */ /* 0x0003e20008921844 */
[----:B--2---:R-:W-:-:S02]  /*c29d0*/  IADD3 R37, P3, R37, R7, RZ ;  /* 0x0000000725257210 */ /* 0x004fc40007f7e0ff */
[----:B------:R-:W-:-:S03]  /*c29e0*/  IADD3 R6, P4, R6, R7, RZ ;  /* 0x0000000706067210 */ /* 0x000fc60007f9e0ff */
[----:B-1----:R-:W-:Y:S01]  /*c29f0*/  IMAD.MOV.U32 R32, RZ, RZ, R37 ;  /* 0x000000ffff207224 */ /* 0x002fe200078e0025 */
[----:B------:R1:W-:Y:S01]  /*c2a00*/  STL [R1+0x4430], R37 ;  /* 0x0044302501007387 */ /* 0x0003e20000100800 */
[----:B----4-:R-:W-:Y:S01]  /*c2a10*/  IMAD.X R40, R40, 0x1, R0, P3 ;  /* 0x0000000128287824 */ /* 0x010fe200018e0600 */
[----:B------:R-:W-:-:S03]  /*c2a20*/  IADD3.X R36, R36, R0, RZ, P4, !PT ;  /* 0x0000000024247210 */ /* 0x000fc600027fe4ff */
[----:B------:R-:W-:Y:S01]  /*c2a30*/  IMAD.MOV.U32 R33, RZ, RZ, R40 ;  /* 0x000000ffff217224 */ /* 0x000fe200078e0028 */
[----:B------:R-:W-:Y:S01]  /*c2a40*/  STL [R1+0x442c], R40 ;  /* 0x00442c2801007387 */ /* 0x000fe20000100800 */
[----:B------:R-:W-:Y:S02]  /*c2a50*/  STL [R1+0x44f8], R6 ;  /* 0x0044f80601007387 */ /* 0x000fe40000100800 */
[----:B------:R2:W-:Y:S02]  /*c2a60*/  STL [R1+0x44f4], R36 ;  /* 0x0044f42401007387 */ /* 0x0005e40000100800 */
[----:B-1----:R-:W4:Y:S01]  /*c2a70*/  LDL.LU R37, [R1+0x452c] ;  /* 0x00452c0001257983 */ /* 0x002f220000300800 */
[----:B------:R1:W-:Y:S02]  /*c2a80*/  LDGSTS.E [R4+0x18700], [R32.64], P1 ;  /* 0x1870000020047fae */ /* 0x0003e40008921844 */
[----:B-1----:R-:W-:Y:S02]  /*c2a90*/  MOV R33, R36 ;  /* 0x0000002400217202 */ /* 0x002fe40000000f00 */
[----:B--2---:R-:W2:Y:S01]  /*c2aa0*/  LDL.LU R36, [R1+0x4530] ;  /* 0x0045300001247983 */ /* 0x004ea20000300800 */
[----:B------:R-:W-:-:S02]  /*c2ab0*/  IMAD.MOV.U32 R32, RZ, RZ, R6 ;  /* 0x000000ffff207224 */ /* 0x000fc400078e0006 */
[----:B------:R-:W4:Y:S02]  /*c2ac0*/  LDL.LU R40, [R1+0x45f4] ;  /* 0x0045f40001287983 */ /* 0x000f240000300800 */
[----:B------:R-:W4:Y:S01]  /*c2ad0*/  LDL.LU R6, [R1+0x45f8] ;  /* 0x0045f80001067983 */ /* 0x000f220000300800 */
[----:B------:R-:W-:-:S04]  /*c2ae0*/  ISETP.GT.AND P2, PT, R3, 0x34, PT ;  /* 0x000000340300780c */ /* 0x000fc80003f44270 */
[----:B------:R-:W-:-:S04]  /*c2af0*/  SEL R5, RZ, 0x4, !P2 ;  /* 0x00000004ff057807 */ /* 0x000fc80005000000 */
[----:B------:R-:W-:-:S04]  /*c2b00*/  SEL R5, R5, RZ, !P0 ;  /* 0x000000ff05057207 */ /* 0x000fc80004000000 */
[----:B------:R-:W-:Y:S02]  /*c2b10*/  ISETP.NE.U32.AND P2, PT, R5, RZ, PT ;  /* 0x000000ff0500720c */ /* 0x000fe40003f45070 */
[-C--:B------:R-:W-:Y:S02]  /*c2b20*/  IADD3 R47, P1, R47, R7.reuse, RZ ;  /* 0x000000072f2f7210 */ /* 0x080fe40007f3e0ff */
[----:B------:R-:W-:-:S03]  /*c2b30*/  IADD3 R45, P3, R45, R7, RZ ;  /* 0x000000072d2d7210 */ /* 0x000fc60007f7e0ff */
[--C-:B------:R-:W-:Y:S02]  /*c2b40*/  IMAD.X R48, R48, 0x1, R0.reuse, P1 ;  /* 0x0000000130307824 */ /* 0x100fe400008e0600 */
[----:B------:R-:W-:Y:S01]  /*c2b50*/  IMAD.X R46, R46, 0x1, R0, P3 ;  /* 0x000000012e2e7824 */ /* 0x000fe200018e0600 */
[----:B------:R-:W-:-:S03]  /*c2b60*/  IADD3 R43, P1, R43, R7, RZ ;  /* 0x000000072b2b7210 */ /* 0x000fc60007f3e0ff */
[----:B------:R1:W-:Y:S02]  /*c2b70*/  LDGSTS.E [R4+0x1a000], [R32.64], P2 ;  /* 0x1a00000020047fae */ /* 0x0003e40009121844 */
[----:B------:R-:W-:Y:S01]  /*c2b80*/  IMAD.X R44, R44, 0x1, R0, P1 ;  /* 0x000000012c2c7824 */ /* 0x000fe200008e0600 */
[----:B------:R-:W-:Y:S01]  /*c2b90*/  IADD3 R41, P3, R41, R7, RZ ;  /* 0x0000000729297210 */ /* 0x000fe20007f7e0ff */
[----:B-1----:R-:W-:Y:S01]  /*c2ba0*/  IMAD.MOV.U32 R32, RZ, RZ, R47 ;  /* 0x000000ffff207224 */ /* 0x002fe200078e002f */
[----:B------:R-:W-:-:S05]  /*c2bb0*/  MOV R33, R48 ;  /* 0x0000003000217202 */ /* 0x000fca0000000f00 */
[----:B------:R1:W-:Y:S01]  /*c2bc0*/  LDGSTS.E [R4+0x1a100], [R32.64], P2 ;  /* 0x1a10000020047fae */ /* 0x0003e20009121844 */
[----:B---3--:R-:W-:-:S03]  /*c2bd0*/  IADD3 R38, P1, R38, R7, RZ ;  /* 0x0000000726267210 */ /* 0x008fc60007f3e0ff */
[----:B------:R-:W-:Y:S01]  /*c2be0*/  STL [R1+0x4500], R47 ;  /* 0x0045002f01007387 */ /* 0x000fe20000100800 */
[----:B------:R-:W-:Y:S01]  /*c2bf0*/  IADD3.X R42, R42, R0, RZ, P3, !PT ;  /* 0x000000002a2a7210 */ /* 0x000fe20001ffe4ff */
[----:B------:R-:W-:Y:S02]  /*c2c00*/  STL [R1+0x44fc], R48 ;  /* 0x0044fc3001007387 */ /* 0x000fe40000100800 */
[----:B-1----:R-:W-:Y:S02]  /*c2c10*/  IMAD.MOV.U32 R32, RZ, RZ, R45 ;  /* 0x000000ffff207224 */ /* 0x002fe400078e002d */
[----:B------:R-:W-:Y:S01]  /*c2c20*/  IMAD.MOV.U32 R33, RZ, RZ, R46 ;  /* 0x000000ffff217224 */ /* 0x000fe200078e002e */
[----:B------:R-:W-:-:S04]  /*c2c30*/  IADD3 R34, P3, R34, R7, RZ ;  /* 0x0000000722227210 */ /* 0x000fc80007f7e0ff */
[----:B------:R1:W-:Y:S04]  /*c2c40*/  LDGSTS.E [R4+0x1a200], [R32.64], P2 ;  /* 0x1a20000020047fae */ /* 0x0003e80009121844 */
[----:B------:R-:W-:Y:S01]  /*c2c50*/  STL [R1+0x4508], R45 ;  /* 0x0045082d01007387 */ /* 0x000fe20000100800 */
[----:B------:R-:W-:Y:S02]  /*c2c60*/  STL [R1+0x4504], R46 ;  /* 0x0045042e01007387 */ /* 0x000fe40000100800 */
[----:B------:R-:W-:Y:S02]  /*c2c70*/  STL [R1+0x4510], R43 ;  /* 0x0045102b01007387 */ /* 0x000fe40000100800 */
[----:B------:R-:W-:Y:S01]  /*c2c80*/  IMAD.X R39, R39, 0x1, R0, P1 ;  /* 0x0000000127277824 */ /* 0x000fe200008e0600 */
[----:B------:R-:W-:Y:S01]  /*c2c90*/  STL [R1+0x450c], R44 ;  /* 0x00450c2c01007387 */ /* 0x000fe20000100800 */
[----:B-1----:R-:W-:-:S02]  /*c2ca0*/  IMAD.MOV.U32 R32, RZ, RZ, R43 ;  /* 0x000000ffff207224 */ /* 0x002fc400078e002b */
[----:B------:R-:W-:Y:S01]  /*c2cb0*/  IMAD.MOV.U32 R33, RZ, RZ, R44 ;  /* 0x000000ffff217224 */ /* 0x000fe200078e002c */
[----:B------:R-:W-:Y:S01]  /*c2cc0*/  STL [R1+0x4518], R41 ;  /* 0x0045182901007387 */ /* 0x000fe20000100800 */
[----:B------:R-:W-:-:S03]  /*c2cd0*/  IMAD.X R35, R35, 0x1, R0, P3 ;  /* 0x0000000123237824 */ /* 0x000fc600018e0600 */
[----:B------:R1:W-:Y:S01]  /*c2ce0*/  LDGSTS.E [R4+0x1a300], [R32.64], P2 ;  /* 0x1a30000020047fae */ /* 0x0003e20009121844 */
[----:B------:R-:W-:Y:S02]  /*c2cf0*/  STL [R1+0x4514], R42 ;  /* 0x0045142a01007387 */ /* 0x000fe40000100800 */
[----:B------:R-:W-:Y:S02]  /*c2d00*/  STL [R1+0x4520], R38 ;  /* 0x0045202601007387 */ /* 0x000fe40000100800 */
[----:B------:R-:W-:Y:S01]  /*c2d10*/  STL [R1+0x451c], R39 ;  /* 0x00451c2701007387 */ /* 0x000fe20000100800 */
[----:B------:R-:W-:Y:S01]  /*c2d20*/  STL [R1+0x4528], R34 ;  /* 0x0045282201007387 */ /* 0x000fe20000100800 */
[----:B------:R3:W-:Y:S02]  /*c2d30*/  STL [R1+0x4524], R35 ;  /* 0x0045242301007387 */ /* 0x0007e40000100800 */
[----:B------:R-:W4:Y:S02]  /*c2d40*/  LDL.LU.64 R64, [R1+0x3de8] ;  /* 0x003de80001407983 */ /* 0x000f240000300a00 */
[----:B-1----:R-:W-:Y:S01]  /*c2d50*/  IMAD.MOV.U32 R32, RZ, RZ, R41 ;  /* 0x000000ffff207224 */ /* 0x002fe200078e0029 */
[----:B------:R-:W-:-:S05]  /*c2d60*/  MOV R33, R42 ;  /* 0x0000002a00217202 */ /* 0x000fca0000000f00 */
[----:B------:R1:W-:Y:S02]  /*c2d70*/  LDGSTS.E [R4+0x1a400], [R32.64], P2 ;  /* 0x1a40000020047fae */ /* 0x0003e40009121844 */
[----:B-1----:R-:W-:Y:S01]  /*c2d80*/  IMAD.MOV.U32 R32, RZ, RZ, R38 ;  /* 0x000000ffff207224 */ /* 0x002fe200078e0026 */
[----:B------:R-:W-:-:S05]  /*c2d90*/  MOV R33, R39 ;  /* 0x0000002700217202 */ /* 0x000fca0000000f00 */
[----:B------:R1:W-:Y:S02]  /*c2da0*/  LDGSTS.E [R4+0x1a500], [R32.64], P2 ;  /* 0x1a50000020047fae */ /* 0x0003e40009121844 */
[----:B-1----:R-:W-:Y:S02]  /*c2db0*/  IMAD.MOV.U32 R32, RZ, RZ, R34 ;  /* 0x000000ffff207224 */ /* 0x002fe400078e0022 */
[----:B------:R-:W-:Y:S02]  /*c2dc0*/  IMAD.MOV.U32 R33, RZ, RZ, R35 ;  /* 0x000000ffff217224 */ /* 0x000fe400078e0023 */
[----:B---3--:R-:W3:Y:S04]  /*c2dd0*/  LDL.LU.64 R34, [R1+0x3de0] ;  /* 0x003de00001227983 */ /* 0x008ee80000300a00 */
[----:B------:R1:W-:Y:S01]  /*c2de0*/  LDGSTS.E [R4+0x1a600], [R32.64], P2 ;  /* 0x1a60000020047fae */ /* 0x0003e20009121844 */
[----:B--2---:R-:W-:-:S02]  /*c2df0*/  IADD3 R36, P3, R36, R7, RZ ;  /* 0x0000000724247210 */ /* 0x004fc40007f7e0ff */
[----:B----4-:R-:W-:-:S03]  /*c2e00*/  IADD3 R6, P4, R6, R7, RZ ;  /* 0x0000000706067210 */ /* 0x010fc60007f9e0ff */
[----:B------:R-:W-:Y:S01]  /*c2e10*/  IMAD.X R37, R37, 0x1, R0, P3 ;  /* 0x0000000125257824 */ /* 0x000fe200018e0600 */
[----:B------:R-:W-:Y:S01]  /*c2e20*/  STL [R1+0x4530], R36 ;  /* 0x0045302401007387 */ /* 0x000fe20000100800 */
[----:B-1----:R-:W-:Y:S01]  /*c2e30*/  IMAD.MOV.U32 R32, RZ, RZ, R36 ;  /* 0x000000ffff207224 */ /* 0x002fe200078e0024 */
[----:B------:R-:W-:Y:S01]  /*c2e40*/  IADD3.X R40, R40, R0, RZ, P4, !PT ;  /* 0x0000000028287210 */ /* 0x000fe200027fe4ff */
[----:B------:R-:W-:Y:S01]  /*c2e50*/  IMAD.MOV.U32 R33, RZ, RZ, R37 ;  /* 0x000000ffff217224 */ /* 0x000fe200078e0025 */
[----:B------:R1:W-:Y:S01]  /*c2e60*/  STL [R1+0x452c], R37 ;  /* 0x00452c2501007387 */ /* 0x0003e20000100800 */
[----:B------:R-:W-:Y:S03]  /*c2e70*/  STL [R1+0x45f8], R6 ;  /* 0x0045f80601007387 */ /* 0x000fe60000100800 */
[----:B------:R2:W-:Y:S04]  /*c2e80*/  LDGSTS.E [R4+0x1a700], [R32.64], P2 ;  /* 0x1a70000020047fae */ /* 0x0005e80009121844 */
[----:B-1----:R-:W4:Y:S01]  /*c2e90*/  LDL.LU.64 R36, [R1+0x3dd8] ;  /* 0x003dd80001247983 */ /* 0x002f220000300a00 */
[----:B------:R1:W-:Y:S02]  /*c2ea0*/  STL [R1+0x45f4], R40 ;  /* 0x0045f42801007387 */ /* 0x0003e40000100800 */
[----:B------:R-:W4:Y:S01]  /*c2eb0*/  LDL.LU.64 R38, [R1+0x3dd0] ;  /* 0x003dd00001267983 */ /* 0x000f220000300a00 */
[----:B--2---:R-:W-:-:S02]  /*c2ec0*/  MOV R33, R40 ;  /* 0x0000002800217202 */ /* 0x004fc40000000f00 */
[----:B-1----:R-:W2:Y:S01]  /*c2ed0*/  LDL.LU.64 R40, [R1+0x3dc8] ;  /* 0x003dc80001287983 */ /* 0x002ea20000300a00 */
[----:B------:R-:W2:Y:S02]  /*c2ee0*/  LDL.LU.64 R42, [R1+0x3dc0] ;  /* 0x003dc000012a7983 */ /* 0x000ea40000300a00 */
[----:B------:R-:W2:Y:S02]  /*c2ef0*/  LDL.LU.64 R44, [R1+0x3db8] ;  /* 0x003db800012c7983 */ /* 0x000ea40000300a00 */
[----:B------:R-:W2:Y:S01]  /*c2f00*/  LDL.LU.64 R46, [R1+0x3cf0] ;  /* 0x003cf000012e7983 */ /* 0x000ea20000300a00 */
[----:B------:R-:W2:Y:S01]  /*c2f10*/  LDL.LU.64 R48, [R1+0x3ce8] ;  /* 0x003ce80001307983 */ /* 0x000ea20000300a00 */
[----:B------:R-:W2:Y:S02]  /*c2f20*/  LDL.LU.64 R50, [R1+0x3ce0] ;  /* 0x003ce00001327983 */ /* 0x000ea40000300a00 */
[----:B------:R-:W2:Y:S02]  /*c2f30*/  LDL.LU.64 R52, [R1+0x3cd8] ;  /* 0x003cd80001347983 */ /* 0x000ea40000300a00 */
[----:B------:R-:W2:Y:S01]  /*c2f40*/  LDL.LU.64 R54, [R1+0x3cd0] ;  /* 0x003cd00001367983 */ /* 0x000ea20000300a00 */
[----:B------:R-:W2:Y:S01]  /*c2f50*/  LDL.LU.64 R56, [R1+0x3cc8] ;  /* 0x003cc80001387983 */ /* 0x000ea20000300a00 */
[----:B------:R-:W2:Y:S02]  /*c2f60*/  LDL.LU.64 R58, [R1+0x3cc0] ;  /* 0x003cc000013a7983 */ /* 0x000ea40000300a00 */
[----:B------:R-:W2:Y:S02]  /*c2f70*/  LDL.LU.64 R62, [R1+0x3cb8] ;  /* 0x003cb800013e7983 */ /* 0x000ea40000300a00 */
[----:B------:R-:W2:Y:S01]  /*c2f80*/  LDL.LU R61, [R1+0x4bac] ;  /* 0x004bac00013d7983 */ /* 0x000ea20000300800 */
[----:B------:R-:W2:Y:S01]  /*c2f90*/  LDL.LU R60, [R1+0x4bf4] ;  /* 0x004bf400013c7983 */ /* 0x000ea20000300800 */
[----:B------:R-:W-:-:S02]  /*c2fa0*/  ISETP.GT.AND P1, PT, R3, 0x38, PT ;  /* 0x000000380300780c */ /* 0x000fc40003f24270 */
[----:B------:R-:W-:Y:S02]  /*c2fb0*/  ISETP.GT.AND P2, PT, R3, 0x3c, PT ;  /* 0x0000003c0300780c */ /* 0x000fe40003f44270 */
[----:B------:R-:W-:Y:S01]  /*c2fc0*/  SEL R5, RZ, 0x4, !P1 ;  /* 0x00000004ff057807 */ /* 0x000fe20004800000 */
[----:B------:R-:W-:-:S03]  /*c2fd0*/  IMAD.MOV.U32 R32, RZ, RZ, R6 ;  /* 0x000000ffff207224 */ /* 0x000fc600078e0006 */
[----:B------:R-:W-:Y:S02]  /*c2fe0*/  SEL R5, R5, RZ, !P0 ;  /* 0x000000ff05057207 */ /* 0x000fe40004000000 */
[----:B------:R-:W-:Y:S02]  /*c2ff0*/  SEL R6, RZ, 0x4, !P2 ;  /* 0x00000004ff067807 */ /* 0x000fe40005000000 */
[----:B------:R-:W-:Y:S02]  /*c3000*/  ISETP.GT.AND P3, PT, R3, 0x1, PT ;  /* 0x000000010300780c */ /* 0x000fe40003f64270 */
[----:B------:R-:W-:Y:S02]  /*c3010*/  ISETP.NE.U32.AND P1, PT, R5, RZ, PT ;  /* 0x000000ff0500720c */ /* 0x000fe40003f25070 */
[----:B------:R-:W-:Y:S02]  /*c3020*/  SEL R6, R6, RZ, !P0 ;  /* 0x000000ff06067207 */ /* 0x000fe40004000000 */
[----:B------:R-:W-:-:S02]  /*c3030*/  SEL R5, RZ, 0x4, !P3 ;  /* 0x00000004ff057807 */ /* 0x000fc40005800000 */
[----:B------:R-:W-:Y:S02]  /*c3040*/  ISETP.NE.U32.AND P3, PT, R6, RZ, PT ;  /* 0x000000ff0600720c */ /* 0x000fe40003f65070 */
[----:B------:R-:W-:-:S04]  /*c3050*/  SEL R5, R5, RZ, !P0 ;  /* 0x000000ff05057207 */ /* 0x000fc80004000000 */
[----:B------:R-:W-:Y:S01]  /*c3060*/  ISETP.NE.U32.AND P2, PT, R5, RZ, PT ;  /* 0x000000ff0500720c */ /* 0x000fe20003f45070 */
[----:B------:R3:W-:Y:S01]  /*c3070*/  LDGSTS.E [R4+0x1c000], [R32.64], P1 ;  /* 0x1c00000020047fae */ /* 0x0007e20008921844 */
[----:B------:R-:W-:-:S05]  /*c3080*/  IADD3 R6, P4, R64, R7, RZ ;  /* 0x0000000740067210 */ /* 0x000fca0007f9e0ff */
[----:B------:R-:W-:Y:S01]  /*c3090*/  IMAD.X R5, R65, 0x1, R0, P4 ;  /* 0x0000000141057824 */ /* 0x000fe200020e0600 */
[----:B---3--:R-:W-:-:S05]  /*c30a0*/  IADD3 R33, P4, R34, R7, RZ ;  /* 0x0000000722217210 */ /* 0x008fca0007f9e0ff */
[----:B------:R-:W-:-:S05]  /*c30b0*/  IMAD.X R32, R35, 0x1, R0, P4 ;  /* 0x0000000123207824 */ /* 0x000fca00020e0600 */
[----:B------:R-:W-:Y:S02]  /*c30c0*/  LOP3.LUT R33, R33, R32, RZ, 0x3c, !PT ;  /* 0x0000002021217212 */ /* 0x000fe400078e3cff */
[----:B------:R-:W-:Y:S02]  /*c30d0*/  MOV R70, R6 ;  /* 0x0000000600467202 */ /* 0x000fe40000000f00 */
[----:B------:R-:W-:Y:S01]  /*c30e0*/  LOP3.LUT R32, R33, R32, RZ, 0x3c, !PT ;  /* 0x0000002021207212 */ /* 0x000fe200078e3cff */
[----:B------:R-:W-:-:S03]  /*c30f0*/  IMAD.MOV.U32 R71, RZ, RZ, R5 ;  /* 0x000000ffff477224 */ /* 0x000fc600078e0005 */
[----:B------:R-:W-:Y:S02]  /*c3100*/  LOP3.LUT R33, R33, R32, RZ, 0x3c, !PT ;  /* 0x0000002021217212 */ /* 0x000fe400078e3cff */
[----:B------:R1:W-:Y:S03]  /*c3110*/  LDGSTS.E [R4+0x1c100], [R70.64], P1 ;  /* 0x1c10000046047fae */ /* 0x0003e60008921844 */
[----:B------:R3:W-:Y:S01]  /*c3120*/  LDGSTS.E [R4+0x1c200], [R32.64], P1 ;  /* 0x1c20000020047fae */ /* 0x0007e20008921844 */
[----:B----4-:R-:W-:-:S05]  /*c3130*/  IADD3 R35, P4, R36, R7, RZ ;  /* 0x0000000724237210 */ /* 0x010fca0007f9e0ff */
[----:B------:R-:W-:Y:S01]  /*c3140*/  IMAD.X R34, R37, 0x1, R0, P4 ;  /* 0x0000000125227824 */ /* 0x000fe200020e0600 */
[----:B------:R-:W-:-:S04]  /*c3150*/  IADD3 R37, P4, R38, R7, RZ ;  /* 0x0000000726257210 */ /* 0x000fc80007f9e0ff */
[----:B------:R-:W-:Y:S01]  /*c3160*/  IADD3.X R36, R39, R0, RZ, P4, !PT ;  /* 0x0000000027247210 */ /* 0x000fe200027fe4ff */
[----:B--2---:R-:W-:-:S05]  /*c3170*/  IADD3 R39, P4, R40, R7, RZ ;  /* 0x0000000728277210 */ /* 0x004fca0007f9e0ff */
[----:B------:R-:W-:Y:S01]  /*c3180*/  IMAD.X R38, R41, 0x1, R0, P4 ;  /* 0x0000000129267824 */ /* 0x000fe200020e0600 */
[----:B------:R-:W-:-:S05]  /*c3190*/  IADD3 R41, P4, R42, R7, RZ ;  /* 0x000000072a297210 */ /* 0x000fca0007f9e0ff */
[----:B------:R-:W-:Y:S01]  /*c31a0*/  IMAD.X R40, R43, 0x1, R0, P4 ;  /* 0x000000012b287824 */ /* 0x000fe200020e0600 */
[----:B------:R-:W-:-:S05]  /*c31b0*/  IADD3 R43, P4, R44, R7, RZ ;  /* 0x000000072c2b7210 */ /* 0x000fca0007f9e0ff */
[----:B------:R-:W-:Y:S01]  /*c31c0*/  IMAD.X R42, R45, 0x1, R0, P4 ;  /* 0x000000012d2a7824 */ /* 0x000fe200020e0600 */
[----:B------:R-:W-:-:S04]  /*c31d0*/  IADD3 R45, P4, R46, R7, RZ ;  /* 0x000000072e2d7210 */ /* 0x000fc80007f9e0ff */
[----:B------:R-:W-:Y:S01]  /*c31e0*/  IADD3.X R44, R47, R0, RZ, P4, !PT ;  /* 0x000000002f2c7210 */ /* 0x000fe200027fe4ff */
[----:B------:R-:W-:-:S05]  /*c31f0*/  IADD3 R47, P4, R48, R7, RZ ;  /* 0x00000007302f7210 */ /* 0x000fca0007f9e0ff */
        /* <DEDUP_REMOVED lines=9> */
[----:B------:R-:W-:Y:S02]  /*c3290*/  IADD3 R57, P4, R58, R7, RZ ;  /* 0x000000073a397210 */ /* 0x000fe40007f9e0ff */
[----:B------:R-:W-:-:S03]  /*c32a0*/  LOP3.LUT R35, R35, R34, RZ, 0x3c, !PT ;  /* 0x0000002223237212 */ /* 0x000fc600078e3cff */
[--C-:B------:R-:W-:Y:S01]  /*c32b0*/  IMAD.X R56, R59, 0x1, R0.reuse, P4 ;  /* 0x000000013b387824 */ /* 0x100fe200020e0600 */
[-C--:B------:R-:W-:Y:S02]  /*c32c0*/  IADD3 R59, P4, R62, R7.reuse, RZ ;  /* 0x000000073e3b7210 */ /* 0x080fe40007f9e0ff */
[----:B------:R-:W-:Y:S02]  /*c32d0*/  LOP3.LUT R39, R39, R38, RZ, 0x3c, !PT ;  /* 0x0000002627277212 */ /* 0x000fe400078e3cff */
[----:B------:R-:W-:Y:S02]  /*c32e0*/  LOP3.LUT R41, R41, R40, RZ, 0x3c, !PT ;  /* 0x0000002829297212 */ /* 0x000fe400078e3cff */
[----:B------:R-:W-:Y:S01]  /*c32f0*/  LOP3.LUT R34, R35, R34, RZ, 0x3c, !PT ;  /* 0x0000002223227212 */ /* 0x000fe200078e3cff */
[----:B------:R-:W-:Y:S01]  /*c3300*/  IMAD.X R58, R63, 0x1, R0, P4 ;  /* 0x000000013f3a7824 */ /* 0x000fe200020e0600 */
[----:B------:R-:W-:Y:S02]  /*c3310*/  IADD3 R60, P4, R60, R7, RZ ;  /* 0x000000073c3c7210 */ /* 0x000fe40007f9e0ff */
[----:B------:R-:W-:-:S02]  /*c3320*/  LOP3.LUT R38, R39, R38, RZ, 0x3c, !PT ;  /* 0x0000002627267212 */ /* 0x000fc400078e3cff */
[----:B------:R-:W-:Y:S02]  /*c3330*/  LOP3.LUT R47, R47, R46, RZ, 0x3c, !PT ;  /* 0x0000002e2f2f7212 */ /* 0x000fe400078e3cff */
[----:B------:R-:W-:Y:S02]  /*c3340*/  LOP3.LUT R40, R41, R40, RZ, 0x3c, !PT ;  /* 0x0000002829287212 */ /* 0x000fe400078e3cff */
[----:B------:R-:W-:Y:S02]  /*c3350*/  LOP3.LUT R49, R49, R48, RZ, 0x3c, !PT ;  /* 0x0000003031317212 */ /* 0x000fe400078e3cff */
[----:B------:R-:W-:Y:S02]  /*c3360*/  LOP3.LUT R35, R35, R34, RZ, 0x3c, !PT ;  /* 0x0000002223237212 */ /* 0x000fe400078e3cff */
[----:B------:R-:W-:Y:S01]  /*c3370*/  LOP3.LUT R51, R51, R50, RZ, 0x3c, !PT ;  /* 0x0000003233337212 */ /* 0x000fe200078e3cff */
[----:B------:R-:W-:Y:S02]  /*c3380*/  IMAD.MOV.U32 R68, RZ, RZ, R37 ;  /* 0x000000ffff447224 */ /* 0x000fe400078e0025 */
[----:B------:R-:W-:Y:S01]  /*c3390*/  IMAD.MOV.U32 R69, RZ, RZ, R36 ;  /* 0x000000ffff457224 */ /* 0x000fe200078e0024 */
[----:B------:R-:W-:Y:S01]  /*c33a0*/  LOP3.LUT R53, R53, R52, RZ, 0x3c, !PT ;  /* 0x0000003435357212 */ /* 0x000fe200078e3cff */
[----:B------:R-:W-:Y:S01]  /*c33b0*/  STL [R1+0x4bf4], R60 ;  /* 0x004bf43c01007387 */ /* 0x000fe20000100800 */
[----:B------:R-:W-:-:S02]  /*c33c0*/  LOP3.LUT R39, R39, R38, RZ, 0x3c, !PT ;  /* 0x0000002627277212 */ /* 0x000fc400078e3cff */
[----:B------:R-:W-:Y:S02]  /*c33d0*/  LOP3.LUT R46, R47, R46, RZ, 0x3c, !PT ;  /* 0x0000002e2f2e7212 */ /* 0x000fe400078e3cff */
[----:B------:R-:W-:Y:S01]  /*c33e0*/  LOP3.LUT R55, R55, R54, RZ, 0x3c, !PT ;  /* 0x0000003637377212 */ /* 0x000fe200078e3cff */
[----:B------:R-:W-:Y:S01]  /*c33f0*/  STL.64 [R1+0x3de8], R70 ;  /* 0x003de84601007387 */ /* 0x000fe20000100a00 */
[----:B------:R-:W-:Y:S02]  /*c3400*/  LOP3.LUT R41, R41, R40, RZ, 0x3c, !PT ;  /* 0x0000002829297212 */ /* 0x000fe400078e3cff */
[----:B------:R-:W-:Y:S01]  /*c3410*/  LOP3.LUT R48, R49, R48, RZ, 0x3c, !PT ;  /* 0x0000003031307212 */ /* 0x000fe200078e3cff */
[----:B------:R-:W-:Y:S01]  /*c3420*/  STL.64 [R1+0x3de0], R32 ;  /* 0x003de02001007387 */ /* 0x000fe20000100a00 */
[----:B------:R-:W-:Y:S01]  /*c3430*/  MOV R66, R43 ;  /* 0x0000002b00427202 */ /* 0x000fe20000000f00 */
[----:B------:R-:W-:Y:S01]  /*c3440*/  IMAD.MOV.U32 R67, RZ, RZ, R42 ;  /* 0x000000ffff437224 */ /* 0x000fe200078e002a */
[----:B------:R-:W-:Y:S01]  /*c3450*/  LOP3.LUT R50, R51, R50, RZ, 0x3c, !PT ;  /* 0x0000003233327212 */ /* 0x000fe200078e3cff */
[----:B------:R-:W-:Y:S01]  /*c3460*/  STL.64 [R1+0x3dd8], R34 ;  /* 0x003dd82201007387 */ /* 0x000fe20000100a00 */
[----:B------:R-:W-:-:S02]  /*c3470*/  IMAD.MOV.U32 R64, RZ, RZ, R45 ;  /* 0x000000ffff407224 */ /* 0x000fc400078e002d */
[----:B------:R-:W-:Y:S01]  /*c3480*/  IMAD.MOV.U32 R65, RZ, RZ, R44 ;  /* 0x000000ffff417224 */ /* 0x000fe200078e002c */
[----:B------:R-:W-:Y:S02]  /*c3490*/  LOP3.LUT R52, R53, R52, RZ, 0x3c, !PT ;  /* 0x0000003435347212 */ /* 0x000fe400078e3cff */
[----:B------:R-:W-:Y:S01]  /*c34a0*/  LOP3.LUT R57, R57, R56, RZ, 0x3c, !PT ;  /* 0x0000003839397212 */ /* 0x000fe200078e3cff */
[----:B------:R-:W-:Y:S01]  /*c34b0*/  STL.64 [R1+0x3dd0], R68 ;  /* 0x003dd04401007387 */ /* 0x000fe20000100a00 */
[----:B------:R-:W-:Y:S02]  /*c34c0*/  LOP3.LUT R47, R47, R46, RZ, 0x3c, !PT ;  /* 0x0000002e2f2f7212 */ /* 0x000fe400078e3cff */
[----:B------:R-:W-:Y:S01]  /*c34d0*/  LOP3.LUT R54, R55, R54, RZ, 0x3c, !PT ;  /* 0x0000003637367212 */ /* 0x000fe200078e3cff */
[----:B------:R-:W-:Y:S01]  /*c34e0*/  STL.64 [R1+0x3dc8], R38 ;  /* 0x003dc82601007387 */ /* 0x000fe20000100a00 */
[----:B------:R-:W-:Y:S01]  /*c34f0*/  LOP3.LUT R49, R49, R48, RZ, 0x3c, !PT ;  /* 0x0000003031317212 */ /* 0x000fe200078e3cff */
[----:B------:R2:W-:Y:S01]  /*c3500*/  STL.64 [R1+0x3dc0], R40 ;  /* 0x003dc02801007387 */ /* 0x0005e20000100a00 */
[----:B------:R-:W-:Y:S01]  /*c3510*/  LOP3.LUT R51, R51, R50, RZ, 0x3c, !PT ;  /* 0x0000003233337212 */ /* 0x000fe200078e3cff */
[----:B------:R-:W-:Y:S01]  /*c3520*/  STL.64 [R1+0x3db8], R66 ;  /* 0x003db84201007387 */ /* 0x000fe20000100a00 */
[----:B------:R-:W-:-:S02]  /*c3530*/  LOP3.LUT R53, R53, R52, RZ, 0x3c, !PT ;  /* 0x0000003435357212 */ /* 0x000fc400078e3cff */
[----:B------:R-:W-:Y:S01]  /*c3540*/  LOP3.LUT R56, R57, R56, RZ, 0x3c, !PT ;  /* 0x0000003839387212 */ /* 0x000fe200078e3cff */
[----:B------:R-:W-:Y:S01]  /*c3550*/  STL.64 [R1+0x3cf0], R64 ;  /* 0x003cf04001007387 */ /* 0x000fe20000100a00 */
[----:B------:R-:W-:Y:S01]  /*c3560*/  LOP3.LUT R55, R55, R54, RZ, 0x3c, !PT ;  /* 0x0000003637377212 */ /* 0x000fe200078e3cff */
[----:B------:R4:W-:Y:S02]  /*c3570*/  STL.64 [R1+0x3ce8], R46 ;  /* 0x003ce82e01007387 */ /* 0x0009e40000100a00 */
[----:B------:R-:W-:Y:S01]  /*c3580*/  STL.64 [R1+0x3ce0], R48 ;  /* 0x003ce03001007387 */ /* 0x000fe20000100a00 */
[----:B------:R-:W-:Y:S01]  /*c3590*/  LOP3.LUT R57, R57, R56, RZ, 0x3c, !PT ;  /* 0x0000003839397212 */ /* 0x000fe200078e3cff */
[----:B------:R-:W-:Y:S01]  /*c35a0*/  STL.64 [R1+0x3cd8], R50 ;  /* 0x003cd83201007387 */ /* 0x000fe20000100a00 */
[----:B------:R-:W-:Y:S01]  /*c35b0*/  STL.64 [R1+0x3cd0], R52 ;  /* 0x003cd03401007387 */ /* 0x000fe20000100a00 */
[----:B------:R-:W-:Y:S01]  /*c35c0*/  MOV R62, R59 ;  /* 0x0000003b003e7202 */ /* 0x000fe20000000f00 */
[----:B------:R-:W-:Y:S01]  /*c35d0*/  IMAD.MOV.U32 R63, RZ, RZ, R58 ;  /* 0x000000ffff3f7224 */ /* 0x000fe200078e003a */
[----:B------:R-:W-:Y:S01]  /*c35e0*/  STL.64 [R1+0x3cc8], R54 ;  /* 0x003cc83601007387 */ /* 0x000fe20000100a00 */
[----:B------:R-:W4:Y:S02]  /*c35f0*/  LDL.LU R43, [R1+0x4bb0] ;  /* 0x004bb000012b7983 */ /* 0x000f240000300800 */
[----:B------:R-:W-:Y:S02]  /*c3600*/  STL.64 [R1+0x3cc0], R56 ;  /* 0x003cc03801007387 */ /* 0x000fe40000100a00 */
[----:B------:R-:W4:Y:S01]  /*c3610*/  LDL.LU R37, [R1+0x4ba8] ;  /* 0x004ba80001257983 */ /* 0x000f220000300800 */
[----:B------:R-:W-:Y:S01]  /*c3620*/  STL.64 [R1+0x3cb8], R62 ;  /* 0x003cb83e01007387 */ /* 0x000fe20000100a00 */
[----:B------:R-:W4:Y:S02]  /*c3630*/  LDL.LU R44, [R1+0x4ba4] ;  /* 0x004ba400012c7983 */ /* 0x000f240000300800 */
[----:B------:R-:W4:Y:S01]  /*c3640*/  LDL.LU R42, [R1+0x4b9c] ;  /* 0x004b9c00012a7983 */ /* 0x000f220000300800 */
[----:B------:R1:W-:Y:S01]  /*c3650*/  LDGSTS.E [R4+0x1c300], [R34.64], P1 ;  /* 0x1c30000022047fae */ /* 0x0003e20008921844 */
[----:B------:R1:W-:Y:S02]  /*c3660*/  LDGSTS.E [R4+0x1c400], [R68.64], P1 ;  /* 0x1c40000044047fae */ /* 0x0003e40008921844 */
[----:B------:R1:W-:Y:S02]  /*c3670*/  LDGSTS.E [R4+0x1c500], [R38.64], P1 ;  /* 0x1c50000026047fae */ /* 0x0003e40008921844 */
[----:B------:R2:W-:Y:S02]  /*c3680*/  LDGSTS.E [R4+0x1c600], [R40.64], P1 ;  /* 0x1c60000028047fae */ /* 0x0005e40008921844 */
[----:B------:R-:W-:Y:S01]  /*c3690*/  IMAD.SHL.U32 R153, R157, 0x4, RZ ;  /* 0x000000049d997824 */ /* 0x000fe200078e00ff */
[----:B------:R1:W-:Y:S01]  /*c36a0*/  LDGSTS.E [R4+0x1c700], [R66.64], P1 ;  /* 0x1c70000042047fae */ /* 0x0003e20008921844 */
[----:B------:R1:W-:Y:S02]  /*c36b0*/  LDGSTS.E [R4+0x1e000], [R64.64], P3 ;  /* 0x1e00000040047fae */ /* 0x0003e40009921844 */
[----:B------:R3:W-:Y:S02]  /*c36c0*/  LDGSTS.E [R4+0x1e100], [R46.64], P3 ;  /* 0x1e1000002e047fae */ /* 0x0007e40009921844 */
[----:B------:R3:W-:Y:S01]  /*c36d0*/  LDGSTS.E [R4+0x1e200], [R48.64], P3 ;  /* 0x1e20000030047fae */ /* 0x0007e20009921844 */
[----:B--2---:R-:W2:Y:S01]  /*c36e0*/  LDL.LU R40, [R1+0x4ba0] ;  /* 0x004ba00001287983 */ /* 0x004ea20000300800 */
[----:B------:R-:W2:Y:S02]  /*c36f0*/  LDL.LU R36, [R1+0x4b98] ;  /* 0x004b980001247983 */ /* 0x000ea40000300800 */
[----:B------:R-:W2:Y:S02]  /*c3700*/  LDL.LU R41, [R1+0x4b94] ;  /* 0x004b940001297983 */ /* 0x000ea40000300800 */
[----:B-1----:R-:W2:Y:S01]  /*c3710*/  LDL.LU R39, [R1+0x4b8c] ;  /* 0x004b8c0001277983 */ /* 0x002ea20000300800 */
[----:B------:R-:W2:Y:S01]  /*c3720*/  LDL.LU R38, [R1+0x4b84] ;  /* 0x004b840001267983 */ /* 0x000ea20000300800 */
[----:B------:R-:W2:Y:S02]  /*c3730*/  LDL.LU R35, [R1+0x4b90] ;  /* 0x004b900001237983 */ /* 0x000ea40000300800 */
[----:B------:R-:W2:Y:S02]  /*c3740*/  LDL.LU R34, [R1+0x4b7c] ;  /* 0x004b7c0001227983 */ /* 0x000ea40000300800 */
[----:B------:R-:W2:Y:S01]  /*c3750*/  LDL.LU R6, [R1+0x4b88] ;  /* 0x004b880001067983 */ /* 0x000ea20000300800 */
[----:B------:R-:W-:Y:S01]  /*c3760*/  LOP3.LUT R105, R153, 0x20, RZ, 0x3c, !PT ;  /* 0x0000002099697812 */ /* 0x000fe200078e3cff */
[----:B------:R-:W-:Y:S01]  /*c3770*/  IMAD.X R61, R61, 0x1, R0, P4 ;  /* 0x000000013d3d7824 */ /* 0x000fe200020e0600 */
[----:B------:R1:W-:Y:S01]  /*c3780*/  LDGSTS.E [R4+0x1e300], [R50.64], P3 ;  /* 0x1e30000032047fae */ /* 0x0003e20009921844 */
[----:B------:R1:W-:Y:S02]  /*c3790*/  LDGSTS.E [R4+0x1e400], [R52.64], P3 ;  /* 0x1e40000034047fae */ /* 0x0003e40009921844 */
[----:B------:R1:W-:Y:S02]  /*c37a0*/  LDGSTS.E [R4+0x1e500], [R54.64], P3 ;  /* 0x1e50000036047fae */ /* 0x0003e40009921844 */
[----:B------:R1:W-:Y:S01]  /*c37b0*/  LDGSTS.E [R4+0x1e600], [R56.64], P3 ;  /* 0x1e60000038047fae */ /* 0x0003e20009921844 */
[----:B------:R-:W-:Y:S01]  /*c37c0*/  LEA R5, R252, R105, 0x11 ;  /* 0x00000069fc057211 */ /* 0x000fe200078e88ff */
[----:B---3--:R-:W-:-:S02]  /*c37d0*/  IMAD.MOV.U32 R32, RZ, RZ, R60 ;  /* 0x000000ffff207224 */ /* 0x008fc400078e003c */
[----:B------:R-:W-:Y:S01]  /*c37e0*/  IMAD.MOV.U32 R33, RZ, RZ, R61 ;  /* 0x000000ffff217224 */ /* 0x000fe200078e003d */
[----:B------:R1:W-:Y:S04]  /*c37f0*/  LDGSTS.E [R4+0x1e700], [R62.64], P3 ;  /* 0x1e7000003e047fae */ /* 0x0003e80009921844 */
[----:B------:R-:W-:Y:S04]  /*c3800*/  STL [R1+0x4bac], R61 ;  /* 0x004bac3d01007387 */ /* 0x000fe80000100800 */
[----:B------:R3:W-:Y:S01]  /*c3810*/  LDGSTS.E [R5+0x800], [R32.64], P2 ;  /* 0x0080000020057fae */ /* 0x0007e20009121844 */
[----:B----4-:R-:W-:-:S02]  /*c3820*/  IADD3 R43, P1, R43, R7, RZ ;  /* 0x000000072b2b7210 */ /* 0x010fc40007f3e0ff */
[----:B------:R-:W-:-:S03]  /*c3830*/  IADD3 R37, P3, R37, R7, RZ ;  /* 0x0000000725257210 */ /* 0x000fc60007f7e0ff */
[----:B------:R-:W-:Y:S01]  /*c3840*/  IMAD.X R44, R44, 0x1, R0, P1 ;  /* 0x000000012c2c7824 */ /* 0x000fe200008e0600 */
[----:B------:R-:W-:Y:S01]  /*c3850*/  IADD3.X R42, R42, R0, RZ, P3, !PT ;  /* 0x000000002a2a7210 */ /* 0x000fe20001ffe4ff */
[----:B---3--:R-:W-:Y:S02]  /*c3860*/  IMAD.MOV.U32 R32, RZ, RZ, R43 ;  /* 0x000000ffff207224 */ /* 0x008fe400078e002b */
[----:B------:R-:W-:Y:S01]  /*c3870*/  IMAD.MOV.U32 R33, RZ, RZ, R44 ;  /* 0x000000ffff217224 */ /* 0x000fe200078e002c */
[----:B------:R-:W-:Y:S01]  /*c3880*/  STL [R1+0x4bb0], R43 ;  /* 0x004bb02b01007387 */ /* 0x000fe20000100800 */
[----:B------:R-:W-:Y:S02]  /*c3890*/  STL [R1+0x4ba4], R44 ;  /* 0x004ba42c01007387 */ /* 0x000fe40000100800 */
[----:B------:R3:W-:Y:S02]  /*c38a0*/  STL [R1+0x4ba8], R37 ;  /* 0x004ba82501007387 */ /* 0x0007e40000100800 */
[----:B------:R2:W-:Y:S01]  /*c38b0*/  STL [R1+0x4b9c], R42 ;  /* 0x004b9c2a01007387 */ /* 0x0005e20000100800 */
[----:B------:R1:W-:Y:S04]  /*c38c0*/  LDGSTS.E [R5+0x900], [R32.64], P2 ;  /* 0x0090000020057fae */ /* 0x0003e80009121844 */
[----:B------:R-:W4:Y:S01]  /*c38d0*/  LDL.LU R46, [R1+0x4b74] ;  /* 0x004b7400012e7983 */ /* 0x000f220000300800 */
[----:B--2---:R-:W-:Y:S01]  /*c38e0*/  IADD3 R40, P1, R40, R7, RZ ;  /* 0x0000000728287210 */ /* 0x004fe20007f3e0ff */
[----:B-1----:R-:W-:-:S02]  /*c38f0*/  IMAD.MOV.U32 R32, RZ, RZ, R37 ;  /* 0x000000ffff207224 */ /* 0x002fc400078e0025 */
[----:B---3--:R-:W2:Y:S01]  /*c3900*/  LDL.LU R37, [R1+0x4b80] ;  /* 0x004b800001257983 */ /* 0x008ea20000300800 */
[----:B------:R-:W3:Y:S02]  /*c3910*/  LDL.LU R45, [R1+0x4aac] ;  /* 0x004aac00012d7983 */ /* 0x000ee40000300800 */
[----:B------:R-:W3:Y:S01]  /*c3920*/  LDL.LU R44, [R1+0x4af8] ;  /* 0x004af800012c7983 */ /* 0x000ee20000300800 */
[----:B------:R-:W-:Y:S01]  /*c3930*/  IADD3 R36, P3, R36, R7, RZ ;  /* 0x0000000724247210 */ /* 0x000fe20007f7e0ff */
[--C-:B------:R-:W-:Y:S01]  /*c3940*/  IMAD.X R41, R41, 0x1, R0.reuse, P1 ;  /* 0x0000000129297824 */ /* 0x100fe200008e0600 */
[----:B------:R-:W-:Y:S01]  /*c3950*/  MOV R33, R42 ;  /* 0x0000002a00217202 */ /* 0x000fe20000000f00 */
[----:B------:R-:W-:Y:S02]  /*c3960*/  STL [R1+0x4ba0], R40 ;  /* 0x004ba02801007387 */ /* 0x000fe40000100800 */
[----:B------:R-:W-:Y:S02]  /*c3970*/  IMAD.X R39, R39, 0x1, R0, P3 ;  /* 0x0000000127277824 */ /* 0x000fe400018e0600 */
[----:B------:R1:W-:Y:S01]  /*c3980*/  STL [R1+0x4b94], R41 ;  /* 0x004b942901007387 */ /* 0x0003e20000100800 */
[----:B------:R1:W-:Y:S04]  /*c3990*/  LDGSTS.E [R5+0xa00], [R32.64], P2 ;  /* 0x00a0000020057fae */ /* 0x0003e80009121844 */
[----:B------:R1:W-:Y:S01]  /*c39a0*/  STL [R1+0x4b98], R36 ;  /* 0x004b982401007387 */ /* 0x0003e20000100800 */
[----:B------:R1:W-:Y:S02]  /*c39b0*/  STL [R1+0x4b8c], R39 ;  /* 0x004b8c2701007387 */ /* 0x0003e40000100800 */
[----:B------:R-:W4:Y:S02]  /*c39c0*/  LDL.LU R43, [R1+0x4aa4] ;  /* 0x004aa400012b7983 */ /* 0x000f240000300800 */
[----:B------:R-:W4:Y:S02]  /*c39d0*/  LDL.LU R42, [R1+0x4ab0] ;  /* 0x004ab000012a7983 */ /* 0x000f240000300800 */
[----:B-1----:R-:W-:Y:S01]  /*c39e0*/  IMAD.MOV.U32 R32, RZ, RZ, R40 ;  /* 0x000000ffff207224 */ /* 0x002fe200078e0028 */
[----:B------:R-:W-:-:S02]  /*c39f0*/  MOV R33, R41 ;  /* 0x0000002900217202 */ /* 0x000fc40000000f00 */
[----:B------:R-:W4:Y:S04]  /*c3a00*/  LDL.LU R41, [R1+0x4a9c] ;  /* 0x004a9c0001297983 */ /* 0x000f280000300800 */
[----:B------:R1:W-:Y:S01]  /*c3a10*/  LDGSTS.E [R5+0xb00], [R32.64], P2 ;  /* 0x00b0000020057fae */ /* 0x0003e20009121844 */
[-C--:B------:R-:W-:Y:S02]  /*c3a20*/  IADD3 R35, P1, R35, R7.reuse, RZ ;  /* 0x0000000723237210 */ /* 0x080fe40007f3e0ff */
[----:B------:R-:W-:Y:S01]  /*c3a30*/  IADD3 R6, P3, R6, R7, RZ ;  /* 0x0000000706067210 */ /* 0x000fe20007f7e0ff */
[----:B-1----:R-:W-:Y:S02]  /*c3a40*/  IMAD.MOV.U32 R32, RZ, RZ, R36 ;  /* 0x000000ffff207224 */ /* 0x002fe400078e0024 */
[----:B------:R-:W4:Y:S01]  /*c3a50*/  LDL.LU R36, [R1+0x4aa8] ;  /* 0x004aa80001247983 */ /* 0x000f220000300800 */
[----:B------:R-:W-:Y:S01]  /*c3a60*/  IMAD.X R38, R38, 0x1, R0, P1 ;  /* 0x0000000126267824 */ /* 0x000fe200008e0600 */
[----:B------:R-:W-:Y:S01]  /*c3a70*/  IADD3.X R34, R34, R0, RZ, P3, !PT ;  /* 0x0000000022227210 */ /* 0x000fe20001ffe4ff */
[----:B------:R-:W-:Y:S01]  /*c3a80*/  IMAD.MOV.U32 R33, RZ, RZ, R39 ;  /* 0x000000ffff217224 */ /* 0x000fe200078e0027 */
[----:B------:R-:W-:Y:S02]  /*c3a90*/  STL [R1+0x4b90], R35 ;  /* 0x004b902301007387 */ /* 0x000fe40000100800 */
[----:B------:R1:W-:Y:S02]  /*c3aa0*/  STL [R1+0x4b84], R38 ;  /* 0x004b842601007387 */ /* 0x0003e40000100800 */
[----:B------:R-:W-:Y:S02]  /*c3ab0*/  STL [R1+0x4b88], R6 ;  /* 0x004b880601007387 */ /* 0x000fe40000100800 */
[----:B------:R1:W-:Y:S01]  /*c3ac0*/  STL [R1+0x4b7c], R34 ;  /* 0x004b7c2201007387 */ /* 0x0003e20000100800 */
[----:B------:R1:W-:Y:S04]  /*c3ad0*/  LDGSTS.E [R5+0xc00], [R32.64], P2 ;  /* 0x00c0000020057fae */ /* 0x0003e80009121844 */
[----:B------:R-:W4:Y:S01]  /*c3ae0*/  LDL.LU R40, [R1+0x4a94] ;  /* 0x004a940001287983 */ /* 0x000f220000300800 */
[----:B------:R-:W4:Y:S02]  /*c3af0*/  LDL.LU R39, [R1+0x4aa0] ;  /* 0x004aa00001277983 */ /* 0x000f240000300800 */
[----:B-1----:R-:W-:-:S02]  /*c3b00*/  IMAD.MOV.U32 R33, RZ, RZ, R38 ;  /* 0x000000ffff217224 */ /* 0x002fc400078e0026 */
[----:B------:R-:W-:Y:S01]  /*c3b10*/  IMAD.MOV.U32 R32, RZ, RZ, R35 ;  /* 0x000000ffff207224 */ /* 0x000fe200078e0023 */
[----:B------:R-:W4:Y:S01]  /*c3b20*/  LDL.LU R38, [R1+0x4a8c] ;  /* 0x004a8c0001267983 */ /* 0x000f220000300800 */
[----:B------:R-:W4:Y:S01]  /*c3b30*/  LDL.LU R35, [R1+0x4a98] ;  /* 0x004a980001237983 */ /* 0x000f220000300800 */
[----:B------:R-:W-:Y:S02]  /*c3b40*/  ISETP.GT.AND P1, PT, R3, 0x5, PT ;  /* 0x000000050300780c */ /* 0x000fe40003f24270 */
[----:B------:R1:W-:Y:S02]  /*c3b50*/  LDGSTS.E [R5+0xd00], [R32.64], P2 ;  /* 0x00d0000020057fae */ /* 0x0003e40009121844 */
[----:B------:R-:W-:-:S04]  /*c3b60*/  SEL R4, RZ, 0x4, !P1 ;  /* 0x00000004ff047807 */ /* 0x000fc80004800000 */
[----:B------:R-:W-:Y:S01]  /*c3b70*/  SEL R4, R4, RZ, !P0 ;  /* 0x000000ff04047207 */ /* 0x000fe20004000000 */
[----:B-1----:R-:W-:Y:S01]  /*c3b80*/  IMAD.MOV.U32 R32, RZ, RZ, R6 ;  /* 0x000000ffff207224 */ /* 0x002fe200078e0006 */
[----:B------:R-:W-:Y:S02]  /*c3b90*/  MOV R33, R34 ;  /* 0x0000002200217202 */ /* 0x000fe40000000f00 */
[----:B------:R-:W4:Y:S01]  /*c3ba0*/  LDL.LU R34, [R1+0x4a90] ;  /* 0x004a900001227983 */ /* 0x000f220000300800 */
[----:B------:R-:W4:Y:S03]  /*c3bb0*/  LDL.LU R6, [R1+0x4a88] ;  /* 0x004a880001067983 */ /* 0x000f260000300800 */
[----:B------:R1:W-:Y:S01]  /*c3bc0*/  LDGSTS.E [R5+0xe00], [R32.64], P2 ;  /* 0x00e0000020057fae */ /* 0x0003e20009121844 */
[----:B------:R-:W-:Y:S02]  /*c3bd0*/  ISETP.NE.U32.AND P1, PT, R4, RZ, PT ;  /* 0x000000ff0400720c */ /* 0x000fe40003f25070 */
[----:B--2---:R-:W-:-:S02]  /*c3be0*/  IADD3 R37, P3, R37, R7, RZ ;  /* 0x0000000725257210 */ /* 0x004fc40007f7e0ff */
[----:B---3--:R-:W-:-:S03]  /*c3bf0*/  IADD3 R44, P4, R44, R7, RZ ;  /* 0x000000072c2c7210 */ /* 0x008fc60007f9e0ff */
[--C-:B----4-:R-:W-:Y:S01]  /*c3c00*/  IMAD.X R46, R46, 0x1, R0.reuse, P3 ;  /* 0x000000012e2e7824 */ /* 0x110fe200018e0600 */
[----:B------:R2:W-:Y:S01]  /*c3c10*/  STL [R1+0x4b80], R37 ;  /* 0x004b802501007387 */ /* 0x0005e20000100800 */
[----:B------:R-:W-:Y:S02]  /*c3c20*/  IMAD.X R45, R45, 0x1, R0, P4 ;  /* 0x000000012d2d7824 */ /* 0x000fe400020e0600 */
[----:B-1----:R-:W-:Y:S01]  /*c3c30*/  IMAD.MOV.U32 R32, RZ, RZ, R37 ;  /* 0x000000ffff207224 */ /* 0x002fe200078e0025 */
[----:B------:R1:W-:Y:S01]  /*c3c40*/  STL [R1+0x4b74], R46 ;  /* 0x004b742e01007387 */ /* 0x0003e20000100800 */
[----:B------:R-:W-:Y:S01]  /*c3c50*/  MOV R33, R46 ;  /* 0x0000002e00217202 */ /* 0x000fe20000000f00 */
[----:B------:R-:W-:Y:S02]  /*c3c60*/  STL [R1+0x4af8], R44 ;  /* 0x004af82c01007387 */ /* 0x000fe40000100800 */
[----:B--2---:R-:W2:Y:S01]  /*c3c70*/  LDL.LU R37, [R1+0x4a84] ;  /* 0x004a840001257983 */ /* 0x004ea20000300800 */
[----:B------:R-:W-:Y:S02]  /*c3c80*/  STL [R1+0x4aac], R45 ;  /* 0x004aac2d01007387 */ /* 0x000fe40000100800 */
[----:B------:R-:W3:Y:S01]  /*c3c90*/  LDL.LU R4, [R1+0x4a7c] ;  /* 0x004a7c0001047983 */ /* 0x000ee20000300800 */
[----:B------:R4:W-:Y:S01]  /*c3ca0*/  LDGSTS.E [R5+0xf00], [R32.64], P2 ;  /* 0x00f0000020057fae */ /* 0x0009e20009121844 */
[----:B------:R-:W-:-:S05]  /*c3cb0*/  IADD3 R42, P2, R42, R7, RZ ;  /* 0x000000072a2a7210 */ /* 0x000fca0007f5e0ff */
[----:B------:R-:W-:Y:S02]  /*c3cc0*/  IMAD.X R43, R43, 0x1, R0, P2 ;  /* 0x000000012b2b7824 */ /* 0x000fe400010e0600 */
[----:B----4-:R-:W-:Y:S02]  /*c3cd0*/  IMAD.MOV.U32 R32, RZ, RZ, R44 ;  /* 0x000000ffff207224 */ /* 0x010fe400078e002c */
[----:B------:R-:W-:Y:S01]  /*c3ce0*/  IMAD.MOV.U32 R33, RZ, RZ, R45 ;  /* 0x000000ffff217224 */ /* 0x000fe200078e002d */
[----:B------:R-:W-:Y:S04]  /*c3cf0*/  STL [R1+0x4ab0], R42 ;  /* 0x004ab02a01007387 */ /* 0x000fe80000100800 */
[----:B------:R4:W-:Y:S01]  /*c3d00*/  LDGSTS.E [R5+0x2800], [R32.64], P1 ;  /* 0x0280000020057fae */ /* 0x0009e20008921844 */
[----:B------:R-:W-:-:S03]  /*c3d10*/  IADD3 R36, P3, R36, R7, RZ ;  /* 0x0000000724247210 */ /* 0x000fc60007f7e0ff */
[----:B------:R-:W-:Y:S01]  /*c3d20*/  STL [R1+0x4aa4], R43 ;  /* 0x004aa42b01007387 */ /* 0x000fe20000100800 */
[----:B------:R-:W-:-:S03]  /*c3d30*/  IADD3.X R41, R41, R0, RZ, P3, !PT ;  /* 0x0000000029297210 */ /* 0x000fc60001ffe4ff */
[----:B------:R4:W-:Y:S02]  /*c3d40*/  STL [R1+0x4aa8], R36 ;  /* 0x004aa82401007387 */ /* 0x0009e40000100800 */
[----:B----4-:R-:W-:Y:S02]  /*c3d50*/  IMAD.MOV.U32 R32, RZ, RZ, R42 ;  /* 0x000000ffff207224 */ /* 0x010fe400078e002a */
[----:B------:R-:W-:Y:S01]  /*c3d60*/  IMAD.MOV.U32 R33, RZ, RZ, R43 ;  /* 0x000000ffff217224 */ /* 0x000fe200078e002b */
[----:B------:R4:W-:Y:S01]  /*c3d70*/  STL [R1+0x4a9c], R41 ;  /* 0x004a9c2901007387 */ /* 0x0009e20000100800 */
[----:B-1----:R-:W3:Y:S03]  /*c3d80*/  LDL.LU R46, [R1+0x4a74] ;  /* 0x004a7400012e7983 */ /* 0x002ee60000300800 */
[----:B------:R1:W-:Y:S01]  /*c3d90*/  LDGSTS.E [R5+0x2900], [R32.64], P1 ;  /* 0x0290000020057fae */ /* 0x0003e20008921844 */
[----:B------:R-:W-:Y:S01]  /*c3da0*/  IADD3 R39, P2, R39, R7, RZ ;  /* 0x0000000727277210 */ /* 0x000fe20007f5e0ff */
[----:B-1----:R-:W-:-:S02]  /*c3db0*/  IMAD.MOV.U32 R32, RZ, RZ, R36 ;  /* 0x000000ffff207224 */ /* 0x002fc400078e0024 */
[----:B------:R-:W3:Y:S01]  /*c3dc0*/  LDL.LU R36, [R1+0x4a80] ;  /* 0x004a800001247983 */ /* 0x000ee20000300800 */
[----:B------:R-:W3:Y:S02]  /*c3dd0*/  LDL.LU R45, [R1+0x49b8] ;  /* 0x0049b800012d7983 */ /* 0x000ee40000300800 */
[----:B------:R-:W3:Y:S01]  /*c3de0*/  LDL.LU R44, [R1+0x49bc] ;  /* 0x0049bc00012c7983 */ /* 0x000ee20000300800 */
[----:B------:R-:W-:Y:S01]  /*c3df0*/  IADD3 R35, P3, R35, R7, RZ ;  /* 0x0000000723237210 */ /* 0x000fe20007f7e0ff */
[--C-:B------:R-:W-:Y:S01]  /*c3e00*/  IMAD.X R40, R40, 0x1, R0.reuse, P2 ;  /* 0x0000000128287824 */ /* 0x100fe200010e0600 */
[----:B------:R-:W-:Y:S01]  /*c3e10*/  MOV R33, R41 ;  /* 0x0000002900217202 */ /* 0x000fe20000000f00 */
[----:B------:R-:W-:Y:S02]  /*c3e20*/  STL [R1+0x4aa0], R39 ;  /* 0x004aa02701007387 */ /* 0x000fe40000100800 */
[----:B------:R-:W-:Y:S02]  /*c3e30*/  IMAD.X R38, R38, 0x1, R0, P3 ;  /* 0x0000000126267824 */ /* 0x000fe400018e0600 */
[----:B------:R-:W-:Y:S01]  /*c3e40*/  STL [R1+0x4a94], R40 ;  /* 0x004a942801007387 */ /* 0x000fe20000100800 */
[----:B------:R1:W-:Y:S04]  /*c3e50*/  LDGSTS.E [R5+0x2a00], [R32.64], P1 ;  /* 0x02a0000020057fae */ /* 0x0003e80008921844 */
[----:B------:R1:W-:Y:S01]  /*c3e60*/  STL [R1+0x4a98], R35 ;  /* 0x004a982301007387 */ /* 0x0003e20000100800 */
[----:B------:R1:W-:Y:S02]  /*c3e70*/  STL [R1+0x4a8c], R38 ;  /* 0x004a8c2601007387 */ /* 0x0003e40000100800 */
[----:B------:R-:W3:Y:S02]  /*c3e80*/  LDL.LU R43, [R1+0x49c0] ;  /* 0x0049c000012b7983 */ /* 0x000ee40000300800 */
[----:B------:R-:W3:Y:S01]  /*c3e90*/  LDL.LU R42, [R1+0x49c4] ;  /* 0x0049c400012a7983 */ /* 0x000ee20000300800 */
[----:B----4-:R-:W4:Y:S01]  /*c3ea0*/  LDL.LU R41, [R1+0x49c8] ;  /* 0x0049c80001297983 */ /* 0x010f220000300800 */
[----:B-1----:R-:W-:Y:S01]  /*c3eb0*/  IMAD.MOV.U32 R32, RZ, RZ, R39 ;  /* 0x000000ffff207224 */ /* 0x002fe200078e0027 */
[----:B------:R-:W-:-:S05]  /*c3ec0*/  MOV R33, R40 ;  /* 0x0000002800217202 */ /* 0x000fca0000000f00 */
[----:B------:R1:W-:Y:S02]  /*c3ed0*/  LDGSTS.E [R5+0x2b00], [R32.64], P1 ;  /* 0x02b0000020057fae */ /* 0x0003e40008921844 */
[----:B-1----:R-:W-:Y:S02]  /*c3ee0*/  IMAD.MOV.U32 R32, RZ, RZ, R35 ;  /* 0x000000ffff207224 */ /* 0x002fe400078e0023 */
[----:B------:R-:W4:Y:S01]  /*c3ef0*/  LDL.LU R35, [R1+0x49cc] ;  /* 0x0049cc0001237983 */ /* 0x000f220000300800 */
[-C--:B------:R-:W-:Y:S02]  /*c3f00*/  IADD3 R34, P2, R34, R7.reuse, RZ ;  /* 0x0000000722227210 */ /* 0x080fe40007f5e0ff */
[----:B------:R-:W-:Y:S01]  /*c3f10*/  IADD3 R6, P3, R6, R7, RZ ;  /* 0x0000000706067210 */ /* 0x000fe20007f7e0ff */
[----:B------:R-:W-:Y:S02]  /*c3f20*/  IMAD.MOV.U32 R33, RZ, RZ, R38 ;  /* 0x000000ffff217224 */ /* 0x000fe400078e0026 */
[----:B------:R-:W-:Y:S04]  /*c3f30*/  STL [R1+0x4a90], R34 ;  /* 0x004a902201007387 */ /* 0x000fe80000100800 */
[----:B------:R1:W-:Y:S02]  /*c3f40*/  LDGSTS.E [R5+0x2c00], [R32.64], P1 ;  /* 0x02c0000020057fae */ /* 0x0003e40008921844 */
[----:B-1----:R-:W-:-:S02]  /*c3f50*/  IMAD.MOV.U32 R32, RZ, RZ, R34 ;  /* 0x000000ffff207224 */ /* 0x002fc400078e0022 */
[----:B--2---:R-:W-:Y:S01]  /*c3f60*/  IMAD.X R37, R37, 0x1, R0, P2 ;  /* 0x0000000125257824 */ /* 0x004fe200010e0600 */
[----:B---3--:R-:W-:-:S04]  /*c3f70*/  IADD3.X R4, R4, R0, RZ, P3, !PT ;  /* 0x0000000004047210 */ /* 0x008fc80001ffe4ff */
[----:B------:R1:W-:Y:S01]  /*c3f80*/  STL [R1+0x4a84], R37 ;  /* 0x004a842501007387 */ /* 0x0003e20000100800 */
[----:B------:R-:W-:Y:S03]  /*c3f90*/  STL [R1+0x4a88], R6 ;  /* 0x004a880601007387 */ /* 0x000fe60000100800 */
[----:B------:R2:W-:Y:S01]  /*c3fa0*/  STL [R1+0x4a7c], R4 ;  /* 0x004a7c0401007387 */ /* 0x0005e20000100800 */
[----:B------:R-:W3:Y:S03]  /*c3fb0*/  LDL.LU R40, [R1+0x49d0] ;  /* 0x0049d00001287983 */ /* 0x000ee60000300800 */
[----:B------:R-:W3:Y:S01]  /*c3fc0*/  LDL.LU R39, [R1+0x49d4] ;  /* 0x0049d40001277983 */ /* 0x000ee20000300800 */
[----:B------:R-:W-:Y:S02]  /*c3fd0*/  IMAD.MOV.U32 R33, RZ, RZ, R37 ;  /* 0x000000ffff217224 */ /* 0x000fe400078e0025 */
[----:B------:R-:W3:Y:S01]  /*c3fe0*/  LDL.LU R38, [R1+0x49d8] ;  /* 0x0049d80001267983 */ /* 0x000ee20000300800 */
[----:B-1----:R-:W3:Y:S01]  /*c3ff0*/  LDL.LU R37, [R1+0x49dc] ;  /* 0x0049dc0001257983 */ /* 0x002ee20000300800 */
[----:B------:R-:W-:-:S03]  /*c4000*/  ISETP.GT.AND P2, PT, R3, 0x9, PT ;  /* 0x000000090300780c */ /* 0x000fc60003f44270 */
[----:B------:R1:W-:Y:S01]  /*c4010*/  LDGSTS.E [R5+0x2d00], [R32.64], P1 ;  /* 0x02d0000020057fae */ /* 0x0003e20008921844 */
[----:B------:R-:W3:Y:S01]  /*c4020*/  LDL.LU R34, [R1+0x49e4] ;  /* 0x0049e40001227983 */ /* 0x000ee20000300800 */
[----:B-1----:R-:W-:Y:S01]  /*c4030*/  MOV R33, R4 ;  /* 0x0000000400217202 */ /* 0x002fe20000000f00 */
[----:B--2---:R-:W-:Y:S02]  /*c4040*/  SEL R4, RZ, 0x4, !P2 ;  /* 0x00000004ff047807 */ /* 0x004fe40005000000 */
[----:B------:R-:W-:Y:S02]  /*c4050*/  IMAD.MOV.U32 R32, RZ, RZ, R6 ;  /* 0x000000ffff207224 */ /* 0x000fe400078e0006 */
[----:B------:R-:W2:Y:S01]  /*c4060*/  LDL.LU R6, [R1+0x49ec] ;  /* 0x0049ec0001067983 */ /* 0x000ea20000300800 */
[----:B------:R-:W-:-:S03]  /*c4070*/  SEL R4, R4, RZ, !P0 ;  /* 0x000000ff04047207 */ /* 0x000fc60004000000 */
[----:B------:R1:W-:Y:S01]  /*c4080*/  LDGSTS.E [R5+0x2e00], [R32.64], P1 ;  /* 0x02e0000020057fae */ /* 0x0003e20008921844 */
[----:B------:R-:W-:Y:S02]  /*c4090*/  ISETP.NE.U32.AND P2, PT, R4, RZ, PT ;  /* 0x000000ff0400720c */ /* 0x000fe40003f45070 */
[-C--:B------:R-:W-:Y:S02]  /*c40a0*/  IADD3 R36, P3, R36, R7.reuse, RZ ;  /* 0x0000000724247210 */ /* 0x080fe40007f7e0ff */
[----:B------:R-:W-:-:S03]  /*c40b0*/  IADD3 R44, P4, R44, R7, RZ ;  /* 0x000000072c2c7210 */ /* 0x000fc60007f9e0ff */
[--C-:B------:R-:W-:Y:S01]  /*c40c0*/  IMAD.X R46, R46, 0x1, R0.reuse, P3 ;  /* 0x000000012e2e7824 */ /* 0x100fe200018e0600 */
[----:B------:R1:W-:Y:S01]  /*c40d0*/  STL [R1+0x4a80], R36 ;  /* 0x004a802401007387 */ /* 0x0003e20000100800 */
[----:B------:R-:W-:Y:S02]  /*c40e0*/  IMAD.X R45, R45, 0x1, R0, P4 ;  /* 0x000000012d2d7824 */ /* 0x000fe400020e0600 */
[----:B-1----:R-:W-:Y:S01]  /*c40f0*/  IMAD.MOV.U32 R32, RZ, RZ, R36 ;  /* 0x000000ffff207224 */ /* 0x002fe200078e0024 */
[----:B------:R1:W-:Y:S01]  /*c4100*/  STL [R1+0x4a74], R46 ;  /* 0x004a742e01007387 */ /* 0x0003e20000100800 */
[----:B------:R-:W-:Y:S03]  /*c4110*/  STL [R1+0x49bc], R44 ;  /* 0x0049bc2c01007387 */ /* 0x000fe60000100800 */
[----:B------:R-:W2:Y:S01]  /*c4120*/  LDL.LU R36, [R1+0x49e0] ;  /* 0x0049e00001247983 */ /* 0x000ea20000300800 */
[----:B------:R-:W-:Y:S02]  /*c4130*/  STL [R1+0x49b8], R45 ;  /* 0x0049b82d01007387 */ /* 0x000fe40000100800 */
[----:B------:R-:W2:Y:S01]  /*c4140*/  LDL.LU R4, [R1+0x49e8] ;  /* 0x0049e80001047983 */ /* 0x000ea20000300800 */
[----:B------:R-:W-:-:S05]  /*c4150*/  MOV R33, R46 ;  /* 0x0000002e00217202 */ /* 0x000fca0000000f00 */
[----:B------:R1:W-:Y:S01]  /*c4160*/  LDGSTS.E [R5+0x2f00], [R32.64], P1 ;  /* 0x02f0000020057fae */ /* 0x0003e20008921844 */
[----:B------:R-:W-:-:S05]  /*c4170*/  IADD3 R42, P1, R42, R7, RZ ;  /* 0x000000072a2a7210 */ /* 0x000fca0007f3e0ff */
[----:B------:R-:W-:Y:S02]  /*c4180*/  IMAD.X R43, R43, 0x1, R0, P1 ;  /* 0x000000012b2b7824 */ /* 0x000fe400008e0600 */
[----:B-1----:R-:W-:Y:S02]  /*c4190*/  IMAD.MOV.U32 R32, RZ, RZ, R44 ;  /* 0x000000ffff207224 */ /* 0x002fe400078e002c */
[----:B------:R-:W-:Y:S01]  /*c41a0*/  IMAD.MOV.U32 R33, RZ, RZ, R45 ;  /* 0x000000ffff217224 */ /* 0x000fe200078e002d */
[----:B----4-:R-:W-:-:S04]  /*c41b0*/  IADD3 R35, P3, R35, R7, RZ ;  /* 0x0000000723237210 */ /* 0x010fc80007f7e0ff */
[----:B------:R1:W-:Y:S04]  /*c41c0*/  LDGSTS.E [R5+0x4800], [R32.64], P2 ;  /* 0x0480000020057fae */ /* 0x0003e80009121844 */
[----:B------:R-:W-:Y:S01]  /*c41d0*/  STL [R1+0x49c4], R42 ;  /* 0x0049c42a01007387 */ /* 0x000fe20000100800 */
[----:B------:R-:W-:Y:S01]  /*c41e0*/  IADD3.X R41, R41, R0, RZ, P3, !PT ;  /* 0x0000000029297210 */ /* 0x000fe20001ffe4ff */
[----:B------:R-:W-:Y:S02]  /*c41f0*/  STL [R1+0x49c0], R43 ;  /* 0x0049c02b01007387 */ /* 0x000fe40000100800 */
[----:B------:R4:W-:Y:S02]  /*c4200*/  STL [R1+0x49cc], R35 ;  /* 0x0049cc2301007387 */ /* 0x0009e40000100800 */
[----:B------:R3:W-:Y:S02]  /*c4210*/  STL [R1+0x49c8], R41 ;  /* 0x0049c82901007387 */ /* 0x0007e40000100800 */
[----:B------:R-:W2:Y:S02]  /*c4220*/  LDL.LU R46, [R1+0x49f0] ;  /* 0x0049f000012e7983 */ /* 0x000ea40000300800 */
[----:B-1----:R-:W-:-:S02]  /*c4230*/  IMAD.MOV.U32 R32, RZ, RZ, R42 ;  /* 0x000000ffff207224 */ /* 0x002fc400078e002a */
[----:B------:R-:W-:-:S05]  /*c4240*/  IMAD.MOV.U32 R33, RZ, RZ, R43 ;  /* 0x000000ffff217224 */ /* 0x000fca00078e002b */
[----:B------:R1:W-:Y:S02]  /*c4250*/  LDGSTS.E [R5+0x4900], [R32.64], P2 ;  /* 0x0490000020057fae */ /* 0x0003e40009121844 */
[----:B-1----:R-:W-:Y:S02]  /*c4260*/  IMAD.MOV.U32 R32, RZ, RZ, R35 ;  /* 0x000000ffff207224 */ /* 0x002fe400078e0023 */
[----:B----4-:R-:W2:Y:S01]  /*c4270*/  LDL.LU R35, [R1+0x49f4] ;  /* 0x0049f40001237983 */ /* 0x010ea20000300800 */
[----:B------:R-:W2:Y:S02]  /*c4280*/  LDL.LU R45, [R1+0x48b8] ;  /* 0x0048b800012d7983 */ /* 0x000ea40000300800 */
[----:B------:R-:W2:Y:S01]  /*c4290*/  LDL.LU R44, [R1+0x48bc] ;  /* 0x0048bc00012c7983 */ /* 0x000ea20000300800 */
[----:B------:R-:W-:-:S05]  /*c42a0*/  MOV R33, R41 ;  /* 0x0000002900217202 */ /* 0x000fca0000000f00 */
[----:B------:R1:W-:Y:S01]  /*c42b0*/  LDGSTS.E [R5+0x4a00], [R32.64], P2 ;  /* 0x04a0000020057fae */ /* 0x0003e20009121844 */
[-C--:B---3--:R-:W-:Y:S02]  /*c42c0*/  IADD3 R39, P1, R39, R7.reuse, RZ ;  /* 0x0000000727277210 */ /* 0x088fe40007f3e0ff */
[----:B------:R-:W-:-:S03]  /*c42d0*/  IADD3 R37, P3, R37, R7, RZ ;  /* 0x0000000725257210 */ /* 0x000fc60007f7e0ff */
[--C-:B------:R-:W-:Y:S01]  /*c42e0*/  IMAD.X R40, R40, 0x1, R0.reuse, P1 ;  /* 0x0000000128287824 */ /* 0x100fe200008e0600 */
[----:B------:R-:W-:Y:S01]  /*c42f0*/  STL [R1+0x49d4], R39 ;  /* 0x0049d42701007387 */ /* 0x000fe20000100800 */
[----:B------:R-:W-:-:S03]  /*c4300*/  IMAD.X R38, R38, 0x1, R0, P3 ;  /* 0x0000000126267824 */ /* 0x000fc600018e0600 */
[----:B------:R-:W-:Y:S01]  /*c4310*/  STL [R1+0x49d0], R40 ;  /* 0x0049d02801007387 */ /* 0x000fe20000100800 */
[----:B------:R3:W-:Y:S02]  /*c4320*/  STL [R1+0x49dc], R37 ;  /* 0x0049dc2501007387 */ /* 0x0007e40000100800 */
[----:B-1----:R-:W-:Y:S01]  /*c4330*/  IMAD.MOV.U32 R32, RZ, RZ, R39 ;  /* 0x000000ffff207224 */ /* 0x002fe200078e0027 */
[----:B------:R-:W-:Y:S01]  /*c4340*/  MOV R33, R40 ;  /* 0x0000002800217202 */ /* 0x000fe20000000f00 */
[----:B------:R1:W-:Y:S01]  /*c4350*/  STL [R1+0x49d8], R38 ;  /* 0x0049d82601007387 */ /* 0x0003e20000100800 */
[----:B------:R-:W4:Y:S02]  /*c4360*/  LDL.LU R43, [R1+0x48c0] ;  /* 0x0048c000012b7983 */ /* 0x000f240000300800 */
[----:B------:R-:W4:Y:S02]  /*c4370*/  LDL.LU R42, [R1+0x48c4] ;  /* 0x0048c400012a7983 */ /* 0x000f240000300800 */
[----:B------:R-:W4:Y:S01]  /*c4380*/  LDL.LU R41, [R1+0x48c8] ;  /* 0x0048c80001297983 */ /* 0x000f220000300800 */
[----:B------:R1:W-:Y:S01]  /*c4390*/  LDGSTS.E [R5+0x4b00], [R32.64], P2 ;  /* 0x04b0000020057fae */ /* 0x0003e20009121844 */
[----:B------:R-:W-:-:S02]  /*c43a0*/  IADD3 R34, P1, R34, R7, RZ ;  /* 0x0000000722227210 */ /* 0x000fc40007f3e0ff */
[----:B--2---:R-:W-:Y:S01]  /*c43b0*/  IADD3 R6, P3, R6, R7, RZ ;  /* 0x0000000706067210 */ /* 0x004fe20007f7e0ff */
[----:B-1----:R-:W-:Y:S02]  /*c43c0*/  IMAD.MOV.U32 R32, RZ, RZ, R37 ;  /* 0x000000ffff207224 */ /* 0x002fe400078e0025 */
[----:B---3--:R-:W2:Y:S01]  /*c43d0*/  LDL.LU R37, [R1+0x48cc] ;  /* 0x0048cc0001257983 */ /* 0x008ea20000300800 */
[----:B------:R-:W-:Y:S02]  /*c43e0*/  IMAD.MOV.U32 R33, RZ, RZ, R38 ;  /* 0x000000ffff217224 */ /* 0x000fe400078e0026 */
[----:B------:R-:W-:Y:S03]  /*c43f0*/  STL [R1+0x49e4], R34 ;  /* 0x0049e42201007387 */ /* 0x000fe60000100800 */
[----:B------:R1:W-:Y:S01]  /*c4400*/  LDGSTS.E [R5+0x4c00], [R32.64], P2 ;  /* 0x04c0000020057fae */ /* 0x0003e20009121844 */
[----:B------:R-:W-:Y:S01]  /*c4410*/  IMAD.X R36, R36, 0x1, R0, P1 ;  /* 0x0000000124247824 */ /* 0x000fe200008e0600 */
[----:B------:R-:W-:-:S04]  /*c4420*/  IADD3.X R4, R4, R0, RZ, P3, !PT ;  /* 0x0000000004047210 */ /* 0x000fc80001ffe4ff */
[----:B------:R3:W-:Y:S01]  /*c4430*/  STL [R1+0x49e0], R36 ;  /* 0x0049e02401007387 */ /* 0x0007e20000100800 */
[----:B------:R-:W-:Y:S02]  /*c4440*/  STL [R1+0x49ec], R6 ;  /* 0x0049ec0601007387 */ /* 0x000fe40000100800 */
[----:B------:R3:W-:Y:S02]  /*c4450*/  STL [R1+0x49e8], R4 ;  /* 0x0049e80401007387 */ /* 0x0007e40000100800 */
[----:B------:R-:W2:Y:S01]  /*c4460*/  LDL.LU R40, [R1+0x48d0] ;  /* 0x0048d00001287983 */ /* 0x000ea20000300800 */
[----:B------:R-:W2:Y:S01]  /*c4470*/  LDL.LU R39, [R1+0x48d4] ;  /* 0x0048d40001277983 */ /* 0x000ea20000300800 */
[----:B-1----:R-:W-:Y:S02]  /*c4480*/  IMAD.MOV.U32 R33, RZ, RZ, R36 ;  /* 0x000000ffff217224 */ /* 0x002fe400078e0024 */
[----:B------:R-:W2:Y:S01]  /*c4490*/  LDL.LU R38, [R1+0x48d8] ;  /* 0x0048d80001267983 */ /* 0x000ea20000300800 */
[----:B---3--:R-:W4:Y:S01]  /*c44a0*/  LDL.LU R36, [R1+0x48dc] ;  /* 0x0048dc0001247983 */ /* 0x008f220000300800 */
[----:B------:R-:W-:Y:S01]  /*c44b0*/  IMAD.MOV.U32 R32, RZ, RZ, R34 ;  /* 0x000000ffff207224 */ /* 0x000fe200078e0022 */
[----:B------:R-:W-:Y:S01]  /*c44c0*/  ISETP.GT.AND P1, PT, R3, 0xd, PT ;  /* 0x0000000d0300780c */ /* 0x000fe20003f24270 */
[----:B------:R-:W4:Y:S03]  /*c44d0*/  LDL.LU R34, [R1+0x48e4] ;  /* 0x0048e40001227983 */ /* 0x000f260000300800 */
[----:B------:R1:W-:Y:S02]  /*c44e0*/  LDGSTS.E [R5+0x4d00], [R32.64], P2 ;  /* 0x04d0000020057fae */ /* 0x0003e40009121844 */
[----:B-1----:R-:W-:Y:S01]  /*c44f0*/  MOV R33, R4 ;  /* 0x0000000400217202 */ /* 0x002fe20000000f00 */
[----:B------:R-:W-:-:S02]  /*c4500*/  SEL R4, RZ, 0x4, !P1 ;  /* 0x00000004ff047807 */ /* 0x000fc40004800000 */
[----:B------:R-:W-:Y:S02]  /*c4510*/  IMAD.MOV.U32 R32, RZ, RZ, R6 ;  /* 0x000000ffff207224 */ /* 0x000fe400078e0006 */
[----:B------:R-:W4:Y:S01]  /*c4520*/  LDL.LU R6, [R1+0x48ec] ;  /* 0x0048ec0001067983 */ /* 0x000f220000300800 */
        /* <DEDUP_REMOVED lines=11> */
[----:B------:R-:W4:Y:S01]  /*c45e0*/  LDL.LU R35, [R1+0x48e0] ;  /* 0x0048e00001237983 */ /* 0x000f220000300800 */
[----:B------:R-:W-:Y:S02]  /*c45f0*/  STL [R1+0x48b8], R45 ;  /* 0x0048b82d01007387 */ /* 0x000fe40000100800 */
[----:B------:R-:W4:Y:S01]  /*c4600*/  LDL.LU R4, [R1+0x48e8] ;  /* 0x0048e80001047983 */ /* 0x000f220000300800 */
[----:B------:R-:W-:-:S05]  /*c4610*/  MOV R33, R46 ;  /* 0x0000002e00217202 */ /* 0x000fca0000000f00 */
[----:B------:R1:W-:Y:S02]  /*c4620*/  LDGSTS.E [R5+0x4f00], [R32.64], P2 ;  /* 0x04f0000020057fae */ /* 0x0003e40009121844 */
[----:B-1----:R-:W-:Y:S02]  /*c4630*/  IMAD.MOV.U32 R32, RZ, RZ, R44 ;  /* 0x000000ffff207224 */ /* 0x002fe400078e002c */
[----:B------:R-:W-:-:S05]  /*c4640*/  IMAD.MOV.U32 R33, RZ, RZ, R45 ;  /* 0x000000ffff217224 */ /* 0x000fca00078e002d */
[----:B------:R1:W-:Y:S01]  /*c4650*/  LDGSTS.E [R5+0x6800], [R32.64], P1 ;  /* 0x0680000020057fae */ /* 0x0003e20008921844 */
[----:B----4-:R-:W-:-:S05]  /*c4660*/  IADD3 R42, P2, R42, R7, RZ ;  /* 0x000000072a2a7210 */ /* 0x010fca0007f5e0ff */
[----:B------:R-:W-:Y:S02]  /*c4670*/  IMAD.X R43, R43, 0x1, R0, P2 ;  /* 0x000000012b2b7824 */ /* 0x000fe400010e0600 */
[----:B-1----:R-:W-:Y:S01]  /*c4680*/  IMAD.MOV.U32 R32, RZ, RZ, R42 ;  /* 0x000000ffff207224 */ /* 0x002fe200078e002a */
[----:B------:R-:W-:Y:S01]  /*c4690*/  STL [R1+0x48c4], R42 ;  /* 0x0048c42a01007387 */ /* 0x000fe20000100800 */
[----:B------:R-:W-:Y:S01]  /*c46a0*/  IMAD.MOV.U32 R33, RZ, RZ, R43 ;  /* 0x000000ffff217224 */ /* 0x000fe200078e002b */
[----:B--2---:R-:W-:Y:S02]  /*c46b0*/  IADD3 R37, P3, R37, R7, RZ ;  /* 0x0000000725257210 */ /* 0x004fe40007f7e0ff */
[----:B------:R-:W-:Y:S04]  /*c46c0*/  STL [R1+0x48c0], R43 ;  /* 0x0048c02b01007387 */ /* 0x000fe80000100800 */
[----:B------:R1:W-:Y:S01]  /*c46d0*/  LDGSTS.E [R5+0x6900], [R32.64], P1 ;  /* 0x0690000020057fae */ /* 0x0003e20008921844 */
[----:B------:R-:W-:-:S03]  /*c46e0*/  IADD3.X R41, R41, R0, RZ, P3, !PT ;  /* 0x0000000029297210 */ /* 0x000fc60001ffe4ff */
[----:B------:R2:W-:Y:S04]  /*c46f0*/  STL [R1+0x48cc], R37 ;  /* 0x0048cc2501007387 */ /* 0x0005e80000100800 */
[----:B------:R4:W-:Y:S01]  /*c4700*/  STL [R1+0x48c8], R41 ;  /* 0x0048c82901007387 */ /* 0x0009e20000100800 */
[----:B------:R-:W3:Y:S02]  /*c4710*/  LDL.LU R46, [R1+0x48f0] ;  /* 0x0048f000012e7983 */ /* 0x000ee40000300800 */
[----:B-1----:R-:W-:Y:S02]  /*c4720*/  IMAD.MOV.U32 R32, RZ, RZ, R37 ;  /* 0x000000ffff207224 */ /* 0x002fe400078e0025 */
[----:B--2---:R-:W2:Y:S01]  /*c4730*/  LDL.LU R37, [R1+0x48f4] ;  /* 0x0048f40001257983 */ /* 0x004ea20000300800 */
[----:B------:R-:W3:Y:S02]  /*c4740*/  LDL.LU R45, [R1+0x4778] ;  /* 0x00477800012d7983 */ /* 0x000ee40000300800 */
[----:B------:R-:W3:Y:S01]  /*c4750*/  LDL.LU R44, [R1+0x477c] ;  /* 0x00477c00012c7983 */ /* 0x000ee20000300800 */
[----:B------:R-:W-:-:S05]  /*c4760*/  MOV R33, R41 ;  /* 0x0000002900217202 */ /* 0x000fca0000000f00 */
[----:B------:R1:W-:Y:S01]  /*c4770*/  LDGSTS.E [R5+0x6a00], [R32.64], P1 ;  /* 0x06a0000020057fae */ /* 0x0003e20008921844 */
[-C--:B------:R-:W-:Y:S02]  /*c4780*/  IADD3 R39, P2, R39, R7.reuse, RZ ;  /* 0x0000000727277210 */ /* 0x080fe40007f5e0ff */
[----:B----4-:R-:W-:-:S03]  /*c4790*/  IADD3 R36, P3, R36, R7, RZ ;  /* 0x0000000724247210 */ /* 0x010fc60007f7e0ff */
        /* <DEDUP_REMOVED lines=8> */
[----:B------:R-:W3:Y:S02]  /*c4820*/  LDL.LU R43, [R1+0x4780] ;  /* 0x00478000012b7983 */ /* 0x000ee40000300800 */
[----:B------:R-:W3:Y:S02]  /*c4830*/  LDL.LU R42, [R1+0x4784] ;  /* 0x00478400012a7983 */ /* 0x000ee40000300800 */
[----:B------:R-:W3:Y:S01]  /*c4840*/  LDL.LU R41, [R1+0x4788] ;  /* 0x0047880001297983 */ /* 0x000ee20000300800 */
[----:B------:R1:W-:Y:S01]  /*c4850*/  LDGSTS.E [R5+0x6b00], [R32.64], P1 ;  /* 0x06b0000020057fae */ /* 0x0003e20008921844 */
[----:B------:R-:W-:Y:S01]  /*c4860*/  IADD3 R34, P2, R34, R7, RZ ;  /* 0x0000000722227210 */ /* 0x000fe20007f5e0ff */
[----:B-1----:R-:W-:-:S02]  /*c4870*/  IMAD.MOV.U32 R32, RZ, RZ, R36 ;  /* 0x000000ffff207224 */ /* 0x002fc400078e0024 */
[----:B----4-:R-:W4:Y:S01]  /*c4880*/  LDL.LU R36, [R1+0x478c] ;  /* 0x00478c0001247983 */ /* 0x010f220000300800 */
[----:B------:R-:W-:Y:S01]  /*c4890*/  IADD3 R6, P3, R6, R7, RZ ;  /* 0x0000000706067210 */ /* 0x000fe20007f7e0ff */
        /* <DEDUP_REMOVED lines=8> */
[----:B------:R-:W4:Y:S01]  /*c4920*/  LDL.LU R40, [R1+0x4790] ;  /* 0x0047900001287983 */ /* 0x000f220000300800 */
[----:B------:R-:W4:Y:S01]  /*c4930*/  LDL.LU R39, [R1+0x4794] ;  /* 0x0047940001277983 */ /* 0x000f220000300800 */
[----:B-1----:R-:W-:-:S03]  /*c4940*/  IMAD.MOV.U32 R33, RZ, RZ, R35 ;  /* 0x000000ffff217224 */ /* 0x002fc600078e0023 */
[----:B------:R-:W4:Y:S04]  /*c4950*/  LDL.LU R38, [R1+0x4798] ;  /* 0x0047980001267983 */ /* 0x000f280000300800 */
[----:B------:R-:W4:Y:S01]  /*c4960*/  LDL.LU R35, [R1+0x479c] ;  /* 0x00479c0001237983 */ /* 0x000f220000300800 */
        /* <DEDUP_REMOVED lines=11> */
[-C--:B--2---:R-:W-:Y:S02]  /*c4a20*/  IADD3 R37, P3, R37, R7.reuse, RZ ;  /* 0x0000000725257210 */ /* 0x084fe40007f7e0ff */
[----:B---3--:R-:W-:-:S03]  /*c4a30*/  IADD3 R44, P4, R44, R7, RZ ;  /* 0x000000072c2c7210 */ /* 0x008fc60007f9e0ff */
[--C-:B------:R-:W-:Y:S01]  /*c4a40*/  IMAD.X R46, R46, 0x1, R0.reuse, P3 ;  /* 0x000000012e2e7824 */ /* 0x100fe200018e0600 */
        /* <DEDUP_REMOVED lines=9> */
[----:B------:R1:W-:Y:S02]  /*c4ae0*/  LDGSTS.E [R5+0x6f00], [R32.64], P1 ;  /* 0x06f0000020057fae */ /* 0x0003e40008921844 */
[----:B-1----:R-:W-:-:S02]  /*c4af0*/  IMAD.MOV.U32 R32, RZ, RZ, R44 ;  /* 0x000000ffff207224 */ /* 0x002fc400078e002c */
[----:B------:R-:W-:Y:S01]  /*c4b00*/  IMAD.MOV.U32 R33, RZ, RZ, R45 ;  /* 0x000000ffff217224 */ /* 0x000fe200078e002d */
[----:B------:R-:W-:-:S04]  /*c4b10*/  IADD3 R42, P1, R42, R7, RZ ;  /* 0x000000072a2a7210 */ /* 0x000fc80007f3e0ff */
[----:B------:R1:W-:Y:S01]  /*c4b20*/  LDGSTS.E [R5+0x8800], [R32.64], P2 ;  /* 0x0880000020057fae */ /* 0x0003e20009121844 */
[----:B------:R-:W-:-:S03]  /*c4b30*/  IMAD.X R43, R43, 0x1, R0, P1 ;  /* 0x000000012b2b7824 */ /* 0x000fc600008e0600 */
[----:B------:R-:W-:Y:S01]  /*c4b40*/  STL [R1+0x4784], R42 ;  /* 0x0047842a01007387 */ /* 0x000fe20000100800 */
[----:B----4-:R-:W-:Y:S01]  /*c4b50*/  IADD3 R36, P3, R36, R7, RZ ;  /* 0x0000000724247210 */ /* 0x010fe20007f7e0ff */
[----:B-1----:R-:W-:Y:S02]  /*c4b60*/  IMAD.MOV.U32 R32, RZ, RZ, R42 ;  /* 0x000000ffff207224 */ /* 0x002fe400078e002a */
[----:B------:R-:W-:Y:S01]  /*c4b70*/  IMAD.MOV.U32 R33, RZ, RZ, R43 ;  /* 0x000000ffff217224 */ /* 0x000fe200078e002b */
[----:B------:R-:W-:Y:S01]  /*c4b80*/  IADD3.X R41, R41, R0, RZ, P3, !PT ;  /* 0x0000000029297210 */ /* 0x000fe20001ffe4ff */
[----:B------:R-:W-:Y:S01]  /*c4b90*/  STL [R1+0x4780], R43 ;  /* 0x0047802b01007387 */ /* 0x000fe20000100800 */
[----:B------:R1:W-:Y:S03]  /*c4ba0*/  STL [R1+0x478c], R36 ;  /* 0x00478c2401007387 */ /* 0x0003e60000100800 */
[----:B------:R4:W-:Y:S04]  /*c4bb0*/  LDGSTS.E [R5+0x8900], [R32.64], P2 ;  /* 0x0890000020057fae */ /* 0x0009e80009121844 */
[----:B------:R1:W-:Y:S01]  /*c4bc0*/  STL [R1+0x4788], R41 ;  /* 0x0047882901007387 */ /* 0x0003e20000100800 */
[----:B------:R-:W3:Y:S02]  /*c4bd0*/  LDL.LU R46, [R1+0x47b0] ;  /* 0x0047b000012e7983 */ /* 0x000ee40000300800 */
[----:B----4-:R-:W-:-:S02]  /*c4be0*/  IMAD.MOV.U32 R32, RZ, RZ, R36 ;  /* 0x000000ffff207224 */ /* 0x010fc400078e0024 */
[----:B-1----:R-:W4:Y:S01]  /*c4bf0*/  LDL.LU R36, [R1+0x47b4] ;  /* 0x0047b40001247983 */ /* 0x002f220000300800 */
[----:B------:R-:W4:Y:S02]  /*c4c00*/  LDL.LU R45, [R1+0x4678] ;  /* 0x00467800012d7983 */ /* 0x000f240000300800 */
[----:B------:R-:W4:Y:S01]  /*c4c10*/  LDL.LU R44, [R1+0x467c] ;  /* 0x00467c00012c7983 */ /* 0x000f220000300800 */
[----:B------:R-:W-:-:S05]  /*c4c20*/  MOV R33, R41 ;  /* 0x0000002900217202 */ /* 0x000fca0000000f00 */
[----:B------:R1:W-:Y:S01]  /*c4c30*/  LDGSTS.E [R5+0x8a00], [R32.64], P2 ;  /* 0x08a0000020057fae */ /* 0x0003e20009121844 */
[-C--:B------:R-:W-:Y:S02]  /*c4c40*/  IADD3 R39, P1, R39, R7.reuse, RZ ;  /* 0x0000000727277210 */ /* 0x080fe40007f3e0ff */
        /* <DEDUP_REMOVED lines=12> */
[----:B------:R1:W-:Y:S02]  /*c4d10*/  LDGSTS.E [R5+0x8b00], [R32.64], P2 ;  /* 0x08b0000020057fae */ /* 0x0003e40009121844 */
[----:B-1----:R-:W-:-:S02]  /*c4d20*/  IMAD.MOV.U32 R32, RZ, RZ, R35 ;  /* 0x000000ffff207224 */ /* 0x002fc400078e0023 */
        /* <DEDUP_REMOVED lines=10> */
[----:B------:R-:W-:Y:S02]  /*c4dd0*/  STL [R1+0x47ac], R6 ;  /* 0x0047ac0601007387 */ /* 0x000fe40000100800 */
[----:B------:R2:W-:Y:S02]  /*c4de0*/  STL [R1+0x47a8], R4 ;  /* 0x0047a80401007387 */ /* 0x0005e40000100800 */
[----:B------:R-:W3:Y:S01]  /*c4df0*/  LDL.LU R40, [R1+0x4690] ;  /* 0x0046900001287983 */ /* 0x000ee20000300800 */
        /* <DEDUP_REMOVED lines=14> */
[-C--:B----4-:R-:W-:Y:S02]  /*c4ee0*/  IADD3 R36, P3, R36, R7.reuse, RZ ;  /* 0x0000000724247210 */ /* 0x090fe40007f7e0ff */
[----:B------:R-:W-:-:S03]  /*c4ef0*/  IADD3 R44, P4, R44, R7, RZ ;  /* 0x000000072c2c7210 */ /* 0x000fc60007f9e0ff */
[--C-:B------:R-:W-:Y:S01]  /*c4f00*/  IMAD.X R46, R46, 0x1, R0.reuse, P3 ;  /* 0x000000012e2e7824 */ /* 0x100fe200018e0600 */
[----:B------:R4:W-:Y:S01]  /*c4f10*/  STL [R1+0x47b4], R36 ;  /* 0x0047b42401007387 */ /* 0x0009e20000100800 */
[----:B------:R-:W-:Y:S02]  /*c4f20*/  IMAD.X R45, R45, 0x1, R0, P4 ;  /* 0x000000012d2d7824 */ /* 0x000fe400020e0600 */
[----:B-1----:R-:W-:Y:S01]  /*c4f30*/  IMAD.MOV.U32 R32, RZ, RZ, R36 ;  /* 0x000000ffff207224 */ /* 0x002fe200078e0024 */
[----:B------:R1:W-:Y:S01]  /*c4f40*/  STL [R1+0x47b0], R46 ;  /* 0x0047b02e01007387 */ /* 0x0003e20000100800 */
[----:B------:R-:W-:Y:S03]  /*c4f50*/  STL [R1+0x467c], R44 ;  /* 0x00467c2c01007387 */ /* 0x000fe60000100800 */
[----:B----4-:R-:W3:Y:S01]  /*c4f60*/  LDL.LU R36, [R1+0x46a0] ;  /* 0x0046a00001247983 */ /* 0x010ee20000300800 */
[----:B------:R-:W-:Y:S02]  /*c4f70*/  STL [R1+0x4678], R45 ;  /* 0x0046782d01007387 */ /* 0x000fe40000100800 */
[----:B------:R-:W3:Y:S01]  /*c4f80*/  LDL.LU R4, [R1+0x46a8] ;  /* 0x0046a80001047983 */ /* 0x000ee20000300800 */
[----:B------:R-:W-:-:S05]  /*c4f90*/  MOV R33, R46 ;  /* 0x0000002e00217202 */ /* 0x000fca0000000f00 */
[----:B------:R1:W-:Y:S01]  /*c4fa0*/  LDGSTS.E [R5+0x8f00], [R32.64], P2 ;  /* 0x08f0000020057fae */ /* 0x0003e20009121844 */
[----:B------:R-:W-:Y:S01]  /*c4fb0*/  IADD3 R42, P2, R42, R7, RZ ;  /* 0x000000072a2a7210 */ /* 0x000fe20007f5e0ff */
[----:B-1----:R-:W-:Y:S02]  /*c4fc0*/  IMAD.MOV.U32 R32, RZ, RZ, R44 ;  /* 0x000000ffff207224 */ /* 0x002fe400078e002c */
[----:B------:R-:W-:Y:S02]  /*c4fd0*/  IMAD.MOV.U32 R33, RZ, RZ, R45 ;  /* 0x000000ffff217224 */ /* 0x000fe400078e002d */
[----:B------:R-:W-:-:S03]  /*c4fe0*/  IMAD.X R43, R43, 0x1, R0, P2 ;  /* 0x000000012b2b7824 */ /* 0x000fc600010e0600 */
[----:B------:R1:W-:Y:S04]  /*c4ff0*/  LDGSTS.E [R5+0xa800], [R32.64], P1 ;  /* 0x0a80000020057fae */ /* 0x0003e80008921844 */
[----:B------:R-:W-:Y:S01]  /*c5000*/  STL [R1+0x4684], R42 ;  /* 0x0046842a01007387 */ /* 0x000fe20000100800 */
[----:B------:R-:W-:Y:S01]  /*c5010*/  STL [R1+0x4680], R43 ;  /* 0x0046802b01007387 */ /* 0x000fe20000100800 */
[----:B------:R-:W-:Y:S01]  /*c5020*/  IADD3 R35, P3, R35, R7, RZ ;  /* 0x0000000723237210 */ /* 0x000fe20007f7e0ff */
[----:B-1----:R-:W-:-:S03]  /*c5030*/  IMAD.MOV.U32 R32, RZ, RZ, R42 ;  /* 0x000000ffff207224 */ /* 0x002fc600078e002a */
[----:B------:R-:W-:Y:S01]  /*c5040*/  IADD3.X R41, R41, R0, RZ, P3, !PT ;  /* 0x0000000029297210 */ /* 0x000fe20001ffe4ff */
[----:B------:R-:W-:Y:S01]  /*c5050*/  IMAD.MOV.U32 R33, RZ, RZ, R43 ;  /* 0x000000ffff217224 */ /* 0x000fe200078e002b */
[----:B------:R1:W-:Y:S03]  /*c5060*/  STL [R1+0x468c], R35 ;  /* 0x00468c2301007387 */ /* 0x0003e60000100800 */
[----:B------:R1:W-:Y:S02]  /*c5070*/  STL [R1+0x4688], R41 ;  /* 0x0046882901007387 */ /* 0x0003e40000100800 */
[----:B------:R-:W3:Y:S01]  /*c5080*/  LDL.LU R46, [R1+0x46b0] ;  /* 0x0046b000012e7983 */ /* 0x000ee20000300800 */
[----:B------:R1:W-:Y:S02]  /*c5090*/  LDGSTS.E [R5+0xa900], [R32.64], P1 ;  /* 0x0a90000020057fae */ /* 0x0003e40008921844 */
[----:B-1----:R-:W-:-:S02]  /*c50a0*/  IMAD.MOV.U32 R32, RZ, RZ, R35 ;  /* 0x000000ffff207224 */ /* 0x002fc400078e0023 */
[----:B------:R-:W3:Y:S01]  /*c50b0*/  LDL.LU R35, [R1+0x46b4] ;  /* 0x0046b40001237983 */ /* 0x000ee20000300800 */
[----:B------:R-:W3:Y:S02]  /*c50c0*/  LDL.LU R45, [R1+0x3e34] ;  /* 0x003e3400012d7983 */ /* 0x000ee40000300800 */
[----:B------:R-:W3:Y:S01]  /*c50d0*/  LDL.LU R44, [R1+0x3e38] ;  /* 0x003e3800012c7983 */ /* 0x000ee20000300800 */
        /* <DEDUP_REMOVED lines=134> */
[----:B------:R-:W-:-:S05]  /*c5940*/  IMAD.MOV.U32 R33, RZ, RZ, R45 ;  /* 0x000000ffff217224 */ /* 0x000fca00078e002d */
[----:B------:R1:W-:Y:S01]  /*c5950*/  LDGSTS.E [R5+0xe800], [R32.64], P1 ;  /* 0x0e80000020057fae */ /* 0x0003e20008921844 */
[----:B------:R-:W-:-:S05]  /*c5960*/  IADD3 R42, P2, R42, R7, RZ ;  /* 0x000000072a2a7210 */ /* 0x000fca0007f5e0ff */
[----:B------:R-:W-:Y:S02]  /*c5970*/  IMAD.X R43, R43, 0x1, R0, P2 ;  /* 0x000000012b2b7824 */ /* 0x000fe400010e0600 */
[----:B-1----:R-:W-:Y:S02]  /*c5980*/  IMAD.MOV.U32 R32, RZ, RZ, R42 ;  /* 0x000000ffff207224 */ /* 0x002fe400078e002a */
[----:B------:R-:W-:Y:S01]  /*c5990*/  IMAD.MOV.U32 R33, RZ, RZ, R43 ;  /* 0x000000ffff217224 */ /* 0x000fe200078e002b */
[----:B------:R-:W-:Y:S01]  /*c59a0*/  STL [R1+0x3f40], R42 ;  /* 0x003f402a01007387 */ /* 0x000fe20000100800 */
[----:B----4-:R-:W-:-:S03]  /*c59b0*/  IADD3 R36, P3, R36, R7, RZ ;  /* 0x0000000724247210 */ /* 0x010fc60007f7e0ff */
[----:B------:R-:W-:Y:S04]  /*c59c0*/  STL [R1+0x3f3c], R43 ;  /* 0x003f3c2b01007387 */ /* 0x000fe80000100800 */
[----:B------:R1:W-:Y:S01]  /*c59d0*/  LDGSTS.E [R5+0xe900], [R32.64], P1 ;  /* 0x0e90000020057fae */ /* 0x0003e20008921844 */
[----:B------:R-:W-:-:S03]  /*c59e0*/  IADD3.X R41, R41, R0, RZ, P3, !PT ;  /* 0x0000000029297210 */ /* 0x000fc60001ffe4ff */
[----:B------:R4:W-:Y:S04]  /*c59f0*/  STL [R1+0x3f48], R36 ;  /* 0x003f482401007387 */ /* 0x0009e80000100800 */
[----:B------:R4:W-:Y:S01]  /*c5a00*/  STL [R1+0x3f44], R41 ;  /* 0x003f442901007387 */ /* 0x0009e20000100800 */
[----:B------:R-:W3:Y:S02]  /*c5a10*/  LDL.LU R46, [R1+0x3f6c] ;  /* 0x003f6c00012e7983 */ /* 0x000ee40000300800 */
[----:B-1----:R-:W-:Y:S02]  /*c5a20*/  IMAD.MOV.U32 R32, RZ, RZ, R36 ;  /* 0x000000ffff207224 */ /* 0x002fe400078e0024 */
[----:B----4-:R-:W4:Y:S01]  /*c5a30*/  LDL.LU R36, [R1+0x3f70] ;  /* 0x003f700001247983 */ /* 0x010f220000300800 */
        /* <DEDUP_REMOVED lines=58> */
[----:B------:R1:W-:Y:S02]  /*c5de0*/  LDGSTS.E [R5+0xef00], [R32.64], P1 ;  /* 0x0ef0000020057fae */ /* 0x0003e40008921844 */
[----:B-1----:R-:W-:Y:S02]  /*c5df0*/  IMAD.MOV.U32 R32, RZ, RZ, R44 ;  /* 0x000000ffff207224 */ /* 0x002fe400078e002c */
[----:B------:R-:W-:-:S05]  /*c5e00*/  IMAD.MOV.U32 R33, RZ, RZ, R45 ;  /* 0x000000ffff217224 */ /* 0x000fca00078e002d */
[----:B------:R1:W-:Y:S01]  /*c5e10*/  LDGSTS.E [R5+0x10800], [R32.64], P2 ;  /* 0x1080000020057fae */ /* 0x0003e20009121844 */
[----:B------:R-:W-:-:S05]  /*c5e20*/  IADD3 R42, P1, R42, R7, RZ ;  /* 0x000000072a2a7210 */ /* 0x000fca0007f3e0ff */
[----:B------:R-:W-:Y:S01]  /*c5e30*/  IMAD.X R43, R43, 0x1, R0, P1 ;  /* 0x000000012b2b7824 */ /* 0x000fe200008e0600 */
[----:B------:R-:W-:Y:S01]  /*c5e40*/  STL [R1+0x4040], R42 ;  /* 0x0040402a01007387 */ /* 0x000fe20000100800 */
[----:B-1----:R-:W-:Y:S02]  /*c5e50*/  IMAD.MOV.U32 R32, RZ, RZ, R42 ;  /* 0x000000ffff207224 */ /* 0x002fe400078e002a */
[----:B------:R-:W-:Y:S01]  /*c5e60*/  IMAD.MOV.U32 R33, RZ, RZ, R43 ;  /* 0x000000ffff217224 */ /* 0x000fe200078e002b */
[----:B------:R-:W-:Y:S01]  /*c5e70*/  IADD3 R35, P3, R35, R7, RZ ;  /* 0x0000000723237210 */ /* 0x000fe20007f7e0ff */
[----:B------:R-:W-:Y:S04]  /*c5e80*/  STL [R1+0x403c], R43 ;  /* 0x00403c2b01007387 */ /* 0x000fe80000100800 */
[----:B------:R1:W-:Y:S01]  /*c5e90*/  LDGSTS.E [R5+0x10900], [R32.64], P2 ;  /* 0x1090000020057fae */ /* 0x0003e20009121844 */
[----:B------:R-:W-:-:S03]  /*c5ea0*/  IADD3.X R41, R41, R0, RZ, P3, !PT ;  /* 0x0000000029297210 */ /* 0x000fc60001ffe4ff */
[----:B------:R1:W-:Y:S04]  /*c5eb0*/  STL [R1+0x4048], R35 ;  /* 0x0040482301007387 */ /* 0x0003e80000100800 */
[----:B------:R3:W-:Y:S01]  /*c5ec0*/  STL [R1+0x4044], R41 ;  /* 0x0040442901007387 */ /* 0x0007e20000100800 */
[----:B------:R-:W3:Y:S02]  /*c5ed0*/  LDL.LU R46, [R1+0x406c] ;  /* 0x00406c00012e7983 */ /* 0x000ee40000300800 */
[----:B-1----:R-:W-:Y:S02]  /*c5ee0*/  IMAD.MOV.U32 R32, RZ, RZ, R35 ;  /* 0x000000ffff207224 */ /* 0x002fe400078e0023 */
        /* <DEDUP_REMOVED lines=77> */
[----:B------:R-:W-:Y:S01]  /*c63c0*/  MOV R33, R41 ;  /* 0x0000002900217202 */ /* 0x000fe20000000f00 */
[----:B------:R-:W3:Y:S02]  /*c63d0*/  LDL.LU R45, [R1+0x4234] ;  /* 0x00423400012d7983 */ /* 0x000ee40000300800 */
[----:B------:R-:W3:Y:S02]  /*c63e0*/  LDL.LU R44, [R1+0x4238] ;  /* 0x00423800012c7983 */ /* 0x000ee40000300800 */
[----:B------:R1:W-:Y:S01]  /*c63f0*/  LDGSTS.E [R5+0x12a00], [R32.64], P1 ;  /* 0x12a0000020057fae */ /* 0x0003e20008921844 */
[----:B------:R-:W-:-:S02]  /*c6400*/  IADD3 R39, P2, R39, R7, RZ ;  /* 0x0000000727277210 */ /* 0x000fc40007f5e0ff */
        /* <DEDUP_REMOVED lines=41> */
[----:B--2---:R-:W-:-:S05]  /*c66a0*/  IADD3 R37, P3, R37, R7, RZ ;  /* 0x0000000725257210 */ /* 0x004fca0007f7e0ff */
[----:B---3--:R-:W-:Y:S01]  /*c66b0*/  IMAD.X R46, R46, 0x1, R0, P3 ;  /* 0x000000012e2e7824 */ /* 0x008fe200018e0600 */
[----:B------:R-:W-:Y:S01]  /*c66c0*/  IADD3 R44, P4, R44, R7, RZ ;  /* 0x000000072c2c7210 */ /* 0x000fe20007f9e0ff */
[----:B-1----:R-:W-:-:S03]  /*c66d0*/  IMAD.MOV.U32 R32, RZ, RZ, R37 ;  /* 0x000000ffff207224 */ /* 0x002fc600078e0025 */
[----:B------:R-:W-:Y:S01]  /*c66e0*/  MOV R33, R46 ;  /* 0x0000002e00217202 */ /* 0x000fe20000000f00 */
[----:B------:R-:W-:-:S04]  /*c66f0*/  IMAD.X R45, R45, 0x1, R0, P4 ;  /* 0x000000012d2d7824 */ /* 0x000fc800020e0600 */
[----:B------:R1:W-:Y:S04]  /*c6700*/  LDGSTS.E [R5+0x12f00], [R32.64], P1 ;  /* 0x12f0000020057fae */ /* 0x0003e80008921844 */
[----:B------:R2:W-:Y:S01]  /*c6710*/  STL [R1+0x4170], R37 ;  /* 0x0041702501007387 */ /* 0x0005e20000100800 */
[----:B------:R3:W-:Y:S02]  /*c6720*/  STL [R1+0x416c], R46 ;  /* 0x00416c2e01007387 */ /* 0x0007e40000100800 */
[----:B------:R-:W-:Y:S01]  /*c6730*/  STL [R1+0x4238], R44 ;  /* 0x0042382c01007387 */ /* 0x000fe20000100800 */
[----:B--2---:R-:W2:Y:S01]  /*c6740*/  LDL.LU R37, [R1+0x425c] ;  /* 0x00425c0001257983 */ /* 0x004ea20000300800 */
[----:B-1----:R-:W-:Y:S02]  /*c6750*/  IMAD.MOV.U32 R32, RZ, RZ, R44 ;  /* 0x000000ffff207224 */ /* 0x002fe400078e002c */
[----:B------:R-:W-:-:S02]  /*c6760*/  IMAD.MOV.U32 R33, RZ, RZ, R45 ;  /* 0x000000ffff217224 */ /* 0x000fc400078e002d */
[----:B------:R-:W-:Y:S01]  /*c6770*/  STL [R1+0x4234], R45 ;  /* 0x0042342d01007387 */ /* 0x000fe20000100800 */
[----:B------:R-:W2:Y:S04]  /*c6780*/  LDL.LU R4, [R1+0x4264] ;  /* 0x0042640001047983 */ /* 0x000ea80000300800 */
[----:B------:R1:W-:Y:S01]  /*c6790*/  LDGSTS.E [R5+0x14800], [R32.64], P2 ;  /* 0x1480000020057fae */ /* 0x0003e20009121844 */
[----:B------:R-:W-:-:S05]  /*c67a0*/  IADD3 R42, P1, R42, R7, RZ ;  /* 0x000000072a2a7210 */ /* 0x000fca0007f3e0ff */
[----:B------:R-:W-:Y:S02]  /*c67b0*/  IMAD.X R43, R43, 0x1, R0, P1 ;  /* 0x000000012b2b7824 */ /* 0x000fe400008e0600 */
[----:B-1----:R-:W-:Y:S01]  /*c67c0*/  IMAD.MOV.U32 R32, RZ, RZ, R42 ;  /* 0x000000ffff207224 */ /* 0x002fe200078e002a */
[----:B------:R-:W-:Y:S01]  /*c67d0*/  STL [R1+0x4240], R42 ;  /* 0x0042402a01007387 */ /* 0x000fe20000100800 */
[----:B------:R-:W-:Y:S01]  /*c67e0*/  IMAD.MOV.U32 R33, RZ, RZ, R43 ;  /* 0x000000ffff217224 */ /* 0x000fe200078e002b */
[----:B----4-:R-:W-:Y:S02]  /*c67f0*/  IADD3 R36, P3, R36, R7, RZ ;  /* 0x0000000724247210 */ /* 0x010fe40007f7e0ff */
[----:B------:R-:W-:Y:S04]  /*c6800*/  STL [R1+0x423c], R43 ;  /* 0x00423c2b01007387 */ /* 0x000fe80000100800 */
[----:B------:R1:W-:Y:S01]  /*c6810*/  LDGSTS.E [R5+0x14900], [R32.64], P2 ;  /* 0x1490000020057fae */ /* 0x0003e20009121844 */
[----:B------:R-:W-:-:S03]  /*c6820*/  IADD3.X R41, R41, R0, RZ, P3, !PT ;  /* 0x0000000029297210 */ /* 0x000fc60001ffe4ff */
[----:B------:R4:W-:Y:S04]  /*c6830*/  STL [R1+0x4248], R36 ;  /* 0x0042482401007387 */ /* 0x0009e80000100800 */
[----:B------:R4:W-:Y:S01]  /*c6840*/  STL [R1+0x4244], R41 ;  /* 0x0042442901007387 */ /* 0x0009e20000100800 */
[----:B---3--:R-:W4:Y:S02]  /*c6850*/  LDL.LU R46, [R1+0x426c] ;  /* 0x00426c00012e7983 */ /* 0x008f240000300800 */
        /* <DEDUP_REMOVED lines=29> */
[----:B------:R-:W-:-:S04]  /*c6a30*/  IADD3.X R4, R4, R0, RZ, P3, !PT ;  /* 0x0000000004047210 */ /* 0x000fc80001ffe4ff */
[----:B------:R1:W-:Y:S01]  /*c6a40*/  STL [R1+0x425c], R37 ;  /* 0x00425c2501007387 */ /* 0x0003e20000100800 */
[----:B------:R-:W-:Y:S02]  /*c6a50*/  STL [R1+0x4268], R6 ;  /* 0x0042680601007387 */ /* 0x000fe40000100800 */
[----:B------:R-:W-:Y:S01]  /*c6a60*/  IMAD.MOV.U32 R33, RZ, RZ, R37 ;  /* 0x000000ffff217224 */ /* 0x000fe200078e0025 */
[----:B------:R2:W-:Y:S01]  /*c6a70*/  STL [R1+0x4264], R4 ;  /* 0x0042640401007387 */ /* 0x0005e20000100800 */
[----:B------:R-:W3:Y:S02]  /*c6a80*/  LDL.LU R40, [R1+0x434c] ;  /* 0x00434c0001287983 */ /* 0x000ee40000300800 */
[----:B------:R-:W3:Y:S02]  /*c6a90*/  LDL.LU R39, [R1+0x4350] ;  /* 0x0043500001277983 */ /* 0x000ee40000300800 */
[----:B------:R-:W3:Y:S01]  /*c6aa0*/  LDL.LU R38, [R1+0x4354] ;  /* 0x0043540001267983 */ /* 0x000ee20000300800 */
[----:B------:R-:W-:Y:S01]  /*c6ab0*/  ISETP.GT.AND P1, PT, R3, 0x2d, PT ;  /* 0x0000002d0300780c */ /* 0x000fe20003f24270 */
[----:B------:R2:W-:Y:S04]  /*c6ac0*/  LDGSTS.E [R5+0x14d00], [R32.64], P2 ;  /* 0x14d0000020057fae */ /* 0x0005e80009121844 */
[----:B-1----:R-:W3:Y:S01]  /*c6ad0*/  LDL.LU R37, [R1+0x4358] ;  /* 0x0043580001257983 */ /* 0x002ee20000300800 */
[----:B------:R-:W3:Y:S02]  /*c6ae0*/  LDL.LU R34, [R1+0x4360] ;  /* 0x0043600001227983 */ /* 0x000ee40000300800 */
[----:B--2---:R-:W-:Y:S01]  /*c6af0*/  IMAD.MOV.U32 R32, RZ, RZ, R6 ;  /* 0x000000ffff207224 */ /* 0x004fe200078e0006 */
[----:B------:R-:W-:Y:S01]  /*c6b00*/  MOV R33, R4 ;  /* 0x0000000400217202 */ /* 0x000fe20000000f00 */
[----:B------:R-:W-:Y:S01]  /*c6b10*/  SEL R4, RZ, 0x4, !P1 ;  /* 0x00000004ff047807 */ /* 0x000fe20004800000 */
[----:B------:R-:W2:Y:S04]  /*c6b20*/  LDL.LU R6, [R1+0x4368] ;  /* 0x0043680001067983 */ /* 0x000ea80000300800 */
[----:B------:R1:W-:Y:S01]  /*c6b30*/  LDGSTS.E [R5+0x14e00], [R32.64], P2 ;  /* 0x14e0000020057fae */ /* 0x0003e20009121844 */
[----:B------:R-:W-:-:S02]  /*c6b40*/  SEL R4, R4, RZ, !P0 ;  /* 0x000000ff04047207 */ /* 0x000fc40004000000 */
[-C--:B----4-:R-:W-:Y:S02]  /*c6b50*/  IADD3 R36, P3, R36, R7.reuse, RZ ;  /* 0x0000000724247210 */ /* 0x090fe40007f7e0ff */
[----:B------:R-:W-:-:S03]  /*c6b60*/  IADD3 R44, P4, R44, R7, RZ ;  /* 0x000000072c2c7210 */ /* 0x000fc60007f9e0ff */
[--C-:B------:R-:W-:Y:S01]  /*c6b70*/  IMAD.X R46, R46, 0x1, R0.reuse, P3 ;  /* 0x000000012e2e7824 */ /* 0x100fe200018e0600 */
[----:B------:R4:W-:Y:S01]  /*c6b80*/  STL [R1+0x4270], R36 ;  /* 0x0042702401007387 */ /* 0x0009e20000100800 */
[----:B------:R-:W-:Y:S02]  /*c6b90*/  IMAD.X R45, R45, 0x1, R0, P4 ;  /* 0x000000012d2d7824 */ /* 0x000fe400020e0600 */
[----:B-1----:R-:W-:Y:S01]  /*c6ba0*/  IMAD.MOV.U32 R32, RZ, RZ, R36 ;  /* 0x000000ffff207224 */ /* 0x002fe200078e0024 */
[----:B------:R1:W-:Y:S01]  /*c6bb0*/  STL [R1+0x426c], R46 ;  /* 0x00426c2e01007387 */ /* 0x0003e20000100800 */
[----:B------:R-:W-:Y:S01]  /*c6bc0*/  STL [R1+0x4338], R44 ;  /* 0x0043382c01007387 */ /* 0x000fe20000100800 */
[----:B------:R-:W-:Y:S02]  /*c6bd0*/  ISETP.NE.U32.AND P1, PT, R4, RZ, PT ;  /* 0x000000ff0400720c */ /* 0x000fe40003f25070 */
[----:B----4-:R-:W3:Y:S01]  /*c6be0*/  LDL.LU R36, [R1+0x435c] ;  /* 0x00435c0001247983 */ /* 0x010ee20000300800 */
[----:B------:R-:W-:Y:S01]  /*c6bf0*/  STL [R1+0x4334], R45 ;  /* 0x0043342d01007387 */ /* 0x000fe20000100800 */
[----:B------:R-:W-:Y:S01]  /*c6c00*/  MOV R33, R46 ;  /* 0x0000002e00217202 */ /* 0x000fe20000000f00 */
[----:B------:R-:W3:Y:S04]  /*c6c10*/  LDL.LU R4, [R1+0x4364] ;  /* 0x0043640001047983 */ /* 0x000ee80000300800 */
        /* <DEDUP_REMOVED lines=9> */
[----:B------:R-:W-:-:S03]  /*c6cb0*/  IADD3 R35, P3, R35, R7, RZ ;  /* 0x0000000723237210 */ /* 0x000fc60007f7e0ff */
        /* <DEDUP_REMOVED lines=15> */
[-C--:B------:R-:W-:Y:S01]  /*c6db0*/  IADD3 R34, P2, R34, R7.reuse, RZ ;  /* 0x0000000722227210 */ /* 0x080fe20007f5e0ff */
[----:B------:R-:W-:Y:S01]  /*c6dc0*/  STL [R1+0x4350], R39 ;  /* 0x0043502701007387 */ /* 0x000fe20000100800 */
[----:B------:R-:W-:Y:S02]  /*c6dd0*/  IMAD.X R38, R38, 0x1, R0, P3 ;  /* 0x0000000126267824 */ /* 0x000fe400018e0600 */
[----:B------:R3:W-:Y:S02]  /*c6de0*/  STL [R1+0x434c], R40 ;  /* 0x00434c2801007387 */ /* 0x0007e40000100800 */
[----:B-1----:R-:W-:Y:S01]  /*c6df0*/  IMAD.MOV.U32 R32, RZ, RZ, R39 ;  /* 0x000000ffff207224 */ /* 0x002fe200078e0027 */
[----:B------:R-:W-:Y:S01]  /*c6e00*/  MOV R33, R40 ;  /* 0x0000002800217202 */ /* 0x000fe20000000f00 */
[----:B------:R-:W-:Y:S01]  /*c6e10*/  STL [R1+0x4358], R37 ;  /* 0x0043582501007387 */ /* 0x000fe20000100800 */
[----:B------:R1:W-:Y:S02]  /*c6e20*/  STL [R1+0x4354], R38 ;  /* 0x0043542601007387 */ /* 0x0003e40000100800 */
[----:B------:R-:W4:Y:S02]  /*c6e30*/  LDL.LU R43, [R1+0x443c] ;  /* 0x00443c00012b7983 */ /* 0x000f240000300800 */
[----:B------:R-:W4:Y:S01]  /*c6e40*/  LDL.LU R42, [R1+0x4440] ;  /* 0x00444000012a7983 */ /* 0x000f220000300800 */
[----:B------:R-:W4:Y:S01]  /*c6e50*/  LDL.LU R41, [R1+0x4444] ;  /* 0x0044440001297983 */ /* 0x000f220000300800 */
[----:B--2---:R-:W-:-:S03]  /*c6e60*/  IADD3 R6, P3, R6, R7, RZ ;  /* 0x0000000706067210 */ /* 0x004fc60007f7e0ff */
[----:B------:R2:W-:Y:S01]  /*c6e70*/  LDGSTS.E [R5+0x16b00], [R32.64], P1 ;  /* 0x16b0000020057fae */ /* 0x0005e20008921844 */
[----:B---3--:R-:W3:Y:S02]  /*c6e80*/  LDL.LU R40, [R1+0x4448] ;  /* 0x0044480001287983 */ /* 0x008ee40000300800 */
[----:B------:R-:W-:Y:S02]  /*c6e90*/  STL [R1+0x4360], R34 ;  /* 0x0043602201007387 */ /* 0x000fe40000100800 */
[----:B--2---:R-:W-:Y:S02]  /*c6ea0*/  IMAD.MOV.U32 R32, RZ, RZ, R37 ;  /* 0x000000ffff207224 */ /* 0x004fe400078e0025 */
[----:B------:R-:W-:-:S05]  /*c6eb0*/  IMAD.MOV.U32 R33, RZ, RZ, R38 ;  /* 0x000000ffff217224 */ /* 0x000fca00078e0026 */
[----:B------:R2:W-:Y:S01]  /*c6ec0*/  LDGSTS.E [R5+0x16c00], [R32.64], P1 ;  /* 0x16c0000020057fae */ /* 0x0005e20008921844 */
[----:B------:R-:W-:Y:S01]  /*c6ed0*/  IMAD.X R36, R36, 0x1, R0, P2 ;  /* 0x0000000124247824 */ /* 0x000fe200010e0600 */
[----:B------:R-:W-:-:S04]  /*c6ee0*/  IADD3.X R4, R4, R0, RZ, P3, !PT ;  /* 0x0000000004047210 */ /* 0x000fc80001ffe4ff */
[----:B------:R2:W-:Y:S01]  /*c6ef0*/  STL [R1+0x435c], R36 ;  /* 0x00435c2401007387 */ /* 0x0005e20000100800 */
[----:B------:R2:W-:Y:S02]  /*c6f00*/  STL [R1+0x4368], R6 ;  /* 0x0043680601007387 */ /* 0x0005e40000100800 */
[----:B-1----:R-:W3:Y:S02]  /*c6f10*/  LDL.LU R38, [R1+0x4450] ;  /* 0x0044500001267983 */ /* 0x002ee40000300800 */
[----:B--2---:R-:W-:Y:S01]  /*c6f20*/  IMAD.MOV.U32 R33, RZ, RZ, R36 ;  /* 0x000000ffff217224 */ /* 0x004fe200078e0024 */
[----:B------:R1:W-:Y:S04]  /*c6f30*/  STL [R1+0x4364], R4 ;  /* 0x0043640401007387 */ /* 0x0003e80000100800 */
[----:B------:R-:W3:Y:S01]  /*c6f40*/  LDL.LU R36, [R1+0x4458] ;  /* 0x0044580001247983 */ /* 0x000ee20000300800 */
[----:B------:R-:W3:Y:S02]  /*c6f50*/  LDL.LU R39, [R1+0x444c] ;  /* 0x00444c0001277983 */ /* 0x000ee40000300800 */
[----:B------:R-:W3:Y:S02]  /*c6f60*/  LDL.LU R37, [R1+0x4454] ;  /* 0x0044540001257983 */ /* 0x000ee40000300800 */
[----:B------:R-:W-:Y:S01]  /*c6f70*/  IMAD.MOV.U32 R32, RZ, RZ, R34 ;  /* 0x000000ffff207224 */ /* 0x000fe200078e0022 */
[----:B------:R-:W-:Y:S01]  /*c6f80*/  ISETP.GT.AND P2, PT, R3, 0x31, PT ;  /* 0x000000310300780c */ /* 0x000fe20003f44270 */
[----:B------:R-:W3:Y:S04]  /*c6f90*/  LDL.LU R34, [R1+0x4460] ;  /* 0x0044600001227983 */ /* 0x000ee80000300800 */
[----:B------:R1:W-:Y:S02]  /*c6fa0*/  LDGSTS.E [R5+0x16d00], [R32.64], P1 ;  /* 0x16d0000020057fae */ /* 0x0003e40008921844 */
[----:B-1----:R-:W-:Y:S01]  /*c6fb0*/  IMAD.MOV.U32 R32, RZ, RZ, R6 ;  /* 0x000000ffff207224 */ /* 0x002fe200078e0006 */
[----:B------:R-:W-:Y:S01]  /*c6fc0*/  MOV R33, R4 ;  /* 0x0000000400217202 */ /* 0x000fe20000000f00 */
[----:B------:R-:W3:Y:S01]  /*c6fd0*/  LDL.LU R6, [R1+0x4468] ;  /* 0x0044680001067983 */ /* 0x000ee20000300800 */
[----:B------:R-:W-:-:S03]  /*c6fe0*/  SEL R4, RZ, 0x4, !P2 ;  /* 0x00000004ff047807 */ /* 0x000fc60005000000 */
[----:B------:R1:W-:Y:S01]  /*c6ff0*/  LDGSTS.E [R5+0x16e00], [R32.64], P1 ;  /* 0x16e0000020057fae */ /* 0x0003e20008921844 */
[----:B------:R-:W-:-:S04]  /*c7000*/  SEL R4, R4, RZ, !P0 ;  /* 0x000000ff04047207 */ /* 0x000fc80004000000 */
[----:B------:R-:W-:Y:S02]  /*c7010*/  ISETP.NE.U32.AND P2, PT, R4, RZ, PT ;  /* 0x000000ff0400720c */ /* 0x000fe40003f45070 */
[-C--:B------:R-:W-:Y:S02]  /*c7020*/  IADD3 R35, P3, R35, R7.reuse, RZ ;  /* 0x0000000723237210 */ /* 0x080fe40007f7e0ff */
[----:B------:R-:W-:-:S03]  /*c7030*/  IADD3 R44, P4, R44, R7, RZ ;  /* 0x000000072c2c7210 */ /* 0x000fc60007f9e0ff */
[--C-:B------:R-:W-:Y:S01]  /*c7040*/  IMAD.X R46, R46, 0x1, R0.reuse, P3 ;  /* 0x000000012e2e7824 */ /* 0x100fe200018e0600 */
[----:B------:R1:W-:Y:S02]  /*c7050*/  STL [R1+0x4370], R35 ;  /* 0x0043702301007387 */ /* 0x0003e40000100800 */
[----:B-1----:R-:W-:Y:S02]  /*c7060*/  IMAD.MOV.U32 R32, RZ, RZ, R35 ;  /* 0x000000ffff207224 */ /* 0x002fe400078e0023 */
[----:B------:R-:W-:Y:S01]  /*c7070*/  IMAD.X R45, R45, 0x1, R0, P4 ;  /* 0x000000012d2d7824 */ /* 0x000fe200020e0600 */
[----:B------:R1:W-:Y:S01]  /*c7080*/  STL [R1+0x436c], R46 ;  /* 0x00436c2e01007387 */ /* 0x0003e20000100800 */
[----:B------:R-:W-:Y:S03]  /*c7090*/  STL [R1+0x4438], R44 ;  /* 0x0044382c01007387 */ /* 0x000fe60000100800 */
[----:B------:R-:W3:Y:S01]  /*c70a0*/  LDL.LU R35, [R1+0x445c] ;  /* 0x00445c0001237983 */ /* 0x000ee20000300800 */
[----:B------:R1:W-:Y:S02]  /*c70b0*/  STL [R1+0x4434], R45 ;  /* 0x0044342d01007387 */ /* 0x0003e40000100800 */
[----:B------:R-:W3:Y:S01]  /*c70c0*/  LDL.LU R4, [R1+0x4464] ;  /* 0x0044640001047983 */ /* 0x000ee20000300800 */
[----:B------:R-:W-:-:S05]  /*c70d0*/  MOV R33, R46 ;  /* 0x0000002e00217202 */ /* 0x000fca0000000f00 */
[----:B------:R1:W-:Y:S02]  /*c70e0*/  LDGSTS.E [R5+0x16f00], [R32.64], P1 ;  /* 0x16f0000020057fae */ /* 0x0003e40008921844 */
[----:B-1----:R-:W-:Y:S02]  /*c70f0*/  IMAD.MOV.U32 R32, RZ, RZ, R44 ;  /* 0x000000ffff207224 */ /* 0x002fe400078e002c */
[----:B------:R-:W-:-:S05]  /*c7100*/  IMAD.MOV.U32 R33, RZ, RZ, R45 ;  /* 0x000000ffff217224 */ /* 0x000fca00078e002d */
[----:B------:R1:W-:Y:S01]  /*c7110*/  LDGSTS.E [R5+0x18800], [R32.64], P2 ;  /* 0x1880000020057fae */ /* 0x0003e20009121844 */
[-C--:B----4-:R-:W-:Y:S02]  /*c7120*/  IADD3 R42, P1, R42, R7.reuse, RZ ;  /* 0x000000072a2a7210 */ /* 0x090fe40007f3e0ff */
[----:B---3--:R-:W-:-:S03]  /*c7130*/  IADD3 R40, P3, R40, R7, RZ ;  /* 0x0000000728287210 */ /* 0x008fc60007f7e0ff */
[----:B------:R-:W-:Y:S01]  /*c7140*/  IMAD.X R43, R43, 0x1, R0, P1 ;  /* 0x000000012b2b7824 */ /* 0x000fe200008e0600 */
[----:B------:R-:W-:Y:S01]  /*c7150*/  STL [R1+0x4440], R42 ;  /* 0x0044402a01007387 */ /* 0x000fe20000100800 */
[----:B------:R-:W-:-:S03]  /*c7160*/  IADD3.X R41, R41, R0, RZ, P3, !PT ;  /* 0x0000000029297210 */ /* 0x000fc60001ffe4ff */
[----:B------:R3:W-:Y:S01]  /*c7170*/  STL [R1+0x443c], R43 ;  /* 0x00443c2b01007387 */ /* 0x0007e20000100800 */
[----:B------:R-:W-:Y:S02]  /*c7180*/  STL [R1+0x4448], R40 ;  /* 0x0044482801007387 */ /* 0x000fe40000100800 */
[----:B------:R4:W-:Y:S02]  /*c7190*/  STL [R1+0x4444], R41 ;  /* 0x0044442901007387 */ /* 0x0009e40000100800 */
[----:B------:R-:W2:Y:S02]  /*c71a0*/  LDL.LU R49, [R1+0x4470] ;  /* 0x0044700001317983 */ /* 0x000ea40000300800 */
[----:B-1----:R-:W-:Y:S02]  /*c71b0*/  IMAD.MOV.U32 R32, RZ, RZ, R42 ;  /* 0x000000ffff207224 */ /* 0x002fe400078e002a */
[----:B------:R-:W-:-:S05]  /*c71c0*/  IMAD.MOV.U32 R33, RZ, RZ, R43 ;  /* 0x000000ffff217224 */ /* 0x000fca00078e002b */
[----:B------:R1:W-:Y:S01]  /*c71d0*/  LDGSTS.E [R5+0x18900], [R32.64], P2 ;  /* 0x1890000020057fae */ /* 0x0003e20009121844 */
[----:B------:R-:W-:-:S05]  /*c71e0*/  IADD3 R38, P1, R38, R7, RZ ;  /* 0x0000000726267210 */ /* 0x000fca0007f3e0ff */
[----:B------:R-:W-:Y:S01]  /*c71f0*/  STL [R1+0x4450], R38 ;  /* 0x0044502601007387 */ /* 0x000fe20000100800 */
[----:B---3--:R-:W-:Y:S01]  /*c7200*/  IADD3 R36, P3, R36, R7, RZ ;  /* 0x0000000724247210 */ /* 0x008fe20007f7e0ff */
[----:B------:R-:W-:-:S05]  /*c7210*/  IMAD.X R39, R39, 0x1, R0, P1 ;  /* 0x0000000127277824 */ /* 0x000fca00008e0600 */
[----:B------:R3:W-:Y:S01]  /*c7220*/  STL [R1+0x444c], R39 ;  /* 0x00444c2701007387 */ /* 0x0007e20000100800 */
[----:B------:R-:W-:Y:S02]  /*c7230*/  STL [R1+0x4458], R36 ;  /* 0x0044582401007387 */ /* 0x000fe40000100800 */
[----:B------:R-:W2:Y:S02]  /*c7240*/  LDL.LU R50, [R1+0x446c] ;  /* 0x00446c0001327983 */ /* 0x000ea40000300800 */
[----:B------:R-:W-:-:S05]  /*c7250*/  IMAD.X R37, R37, 0x1, R0, P3 ;  /* 0x0000000125257824 */ /* 0x000fca00018e0600 */
[----:B------:R3:W-:Y:S01]  /*c7260*/  STL [R1+0x4454], R37 ;  /* 0x0044542501007387 */ /* 0x0007e20000100800 */
[----:B------:R-:W2:Y:S02]  /*c7270*/  LDL.LU R48, [R1+0x4534] ;  /* 0x0045340001307983 */ /* 0x000ea40000300800 */
[----:B------:R-:W2:Y:S02]  /*c7280*/  LDL.LU R47, [R1+0x4538] ;  /* 0x00453800012f7983 */ /* 0x000ea40000300800 */
[----:B------:R-:W2:Y:S01]  /*c7290*/  LDL.LU R46, [R1+0x453c] ;  /* 0x00453c00012e7983 */ /* 0x000ea20000300800 */
[----:B------:R-:W-:Y:S01]  /*c72a0*/  IADD3 R34, P1, R34, R7, RZ ;  /* 0x0000000722227210 */ /* 0x000fe20007f3e0ff */
[----:B------:R-:W2:Y:S01]  /*c72b0*/  LDL.LU R45, [R1+0x4540] ;  /* 0x00454000012d7983 */ /* 0x000ea20000300800 */
[----:B-1----:R-:W-:Y:S01]  /*c72c0*/  IMAD.MOV.U32 R32, RZ, RZ, R40 ;  /* 0x000000ffff207224 */ /* 0x002fe200078e0028 */
[----:B------:R-:W-:Y:S02]  /*c72d0*/  MOV R33, R41 ;  /* 0x0000002900217202 */ /* 0x000fe40000000f00 */
[----:B------:R-:W-:Y:S01]  /*c72e0*/  IADD3 R6, P3, R6, R7, RZ ;  /* 0x0000000706067210 */ /* 0x000fe20007f7e0ff */
[----:B------:R-:W2:Y:S01]  /*c72f0*/  LDL.LU R43, [R1+0x4548] ;  /* 0x00454800012b7983 */ /* 0x000ea20000300800 */
[----:B----4-:R-:W4:Y:S02]  /*c7300*/  LDL.LU R41, [R1+0x4550] ;  /* 0x0045500001297983 */ /* 0x010f240000300800 */
[----:B------:R-:W-:Y:S01]  /*c7310*/  STL [R1+0x4460], R34 ;  /* 0x0044602201007387 */ /* 0x000fe20000100800 */
[----:B------:R1:W-:Y:S02]  /*c7320*/  LDGSTS.E [R5+0x18a00], [R32.64], P2 ;  /* 0x18a0000020057fae */ /* 0x0003e40009121844 */
[----:B-1----:R-:W-:Y:S01]  /*c7330*/  IMAD.MOV.U32 R32, RZ, RZ, R38 ;  /* 0x000000ffff207224 */ /* 0x002fe200078e0026 */
[----:B------:R-:W-:-:S05]  /*c7340*/  MOV R33, R39 ;  /* 0x0000002700217202 */ /* 0x000fca0000000f00 */
[----:B------:R1:W-:Y:S01]  /*c7350*/  LDGSTS.E [R5+0x18b00], [R32.64], P2 ;  /* 0x18b0000020057fae */ /* 0x0003e20009121844 */
[----:B------:R-:W-:Y:S01]  /*c7360*/  IMAD.X R35, R35, 0x1, R0, P1 ;  /* 0x0000000123237824 */ /* 0x000fe200008e0600 */
[----:B------:R-:W-:-:S04]  /*c7370*/  IADD3.X R4, R4, R0, RZ, P3, !PT ;  /* 0x0000000004047210 */ /* 0x000fc80001ffe4ff */
[----:B------:R3:W-:Y:S01]  /*c7380*/  STL [R1+0x445c], R35 ;  /* 0x00445c2301007387 */ /* 0x0007e20000100800 */
[----:B------:R3:W-:Y:S02]  /*c7390*/  STL [R1+0x4468], R6 ;  /* 0x0044680601007387 */ /* 0x0007e40000100800 */
[----:B------:R-:W4:Y:S02]  /*c73a0*/  LDL.LU R44, [R1+0x4544] ;  /* 0x00454400012c7983 */ /* 0x000f240000300800 */
[----:B------:R3:W-:Y:S01]  /*c73b0*/  STL [R1+0x4464], R4 ;  /* 0x0044640401007387 */ /* 0x0007e20000100800 */
[----:B------:R-:W4:Y:S01]  /*c73c0*/  LDL.LU R42, [R1+0x454c] ;  /* 0x00454c00012a7983 */ /* 0x000f220000300800 */
[----:B-1----:R-:W-:Y:S02]  /*c73d0*/  IMAD.MOV.U32 R32, RZ, RZ, R36 ;  /* 0x000000ffff207224 */ /* 0x002fe400078e0024 */
[----:B------:R-:W-:Y:S01]  /*c73e0*/  IMAD.MOV.U32 R33, RZ, RZ, R37 ;  /* 0x000000ffff217224 */ /* 0x000fe200078e0025 */
[----:B------:R-:W4:Y:S04]  /*c73f0*/  LDL.LU R40, [R1+0x4554] ;  /* 0x0045540001287983 */ /* 0x000f280000300800 */
[----:B---3--:R-:W3:Y:S04]  /*c7400*/  LDL.LU R39, [R1+0x4558] ;  /* 0x0045580001277983 */ /* 0x008ee80000300800 */
[----:B------:R1:W-:Y:S01]  /*c7410*/  LDGSTS.E [R5+0x18c00], [R32.64], P2 ;  /* 0x18c0000020057fae */ /* 0x0003e20009121844 */
[----:B------:R-:W3:Y:S02]  /*c7420*/  LDL.LU R38, [R1+0x455c] ;  /* 0x00455c0001267983 */ /* 0x000ee40000300800 */
[----:B------:R-:W3:Y:S02]  /*c7430*/  LDL.LU R37, [R1+0x4560] ;  /* 0x0045600001257983 */ /* 0x000ee40000300800 */
[----:B------:R-:W3:Y:S02]  /*c7440*/  LDL.LU R36, [R1+0x4564] ;  /* 0x0045640001247983 */ /* 0x000ee40000300800 */
[----:B-1----:R-:W-:-:S02]  /*c7450*/  IMAD.MOV.U32 R32, RZ, RZ, R34 ;  /* 0x000000ffff207224 */ /* 0x002fc400078e0022 */
[----:B------:R-:W-:Y:S02]  /*c7460*/  IMAD.MOV.U32 R33, RZ, RZ, R35 ;  /* 0x000000ffff217224 */ /* 0x000fe400078e0023 */
[----:B------:R-:W3:Y:S04]  /*c7470*/  LDL.LU R35, [R1+0x4568] ;  /* 0x0045680001237983 */ /* 0x000ee80000300800 */
[----:B------:R1:W-:Y:S01]  /*c7480*/  LDGSTS.E [R5+0x18d00], [R32.64], P2 ;  /* 0x18d0000020057fae */ /* 0x0003e20009121844 */
[----:B------:R-:W3:Y:S02]  /*c7490*/  LDL.LU R34, [R1+0x456c] ;  /* 0x00456c0001227983 */ /* 0x000ee40000300800 */
[----:B-1----:R-:W-:Y:S02]  /*c74a0*/  IMAD.MOV.U32 R32, RZ, RZ, R6 ;  /* 0x000000ffff207224 */ /* 0x002fe400078e0006 */
[----:B------:R-:W3:Y:S01]  /*c74b0*/  LDL.LU R6, [R1+0x4570] ;  /* 0x0045700001067983 */ /* 0x000ee20000300800 */
[----:B------:R-:W-:-:S02]  /*c74c0*/  MOV R33, R4 ;  /* 0x0000000400217202 */ /* 0x000fc40000000f00 */
[----:B------:R-:W-:-:S03]  /*c74d0*/  ISETP.GT.AND P1, PT, R3, 0x35, PT ;  /* 0x000000350300780c */ /* 0x000fc60003f24270 */
[----:B------:R1:W-:Y:S01]  /*c74e0*/  LDGSTS.E [R5+0x18e00], [R32.64], P2 ;  /* 0x18e0000020057fae */ /* 0x0003e20009121844 */
[----:B------:R-:W-:-:S04]  /*c74f0*/  SEL R4, RZ, 0x4, !P1 ;  /* 0x00000004ff047807 */ /* 0x000fc80004800000 */
[----:B------:R-:W-:-:S04]  /*c7500*/  SEL R4, R4, RZ, !P0 ;  /* 0x000000ff04047207 */ /* 0x000fc80004000000 */
[----:B------:R-:W-:Y:S02]  /*c7510*/  ISETP.NE.U32.AND P1, PT, R4, RZ, PT ;  /* 0x000000ff0400720c */ /* 0x000fe40003f25070 */
[----:B--2---:R-:W-:-:S05]  /*c7520*/  IADD3 R49, P3, R49, R7, RZ ;  /* 0x0000000731317210 */ /* 0x004fca0007f7e0ff */
[----:B-1----:R-:W-:Y:S01]  /*c7530*/  IMAD.MOV.U32 R32, RZ, RZ, R49 ;  /* 0x000000ffff207224 */ /* 0x002fe200078e0031 */
[----:B------:R-:W-:Y:S01]  /*c7540*/  STL [R1+0x4470], R49 ;  /* 0x0044703101007387 */ /* 0x000fe20000100800 */
[----:B------:R-:W-:-:S04]  /*c7550*/  IMAD.X R50, R50, 0x1, R0, P3 ;  /* 0x0000000132327824 */ /* 0x000fc800018e0600 */
[----:B------:R-:W-:-:S05]  /*c7560*/  IMAD.MOV.U32 R33, RZ, RZ, R50 ;  /* 0x000000ffff217224 */ /* 0x000fca00078e0032 */
[----:B------:R1:W-:Y:S01]  /*c7570*/  LDGSTS.E [R5+0x18f00], [R32.64], P2 ;  /* 0x18f0000020057fae */ /* 0x0003e20009121844 */
[-C--:B------:R-:W-:Y:S02]  /*c7580*/  IADD3 R47, P2, R47, R7.reuse, RZ ;  /* 0x000000072f2f7210 */ /* 0x080fe40007f5e0ff */
[-C--:B------:R-:W-:Y:S02]  /*c7590*/  IADD3 R45, P3, R45, R7.reuse, RZ ;  /* 0x000000072d2d7210 */ /* 0x080fe40007f7e0ff */
[----:B------:R-:W-:Y:S01]  /*c75a0*/  IADD3.X R48, R48, R0, RZ, P2, !PT ;  /* 0x0000000030307210 */ /* 0x000fe200017fe4ff */
[----:B------:R-:W-:Y:S02]  /*c75b0*/  IADD3 R43, P2, R43, R7, RZ ;  /* 0x000000072b2b7210 */ /* 0x000fe40007f5e0ff */
[----:B------:R-:W-:Y:S02]  /*c75c0*/  IMAD.X R46, R46, 0x1, R0, P3 ;  /* 0x000000012e2e7824 */ /* 0x000fe400018e0600 */
[----:B-1----:R-:W-:-:S02]  /*c75d0*/  IMAD.MOV.U32 R32, RZ, RZ, R47 ;  /* 0x000000ffff207224 */ /* 0x002fc400078e002f */
[----:B------:R-:W-:Y:S01]  /*c75e0*/  IMAD.MOV.U32 R33, RZ, RZ, R48 ;  /* 0x000000ffff217224 */ /* 0x000fe200078e0030 */
[----:B----4-:R-:W-:-:S04]  /*c75f0*/  IADD3 R41, P3, R41, R7, RZ ;  /* 0x0000000729297210 */ /* 0x010fc80007f7e0ff */
[----:B------:R1:W-:Y:S02]  /*c7600*/  LDGSTS.E [R5+0x1a800], [R32.64], P1 ;  /* 0x1a80000020057fae */ /* 0x0003e40008921844 */
[----:B-1----:R-:W-:Y:S01]  /*c7610*/  MOV R32, R45 ;  /* 0x0000002d00207202 */ /* 0x002fe20000000f00 */
[----:B------:R-:W-:-:S05]  /*c7620*/  IMAD.MOV.U32 R33, RZ, RZ, R46 ;  /* 0x000000ffff217224 */ /* 0x000fca00078e002e */
[----:B------:R1:W-:Y:S04]  /*c7630*/  LDGSTS.E [R5+0x1a900], [R32.64], P1 ;  /* 0x1a90000020057fae */ /* 0x0003e80008921844 */
[----:B------:R-:W-:Y:S01]  /*c7640*/  STL [R1+0x446c], R50 ;  /* 0x00446c3201007387 */ /* 0x000fe20000100800 */
[----:B------:R-:W-:Y:S01]  /*c7650*/  STL [R1+0x4538], R47 ;  /* 0x0045382f01007387 */ /* 0x000fe20000100800 */
[----:B-1----:R-:W-:Y:S01]  /*c7660*/  MOV R32, R43 ;  /* 0x0000002b00207202 */ /* 0x002fe20000000f00 */
[--C-:B------:R-:W-:Y:S02]  /*c7670*/  IMAD.X R44, R44, 0x1, R0.reuse, P2 ;  /* 0x000000012c2c7824 */ /* 0x100fe400010e0600 */
[----:B------:R-:W-:Y:S02]  /*c7680*/  IMAD.X R42, R42, 0x1, R0, P3 ;  /* 0x000000012a2a7824 */ /* 0x000fe400018e0600 */
[----:B------:R-:W-:Y:S01]  /*c7690*/  IMAD.MOV.U32 R33, RZ, RZ, R44 ;  /* 0x000000ffff217224 */ /* 0x000fe200078e002c */
[----:B---3--:R-:W-:-:S04]  /*c76a0*/  IADD3 R39, P2, R39, R7, RZ ;  /* 0x0000000727277210 */ /* 0x008fc80007f5e0ff */
[----:B------:R1:W-:Y:S01]  /*c76b0*/  LDGSTS.E [R5+0x1aa00], [R32.64], P1 ;  /* 0x1aa0000020057fae */ /* 0x0003e20008921844 */
[----:B------:R-:W-:Y:S02]  /*c76c0*/  IADD3.X R40, R40, R0, RZ, P2, !PT ;  /* 0x0000000028287210 */ /* 0x000fe400017fe4ff */
[-C--:B------:R-:W-:Y:S01]  /*c76d0*/  IADD3 R37, P3, R37, R7.reuse, RZ ;  /* 0x0000000725257210 */ /* 0x080fe20007f7e0ff */
[----:B------:R-:W-:Y:S01]  /*c76e0*/  STL [R1+0x4534], R48 ;  /* 0x0045343001007387 */ /* 0x000fe20000100800 */
[----:B------:R-:W-:Y:S02]  /*c76f0*/  STL [R1+0x4540], R45 ;  /* 0x0045402d01007387 */ /* 0x000fe40000100800 */
[----:B------:R-:W-:Y:S02]  /*c7700*/  STL [R1+0x453c], R46 ;  /* 0x00453c2e01007387 */ /* 0x000fe40000100800 */
[----:B-1----:R-:W-:Y:S02]  /*c7710*/  IMAD.MOV.U32 R32, RZ, RZ, R41 ;  /* 0x000000ffff207224 */ /* 0x002fe400078e0029 */
[----:B------:R-:W-:Y:S01]  /*c7720*/  IMAD.MOV.U32 R33, RZ, RZ, R42 ;  /* 0x000000ffff217224 */ /* 0x000fe200078e002a */
[----:B------:R-:W-:Y:S01]  /*c7730*/  IADD3 R35, P2, R35, R7, RZ ;  /* 0x0000000723237210 */ /* 0x000fe20007f5e0ff */
[----:B------:R-:W-:Y:S04]  /*c7740*/  STL [R1+0x4548], R43 ;  /* 0x0045482b01007387 */ /* 0x000fe80000100800 */
[----:B------:R1:W-:Y:S01]  /*c7750*/  LDGSTS.E [R5+0x1ab00], [R32.64], P1 ;  /* 0x1ab0000020057fae */ /* 0x0003e20008921844 */
[----:B------:R-:W-:-:S02]  /*c7760*/  IMAD.X R38, R38, 0x1, R0, P3 ;  /* 0x0000000126267824 */ /* 0x000fc400018e0600 */
[----:B------:R-:W-:Y:S02]  /*c7770*/  STL [R1+0x4544], R44 ;  /* 0x0045442c01007387 */ /* 0x000fe40000100800 */
[----:B------:R-:W-:Y:S01]  /*c7780*/  STL [R1+0x4550], R41 ;  /* 0x0045502901007387 */ /* 0x000fe20000100800 */
[----:B------:R-:W-:Y:S01]  /*c7790*/  STL [R1+0x454c], R42 ;  /* 0x00454c2a01007387 */ /* 0x000fe20000100800 */
[----:B------:R-:W-:Y:S02]  /*c77a0*/  STL [R1+0x4558], R39 ;  /* 0x0045582701007387 */ /* 0x000fe40000100800 */
[----:B------:R-:W-:Y:S02]  /*c77b0*/  IMAD.X R36, R36, 0x1, R0, P2 ;  /* 0x0000000124247824 */ /* 0x000fe400010e0600 */
[----:B-1----:R-:W-:Y:S02]  /*c77c0*/  IMAD.MOV.U32 R32, RZ, RZ, R39 ;  /* 0x000000ffff207224 */ /* 0x002fe400078e0027 */
[----:B------:R-:W-:Y:S01]  /*c77d0*/  IMAD.MOV.U32 R33, RZ, RZ, R40 ;  /* 0x000000ffff217224 */ /* 0x000fe200078e0028 */
[----:B------:R-:W-:Y:S01]  /*c77e0*/  IADD3 R6, P3, R6, R7, RZ ;  /* 0x0000000706067210 */ /* 0x000fe20007f7e0ff */
[----:B------:R-:W-:Y:S04]  /*c77f0*/  STL [R1+0x4554], R40 ;  /* 0x0045542801007387 */ /* 0x000fe80000100800 */
[----:B------:R1:W-:Y:S01]  /*c7800*/  LDGSTS.E [R5+0x1ac00], [R32.64], P1 ;  /* 0x1ac0000020057fae */ /* 0x0003e20008921844 */
[----:B------:R-:W-:Y:S02]  /*c7810*/  STL [R1+0x4560], R37 ;  /* 0x0045602501007387 */ /* 0x000fe40000100800 */
[----:B------:R-:W-:Y:S02]  /*c7820*/  STL [R1+0x455c], R38 ;  /* 0x00455c2601007387 */ /* 0x000fe40000100800 */
[----:B------:R-:W-:Y:S01]  /*c7830*/  IMAD.X R34, R34, 0x1, R0, P3 ;  /* 0x0000000122227824 */ /* 0x000fe200018e0600 */
[----:B------:R-:W-:Y:S01]  /*c7840*/  STL [R1+0x4568], R35 ;  /* 0x0045682301007387 */ /* 0x000fe20000100800 */
[----:B------:R-:W-:Y:S02]  /*c7850*/  STL [R1+0x4564], R36 ;  /* 0x0045642401007387 */ /* 0x000fe40000100800 */
[----:B------:R-:W-:Y:S01]  /*c7860*/  STL [R1+0x4570], R6 ;  /* 0x0045700601007387 */ /* 0x000fe20000100800 */
[----:B-1----:R-:W-:Y:S01]  /*c7870*/  MOV R32, R37 ;  /* 0x0000002500207202 */ /* 0x002fe20000000f00 */
[----:B------:R-:W-:Y:S01]  /*c7880*/  IMAD.MOV.U32 R33, RZ, RZ, R38 ;  /* 0x000000ffff217224 */ /* 0x000fe200078e0026 */
[----:B------:R1:W-:Y:S01]  /*c7890*/  STL [R1+0x456c], R34 ;  /* 0x00456c2201007387 */ /* 0x0003e20000100800 */
[----:B------:R-:W2:Y:S03]  /*c78a0*/  LDL.LU.64 R66, [R1+0x3db0] ;  /* 0x003db00001427983 */ /* 0x000ea60000300a00 */
[----:B------:R3:W-:Y:S02]  /*c78b0*/  LDGSTS.E [R5+0x1ad00], [R32.64], P1 ;  /* 0x1ad0000020057fae */ /* 0x0007e40008921844 */
[----:B---3--:R-:W-:Y:S01]  /*c78c0*/  MOV R32, R35 ;  /* 0x0000002300207202 */ /* 0x008fe20000000f00 */
[----:B------:R-:W-:-:S05]  /*c78d0*/  IMAD.MOV.U32 R33, RZ, RZ, R36 ;  /* 0x000000ffff217224 */ /* 0x000fca00078e0024 */
[----:B------:R3:W-:Y:S02]  /*c78e0*/  LDGSTS.E [R5+0x1ae00], [R32.64], P1 ;  /* 0x1ae0000020057fae */ /* 0x0007e40008921844 */
[----:B---3--:R-:W-:Y:S02]  /*c78f0*/  IMAD.MOV.U32 R33, RZ, RZ, R34 ;  /* 0x000000ffff217224 */ /* 0x008fe400078e0022 */
[----:B-1----:R-:W3:Y:S01]  /*c7900*/  LDL.LU.64 R34, [R1+0x3da8] ;  /* 0x003da80001227983 */ /* 0x002ee20000300a00 */
[----:B------:R-:W4:Y:S02]  /*c7910*/  LDL.LU.64 R36, [R1+0x3da0] ;  /* 0x003da00001247983 */ /* 0x000f240000300a00 */
[----:B------:R-:W4:Y:S02]  /*c7920*/  LDL.LU.64 R38, [R1+0x3d98] ;  /* 0x003d980001267983 */ /* 0x000f240000300a00 */
[----:B------:R-:W4:Y:S01]  /*c7930*/  LDL.LU.64 R40, [R1+0x3d90] ;  /* 0x003d900001287983 */ /* 0x000f220000300a00 */
[----:B------:R-:W4:Y:S01]  /*c7940*/  LDL.LU.64 R42, [R1+0x3d88] ;  /* 0x003d8800012a7983 */ /* 0x000f220000300a00 */
        /* <DEDUP_REMOVED lines=10> */
[----:B------:R-:W4:Y:S02]  /*c79f0*/  LDL.LU R62, [R1+0x4b78] ;  /* 0x004b7800013e7983 */ /* 0x000f240000300800 */
[----:B------:R-:W-:-:S05]  /*c7a00*/  IMAD.MOV.U32 R32, RZ, RZ, R6 ;  /* 0x000000ffff207224 */ /* 0x000fca00078e0006 */
[----:B------:R3:W-:Y:S01]  /*c7a10*/  LDGSTS.E [R5+0x1af00], [R32.64], P1 ;  /* 0x1af0000020057fae */ /* 0x0007e20008921844 */
[----:B------:R-:W-:-:S04]  /*c7a20*/  ISETP.GT.AND P1, PT, R3, 0x39, PT ;  /* 0x000000390300780c */ /* 0x000fc80003f24270 */
[----:B------:R-:W-:Y:S01]  /*c7a30*/  SEL R4, RZ, 0x4, !P1 ;  /* 0x00000004ff047807 */ /* 0x000fe20004800000 */
[C---:B------:R-:W-:Y:S01]  /*c7a40*/  ISETP.GT.AND P1, PT, R3.reuse, 0x3d, PT ;  /* 0x0000003d0300780c */ /* 0x040fe20003f24270 */
[----:B------:R-:W-:Y:S02]  /*c7a50*/  ISETP.GT.AND P3, PT, R3, 0x2, PT ;  /* 0x000000020300780c */ /* 0x000fe40003f64270 */
[----:B------:R-:W-:Y:S02]  /*c7a60*/  SEL R4, R4, RZ, !P0 ;  /* 0x000000ff04047207 */ /* 0x000fe40004000000 */
[----:B------:R-:W-:Y:S02]  /*c7a70*/  SEL R6, RZ, 0x4, !P1 ;  /* 0x00000004ff067807 */ /* 0x000fe40004800000 */
[----:B------:R-:W-:Y:S01]  /*c7a80*/  ISETP.NE.U32.AND P2, PT, R4, RZ, PT ;  /* 0x000000ff0400720c */ /* 0x000fe20003f45070 */
[----:B------:R-:W-:Y:S01]  /*c7a90*/  SEL R4, RZ, 0x4, !P3 ;  /* 0x00000004ff047807 */ /* 0x000fe20005800000 */
[----:B------:R-:W-:-:S03]  /*c7aa0*/  SEL R6, R6, RZ, !P0 ;  /* 0x000000ff06067207 */ /* 0x000fc60004000000 */
[----:B------:R-:W-:Y:S02]  /*c7ab0*/  SEL R4, R4, RZ, !P0 ;  /* 0x000000ff04047207 */ /* 0x000fe40004000000 */
[----:B------:R-:W-:Y:S02]  /*c7ac0*/  ISETP.NE.U32.AND P3, PT, R6, RZ, PT ;  /* 0x000000ff0600720c */ /* 0x000fe40003f65070 */
[----:B------:R-:W-:Y:S02]  /*c7ad0*/  ISETP.NE.U32.AND P1, PT, R4, RZ, PT ;  /* 0x000000ff0400720c */ /* 0x000fe40003f25070 */
[----:B--2---:R-:W-:-:S04]  /*c7ae0*/  IADD3 R6, P4, R66, R7, RZ ;  /* 0x0000000742067210 */ /* 0x004fc80007f9e0ff */
[----:B------:R-:W-:Y:S02]  /*c7af0*/  IADD3.X R4, R67, R0, RZ, P4, !PT ;  /* 0x0000000043047210 */ /* 0x000fe400027fe4ff */
[----:B---3--:R-:W-:-:S05]  /*c7b00*/  IADD3 R33, P4, R34, R7, RZ ;  /* 0x0000000722217210 */ /* 0x008fca0007f9e0ff */
[----:B------:R-:W-:Y:S01]  /*c7b10*/  IMAD.X R32, R35, 0x1, R0, P4 ;  /* 0x0000000123207824 */ /* 0x000fe200020e0600 */
[----:B----4-:R-:W-:-:S05]  /*c7b20*/  IADD3 R35, P4, R36, R7, RZ ;  /* 0x0000000724237210 */ /* 0x010fca0007f9e0ff */
        /* <DEDUP_REMOVED lines=32> */
[----:B------:R-:W-:Y:S01]  /*c7d30*/  MOV R74, R6 ;  /* 0x00000006004a7202 */ /* 0x000fe20000000f00 */
[----:B------:R-:W-:Y:S01]  /*c7d40*/  IMAD.MOV.U32 R75, RZ, RZ, R4 ;  /* 0x000000ffff4b7224 */ /* 0x000fe200078e0004 */
[----:B------:R-:W-:-:S02]  /*c7d50*/  LOP3.LUT R38, R39, R38, RZ, 0x3c, !PT ;  /* 0x0000002627267212 */ /* 0x000fc400078e3cff */
[----:B------:R-:W-:Y:S01]  /*c7d60*/  LOP3.LUT R47, R47, R46, RZ, 0x3c, !PT ;  /* 0x0000002e2f2f7212 */ /* 0x000fe200078e3cff */
[----:B------:R-:W-:Y:S02]  /*c7d70*/  IMAD.MOV.U32 R72, RZ, RZ, R33 ;  /* 0x000000ffff487224 */ /* 0x000fe400078e0021 */
[----:B------:R-:W-:Y:S01]  /*c7d80*/  IMAD.MOV.U32 R73, RZ, RZ, R32 ;  /* 0x000000ffff497224 */ /* 0x000fe200078e0020 */
[----:B------:R-:W-:Y:S02]  /*c7d90*/  LOP3.LUT R40, R41, R40, RZ, 0x3c, !PT ;  /* 0x0000002829287212 */ /* 0x000fe400078e3cff */
[----:B------:R-:W-:Y:S02]  /*c7da0*/  LOP3.LUT R49, R49, R48, RZ, 0x3c, !PT ;  /* 0x0000003031317212 */ /* 0x000fe400078e3cff */
[----:B------:R-:W-:Y:S02]  /*c7db0*/  LOP3.LUT R35, R35, R34, RZ, 0x3c, !PT ;  /* 0x0000002223237212 */ /* 0x000fe400078e3cff */
[----:B------:R-:W-:-:S02]  /*c7dc0*/  LOP3.LUT R51, R51, R50, RZ, 0x3c, !PT ;  /* 0x0000003233337212 */ /* 0x000fc400078e3cff */
[----:B------:R-:W-:Y:S01]  /*c7dd0*/  MOV R70, R37 ;  /* 0x0000002500467202 */ /* 0x000fe20000000f00 */
[----:B------:R-:W-:Y:S01]  /*c7de0*/  IMAD.MOV.U32 R71, RZ, RZ, R36 ;  /* 0x000000ffff477224 */ /* 0x000fe200078e0024 */
[----:B------:R-:W-:Y:S01]  /*c7df0*/  LOP3.LUT R53, R53, R52, RZ, 0x3c, !PT ;  /* 0x0000003435357212 */ /* 0x000fe200078e3cff */
[----:B------:R-:W-:Y:S01]  /*c7e00*/  STL [R1+0x4b78], R62 ;  /* 0x004b783e01007387 */ /* 0x000fe20000100800 */
[----:B------:R-:W-:Y:S02]  /*c7e10*/  LOP3.LUT R39, R39, R38, RZ, 0x3c, !PT ;  /* 0x0000002627277212 */ /* 0x000fe400078e3cff */
[----:B------:R-:W-:Y:S02]  /*c7e20*/  LOP3.LUT R46, R47, R46, RZ, 0x3c, !PT ;  /* 0x0000002e2f2e7212 */ /* 0x000fe400078e3cff */
[----:B------:R-:W-:Y:S01]  /*c7e30*/  LOP3.LUT R55, R55, R54, RZ, 0x3c, !PT ;  /* 0x0000003637377212 */ /* 0x000fe200078e3cff */
[----:B------:R-:W-:Y:S01]  /*c7e40*/  STL.64 [R1+0x3db0], R74 ;  /* 0x003db04a01007387 */ /* 0x000fe20000100a00 */
[----:B------:R-:W-:-:S02]  /*c7e50*/  LOP3.LUT R41, R41, R40, RZ, 0x3c, !PT ;  /* 0x0000002829297212 */ /* 0x000fc400078e3cff */
[----:B------:R-:W-:Y:S02]  /*c7e60*/  LOP3.LUT R48, R49, R48, RZ, 0x3c, !PT ;  /* 0x0000003031307212 */ /* 0x000fe400078e3cff */
[----:B------:R-:W-:Y:S01]  /*c7e70*/  LOP3.LUT R57, R57, R56, RZ, 0x3c, !PT ;  /* 0x0000003839397212 */ /* 0x000fe200078e3cff */
[----:B------:R-:W-:Y:S01]  /*c7e80*/  STL.64 [R1+0x3da8], R72 ;  /* 0x003da84801007387 */ /* 0x000fe20000100a00 */
[----:B------:R-:W-:Y:S02]  /*c7e90*/  IMAD.MOV.U32 R68, RZ, RZ, R43 ;  /* 0x000000ffff447224 */ /* 0x000fe400078e002b */
[----:B------:R-:W-:Y:S01]  /*c7ea0*/  IMAD.MOV.U32 R69, RZ, RZ, R42 ;  /* 0x000000ffff457224 */ /* 0x000fe200078e002a */
[----:B------:R-:W-:Y:S01]  /*c7eb0*/  LOP3.LUT R50, R51, R50, RZ, 0x3c, !PT ;  /* 0x0000003233327212 */ /* 0x000fe200078e3cff */
[----:B------:R-:W-:Y:S01]  /*c7ec0*/  STL.64 [R1+0x3da0], R34 ;  /* 0x003da02201007387 */ /* 0x000fe20000100a00 */
[----:B------:R-:W-:Y:S01]  /*c7ed0*/  MOV R66, R45 ;  /* 0x0000002d00427202 */ /* 0x000fe20000000f00 */
[----:B------:R-:W-:Y:S01]  /*c7ee0*/  IMAD.MOV.U32 R67, RZ, RZ, R44 ;  /* 0x000000ffff437224 */ /* 0x000fe200078e002c */
[----:B------:R-:W-:-:S02]  /*c7ef0*/  LOP3.LUT R52, R53, R52, RZ, 0x3c, !PT ;  /* 0x0000003435347212 */ /* 0x000fc400078e3cff */
[----:B------:R-:W-:Y:S01]  /*c7f00*/  LOP3.LUT R59, R59, R58, RZ, 0x3c, !PT ;  /* 0x0000003a3b3b7212 */ /* 0x000fe200078e3cff */
[----:B------:R-:W-:Y:S01]  /*c7f10*/  STL.64 [R1+0x3d98], R70 ;  /* 0x003d984601007387 */ /* 0x000fe20000100a00 */
[----:B------:R-:W-:Y:S02]  /*c7f20*/  LOP3.LUT R47, R47, R46, RZ, 0x3c, !PT ;  /* 0x0000002e2f2f7212 */ /* 0x000fe400078e3cff */
[----:B------:R-:W-:Y:S01]  /*c7f30*/  LOP3.LUT R54, R55, R54, RZ, 0x3c, !PT ;  /* 0x0000003637367212 */ /* 0x000fe200078e3cff */
[----:B------:R-:W-:Y:S01]  /*c7f40*/  STL.64 [R1+0x3d90], R38 ;  /* 0x003d902601007387 */ /* 0x000fe20000100a00 */
[----:B------:R-:W-:Y:S02]  /*c7f50*/  LOP3.LUT R49, R49, R48, RZ, 0x3c, !PT ;  /* 0x0000003031317212 */ /* 0x000fe400078e3cff */
        /* <DEDUP_REMOVED lines=8> */
[----:B------:R-:W-:Y:S01]  /*c7fe0*/  STL.64 [R1+0x3cb0], R46 ;  /* 0x003cb02e01007387 */ /* 0x000fe20000100a00 */
[----:B------:R-:W-:Y:S01]  /*c7ff0*/  LOP3.LUT R57, R57, R56, RZ, 0x3c, !PT ;  /* 0x0000003839397212 */ /* 0x000fe200078e3cff */
[----:B------:R-:W-:Y:S01]  /*c8000*/  STL.64 [R1+0x3ca8], R48 ;  /* 0x003ca83001007387 */ /* 0x000fe20000100a00 */
[----:B------:R-:W-:Y:S01]  /*c8010*/  STL.64 [R1+0x3ca0], R50 ;  /* 0x003ca03201007387 */ /* 0x000fe20000100a00 */
[----:B------:R-:W-:Y:S01]  /*c8020*/  LOP3.LUT R59, R59, R58, RZ, 0x3c, !PT ;  /* 0x0000003a3b3b7212 */ /* 0x000fe200078e3cff */
[----:B------:R-:W-:Y:S02]  /*c8030*/  STL.64 [R1+0x3c98], R52 ;  /* 0x003c983401007387 */ /* 0x000fe40000100a00 */
[----:B------:R-:W-:-:S02]  /*c8040*/  IMAD.MOV.U32 R64, RZ, RZ, R61 ;  /* 0x000000ffff407224 */ /* 0x000fc400078e003d */
[----:B------:R-:W-:Y:S01]  /*c8050*/  IMAD.MOV.U32 R65, RZ, RZ, R60 ;  /* 0x000000ffff417224 */ /* 0x000fe200078e003c */
[----:B------:R-:W-:Y:S01]  /*c8060*/  STL.64 [R1+0x3c90], R54 ;  /* 0x003c903601007387 */ /* 0x000fe20000100a00 */
[----:B------:R-:W-:Y:S02]  /*c8070*/  STL.64 [R1+0x3c88], R56 ;  /* 0x003c883801007387 */ /* 0x000fe40000100a00 */
[----:B------:R-:W2:Y:S02]  /*c8080*/  LDL.LU R32, [R1+0x4b6c] ;  /* 0x004b6c0001207983 */ /* 0x000ea40000300800 */
[----:B------:R-:W-:Y:S01]  /*c8090*/  STL.64 [R1+0x3c80], R58 ;  /* 0x003c803a01007387 */ /* 0x000fe20000100a00 */
[----:B------:R-:W-:Y:S01]  /*c80a0*/  STL.64 [R1+0x3c78], R64 ;  /* 0x003c784001007387 */ /* 0x000fe20000100a00 */
[----:B------:R-:W3:Y:S02]  /*c80b0*/  LDL.LU R43, [R1+0x4b70] ;  /* 0x004b7000012b7983 */ /* 0x000ee40000300800 */
[----:B------:R-:W4:Y:S02]  /*c80c0*/  LDL.LU R37, [R1+0x4b68] ;  /* 0x004b680001257983 */ /* 0x000f240000300800 */
[----:B------:R-:W4:Y:S01]  /*c80d0*/  LDL.LU R44, [R1+0x4b64] ;  /* 0x004b6400012c7983 */ /* 0x000f220000300800 */
[----:B------:R-:W4:Y:S04]  /*c80e0*/  LDL.LU R42, [R1+0x4b5c] ;  /* 0x004b5c00012a7983 */ /* 0x000f280000300800 */
[----:B------:R1:W-:Y:S01]  /*c80f0*/  LDGSTS.E [R5+0x1c800], [R74.64], P2 ;  /* 0x1c8000004a057fae */ /* 0x0003e20009121844 */
[----:B------:R1:W-:Y:S02]  /*c8100*/  LDGSTS.E [R5+0x1c900], [R72.64], P2 ;  /* 0x1c90000048057fae */ /* 0x0003e40009121844 */
[----:B------:R1:W-:Y:S02]  /*c8110*/  LDGSTS.E [R5+0x1ca00], [R34.64], P2 ;  /* 0x1ca0000022057fae */ /* 0x0003e40009121844 */
[----:B------:R1:W-:Y:S01]  /*c8120*/  LDGSTS.E [R5+0x1cb00], [R70.64], P2 ;  /* 0x1cb0000046057fae */ /* 0x0003e20009121844 */
[----:B------:R1:W-:Y:S01]  /*c8130*/  LDGSTS.E [R5+0x1cc00], [R38.64], P2 ;  /* 0x1cc0000026057fae */ /* 0x0003e20009121844 */
[----:B------:R1:W-:Y:S02]  /*c8140*/  LDGSTS.E [R5+0x1cd00], [R40.64], P2 ;  /* 0x1cd0000028057fae */ /* 0x0003e40009121844 */
[----:B------:R2:W-:Y:S01]  /*c8150*/  LDGSTS.E [R5+0x1ce00], [R68.64], P2 ;  /* 0x1ce0000044057fae */ /* 0x0005e20009121844 */
[----:B------:R-:W-:Y:S01]  /*c8160*/  SHF.L.U32 R156, R157, 0x2, RZ ;  /* 0x000000029d9c7819 */ /* 0x000fe200000006ff */
[----:B------:R2:W-:Y:S01]  /*c8170*/  LDGSTS.E [R5+0x1cf00], [R66.64], P2 ;  /* 0x1cf0000042057fae */ /* 0x0005e20009121844 */
[----:B------:R2:W-:Y:S02]  /*c8180*/  LDGSTS.E [R5+0x1e800], [R46.64], P3 ;  /* 0x1e8000002e057fae */ /* 0x0005e40009921844 */
[----:B------:R2:W-:Y:S02]  /*c8190*/  LDGSTS.E [R5+0x1e900], [R48.64], P3 ;  /* 0x1e90000030057fae */ /* 0x0005e40009921844 */
[----:B------:R2:W-:Y:S01]  /*c81a0*/  LDGSTS.E [R5+0x1ea00], [R50.64], P3 ;  /* 0x1ea0000032057fae */ /* 0x0005e20009921844 */
        /* <DEDUP_REMOVED lines=8> */
[----:B------:R-:W-:Y:S01]  /*c8230*/  LOP3.LUT R104, R156, 0x40, RZ, 0x3c, !PT ;  /* 0x000000409c687812 */ /* 0x000fe200078e3cff */
[----:B------:R1:W-:Y:S01]  /*c8240*/  LDGSTS.E [R5+0x1eb00], [R52.64], P3 ;  /* 0x1eb0000034057fae */ /* 0x0003e20009921844 */
[----:B------:R1:W-:Y:S02]  /*c8250*/  LDGSTS.E [R5+0x1ec00], [R54.64], P3 ;  /* 0x1ec0000036057fae */ /* 0x0003e40009921844 */
[----:B------:R1:W-:Y:S02]  /*c8260*/  LDGSTS.E [R5+0x1ed00], [R56.64], P3 ;  /* 0x1ed0000038057fae */ /* 0x0003e40009921844 */
[----:B------:R1:W-:Y:S01]  /*c8270*/  LDGSTS.E [R5+0x1ee00], [R58.64], P3 ;  /* 0x1ee000003a057fae */ /* 0x0003e20009921844 */
[----:B------:R1:W-:Y:S01]  /*c8280*/  LDGSTS.E [R5+0x1ef00], [R64.64], P3 ;  /* 0x1ef0000040057fae */ /* 0x0003e20009921844 */
[----:B------:R-:W-:-:S02]  /*c8290*/  IMAD R4, R252, 0x20000, R104 ;  /* 0x00020000fc047824 */ /* 0x000fc400078e0268 */
[----:B--2---:R-:W-:Y:S01]  /*c82a0*/  IMAD.X R32, R32, 0x1, R0, P4 ;  /* 0x0000000120207824 */ /* 0x004fe200020e0600 */
[----:B---3--:R-:W-:-:S03]  /*c82b0*/  IADD3 R43, P2, R43, R7, RZ ;  /* 0x000000072b2b7210 */ /* 0x008fc60007f5e0ff */
[----:B------:R-:W-:Y:S01]  /*c82c0*/  IMAD.MOV.U32 R33, RZ, RZ, R32 ;  /* 0x000000ffff217224 */ /* 0x000fe200078e0020 */
[----:B------:R2:W-:Y:S01]  /*c82d0*/  STL [R1+0x4b6c], R32 ;  /* 0x004b6c2001007387 */ /* 0x0005e20000100800 */
[----:B----4-:R-:W-:Y:S01]  /*c82e0*/  IADD3 R37, P3, R37, R7, RZ ;  /* 0x0000000725257210 */ /* 0x010fe20007f7e0ff */
[----:B------:R-:W-:Y:S01]  /*c82f0*/  IMAD.X R44, R44, 0x1, R0, P2 ;  /* 0x000000012c2c7824 */ /* 0x000fe200010e0600 */
[----:B--2---:R-:W-:-:S03]  /*c8300*/  MOV R32, R62 ;  /* 0x0000003e00207202 */ /* 0x004fc60000000f00 */
[----:B------:R-:W-:Y:S01]  /*c8310*/  IMAD.X R42, R42, 0x1, R0, P3 ;  /* 0x000000012a2a7824 */ /* 0x000fe200018e0600 */
[----:B------:R-:W-:Y:S04]  /*c8320*/  STL [R1+0x4b70], R43 ;  /* 0x004b702b01007387 */ /* 0x000fe80000100800 */
[----:B------:R2:W-:Y:S01]  /*c8330*/  LDGSTS.E [R4+0x1000], [R32.64], P1 ;  /* 0x0100000020047fae */ /* 0x0005e20008921844 */
[----:B------:R-:W-:Y:S02]  /*c8340*/  STL [R1+0x4b64], R44 ;  /* 0x004b642c01007387 */ /* 0x000fe40000100800 */
[----:B------:R3:W-:Y:S02]  /*c8350*/  STL [R1+0x4b68], R37 ;  /* 0x004b682501007387 */ /* 0x0007e40000100800 */
[----:B------:R3:W-:Y:S01]  /*c8360*/  STL [R1+0x4b5c], R42 ;  /* 0x004b5c2a01007387 */ /* 0x0007e20000100800 */
[----:B------:R-:W4:Y:S01]  /*c8370*/  LDL.LU R46, [R1+0x4b34] ;  /* 0x004b3400012e7983 */ /* 0x000f220000300800 */
[----:B--2---:R-:W-:Y:S01]  /*c8380*/  IMAD.MOV.U32 R32, RZ, RZ, R43 ;  /* 0x000000ffff207224 */ /* 0x004fe200078e002b */
[----:B------:R-:W-:-:S02]  /*c8390*/  MOV R33, R44 ;  /* 0x0000002c00217202 */ /* 0x000fc40000000f00 */
[----:B------:R-:W-:-:S03]  /*c83a0*/  IADD3 R40, P2, R40, R7, RZ ;  /* 0x0000000728287210 */ /* 0x000fc60007f5e0ff */
[----:B------:R2:W-:Y:S01]  /*c83b0*/  LDGSTS.E [R4+0x1100], [R32.64], P1 ;  /* 0x0110000020047fae */ /* 0x0005e20008921844 */
[----:B------:R-:W-:Y:S01]  /*c83c0*/  IADD3 R36, P3, R36, R7, RZ ;  /* 0x0000000724247210 */ /* 0x000fe20007f7e0ff */
[----:B------:R-:W-:Y:S02]  /*c83d0*/  IMAD.X R41, R41, 0x1, R0, P2 ;  /* 0x0000000129297824 */ /* 0x000fe400010e0600 */
[----:B--2---:R-:W-:Y:S02]  /*c83e0*/  IMAD.MOV.U32 R32, RZ, RZ, R37 ;  /* 0x000000ffff207224 */ /* 0x004fe400078e0025 */
[----:B---3--:R-:W2:Y:S01]  /*c83f0*/  LDL.LU R37, [R1+0x4b40] ;  /* 0x004b400001257983 */ /* 0x008ea20000300800 */
[----:B------:R-:W3:Y:S02]  /*c8400*/  LDL.LU R45, [R1+0x4a6c] ;  /* 0x004a6c00012d7983 */ /* 0x000ee40000300800 */
[----:B------:R-:W3:Y:S02]  /*c8410*/  LDL.LU R44, [R1+0x4a78] ;  /* 0x004a7800012c7983 */ /* 0x000ee40000300800 */
[----:B------:R-:W-:Y:S01]  /*c8420*/  IMAD.MOV.U32 R33, RZ, RZ, R42 ;  /* 0x000000ffff217224 */ /* 0x000fe200078e002a */
[----:B------:R-:W-:Y:S01]  /*c8430*/  IADD3.X R39, R39, R0, RZ, P3, !PT ;  /* 0x0000000027277210 */ /* 0x000fe20001ffe4ff */
[----:B------:R-:W-:Y:S01]  /*c8440*/  STL [R1+0x4b60], R40 ;  /* 0x004b602801007387 */ /* 0x000fe20000100800 */
[----:B------:R1:W-:Y:S03]  /*c8450*/  STL [R1+0x4b54], R41 ;  /* 0x004b542901007387 */ /* 0x0003e60000100800 */
[----:B------:R1:W-:Y:S01]  /*c8460*/  LDGSTS.E [R4+0x1200], [R32.64], P1 ;  /* 0x0120000020047fae */ /* 0x0003e20008921844 */
[----:B------:R1:W-:Y:S02]  /*c8470*/  STL [R1+0x4b58], R36 ;  /* 0x004b582401007387 */ /* 0x0003e40000100800 */
[----:B------:R1:W-:Y:S02]  /*c8480*/  STL [R1+0x4b4c], R39 ;  /* 0x004b4c2701007387 */ /* 0x0003e40000100800 */
[----:B------:R-:W4:Y:S01]  /*c8490*/  LDL.LU R43, [R1+0x4a64] ;  /* 0x004a6400012b7983 */ /* 0x000f220000300800 */
[----:B------:R-:W4:Y:S01]  /*c84a0*/  LDL.LU R42, [R1+0x4a70] ;  /* 0x004a7000012a7983 */ /* 0x000f220000300800 */
[----:B-1----:R-:W-:-:S02]  /*c84b0*/  IMAD.MOV.U32 R32, RZ, RZ, R40 ;  /* 0x000000ffff207224 */ /* 0x002fc400078e0028 */
[----:B------:R-:W-:Y:S02]  /*c84c0*/  IMAD.MOV.U32 R33, RZ, RZ, R41 ;  /* 0x000000ffff217224 */ /* 0x000fe400078e0029 */
[----:B------:R-:W4:Y:S04]  /*c84d0*/  LDL.LU R41, [R1+0x4a5c] ;  /* 0x004a5c0001297983 */ /* 0x000f280000300800 */
[----:B------:R1:W-:Y:S01]  /*c84e0*/  LDGSTS.E [R4+0x1300], [R32.64], P1 ;  /* 0x0130000020047fae */ /* 0x0003e20008921844 */
[-C--:B------:R-:W-:Y:S02]  /*c84f0*/  IADD3 R35, P2, R35, R7.reuse, RZ ;  /* 0x0000000723237210 */ /* 0x080fe40007f5e0ff */
[----:B------:R-:W-:Y:S01]  /*c8500*/  IADD3 R6, P3, R6, R7, RZ ;  /* 0x0000000706067210 */ /* 0x000fe20007f7e0ff */
[----:B-1----:R-:W-:-:S02]  /*c8510*/  IMAD.MOV.U32 R32, RZ, RZ, R36 ;  /* 0x000000ffff207224 */ /* 0x002fc400078e0024 */
[----:B------:R-:W4:Y:S01]  /*c8520*/  LDL.LU R36, [R1+0x4a68] ;  /* 0x004a680001247983 */ /* 0x000f220000300800 */
[--C-:B------:R-:W-:Y:S02]  /*c8530*/  IMAD.X R38, R38, 0x1, R0.reuse, P2 ;  /* 0x0000000126267824 */ /* 0x100fe400010e0600 */
[----:B------:R-:W-:Y:S01]  /*c8540*/  IMAD.X R34, R34, 0x1, R0, P3 ;  /* 0x0000000122227824 */ /* 0x000fe200018e0600 */
[----:B------:R-:W-:Y:S01]  /*c8550*/  MOV R33, R39 ;  /* 0x0000002700217202 */ /* 0x000fe20000000f00 */
[----:B------:R-:W-:Y:S01]  /*c8560*/  STL [R1+0x4b50], R35 ;  /* 0x004b502301007387 */ /* 0x000fe20000100800 */
[----:B------:R1:W-:Y:S02]  /*c8570*/  STL [R1+0x4b44], R38 ;  /* 0x004b442601007387 */ /* 0x0003e40000100800 */
[----:B------:R-:W-:Y:S02]  /*c8580*/  STL [R1+0x4b48], R6 ;  /* 0x004b480601007387 */ /* 0x000fe40000100800 */
[----:B------:R1:W-:Y:S01]  /*c8590*/  STL [R1+0x4b3c], R34 ;  /* 0x004b3c2201007387 */ /* 0x0003e20000100800 */
[----:B------:R-:W4:Y:S04]  /*c85a0*/  LDL.LU R40, [R1+0x4a54] ;  /* 0x004a540001287983 */ /* 0x000f280000300800 */
[----:B------:R1:W-:Y:S01]  /*c85b0*/  LDGSTS.E [R4+0x1400], [R32.64], P1 ;  /* 0x0140000020047fae */ /* 0x0003e20008921844 */
[----:B------:R-:W4:Y:S01]  /*c85c0*/  LDL.LU R39, [R1+0x4a60] ;  /* 0x004a600001277983 */ /* 0x000f220000300800 */
[----:B-1----:R-:W-:Y:S01]  /*c85d0*/  MOV R33, R38 ;  /* 0x0000002600217202 */ /* 0x002fe20000000f00 */
[----:B------:R-:W-:Y:S01]  /*c85e0*/  IMAD.MOV.U32 R32, RZ, RZ, R35 ;  /* 0x000000ffff207224 */ /* 0x000fe200078e0023 */
[----:B------:R-:W4:Y:S01]  /*c85f0*/  LDL.LU R38, [R1+0x4a4c] ;  /* 0x004a4c0001267983 */ /* 0x000f220000300800 */
[----:B------:R-:W4:Y:S01]  /*c8600*/  LDL.LU R35, [R1+0x4a58] ;  /* 0x004a580001237983 */ /* 0x000f220000300800 */
[----:B------:R-:W-:-:S02]  /*c8610*/  ISETP.GT.AND P2, PT, R3, 0x6, PT ;  /* 0x000000060300780c */ /* 0x000fc40003f44270 */
[----:B------:R1:W-:Y:S02]  /*c8620*/  LDGSTS.E [R4+0x1500], [R32.64], P1 ;  /* 0x0150000020047fae */ /* 0x0003e40008921844 */
[----:B------:R-:W-:-:S04]  /*c8630*/  SEL R5, RZ, 0x4, !P2 ;  /* 0x00000004ff057807 */ /* 0x000fc80005000000 */
[----:B------:R-:W-:Y:S01]  /*c8640*/  SEL R5, R5, RZ, !P0 ;  /* 0x000000ff05057207 */ /* 0x000fe20004000000 */
[----:B-1----:R-:W-:Y:S02]  /*c8650*/  IMAD.MOV.U32 R32, RZ, RZ, R6 ;  /* 0x000000ffff207224 */ /* 0x002fe400078e0006 */
[----:B------:R-:W-:Y:S02]  /*c8660*/  IMAD.MOV.U32 R33, RZ, RZ, R34 ;  /* 0x000000ffff217224 */ /* 0x000fe400078e0022 */
[----:B------:R-:W4:Y:S01]  /*c8670*/  LDL.LU R34, [R1+0x4a50] ;  /* 0x004a500001227983 */ /* 0x000f220000300800 */
[----:B------:R-:W4:Y:S03]  /*c8680*/  LDL.LU R6, [R1+0x4a48] ;  /* 0x004a480001067983 */ /* 0x000f260000300800 */
[----:B------:R1:W-:Y:S01]  /*c8690*/  LDGSTS.E [R4+0x1600], [R32.64], P1 ;  /* 0x0160000020047fae */ /* 0x0003e20008921844 */
[----:B------:R-:W-:-:S02]  /*c86a0*/  ISETP.NE.U32.AND P2, PT, R5, RZ, PT ;  /* 0x000000ff0500720c */ /* 0x000fc40003f45070 */
[-C--:B--2---:R-:W-:Y:S02]  /*c86b0*/  IADD3 R37, P3, R37, R7.reuse, RZ ;  /* 0x0000000725257210 */ /* 0x084fe40007f7e0ff */
[----:B---3--:R-:W-:-:S03]  /*c86c0*/  IADD3 R44, P4, R44, R7, RZ ;  /* 0x000000072c2c7210 */ /* 0x008fc60007f9e0ff */
[----:B----4-:R-:W-:Y:S01]  /*c86d0*/  IMAD.X R46, R46, 0x1, R0, P3 ;  /* 0x000000012e2e7824 */ /* 0x010fe200018e0600 */
[----:B------:R-:W-:Y:S01]  /*c86e0*/  IADD3.X R45, R45, R0, RZ, P4, !PT ;  /* 0x000000002d2d7210 */ /* 0x000fe200027fe4ff */
[----:B------:R2:W-:Y:S01]  /*c86f0*/  STL [R1+0x4b40], R37 ;  /* 0x004b402501007387 */ /* 0x0005e20000100800 */
[----:B-1----:R-:W-:Y:S02]  /*c8700*/  IMAD.MOV.U32 R32, RZ, RZ, R37 ;  /* 0x000000ffff207224 */ /* 0x002fe400078e0025 */
[----:B------:R-:W-:Y:S02]  /*c8710*/  IMAD.MOV.U32 R33, RZ, RZ, R46 ;  /* 0x000000ffff217224 */ /* 0x000fe400078e002e */
[----:B------:R1:W-:Y:S01]  /*c8720*/  STL [R1+0x4b34], R46 ;  /* 0x004b342e01007387 */ /* 0x0003e20000100800 */
[----:B------:R-:W-:Y:S04]  /*c8730*/  STL [R1+0x4a78], R44 ;  /* 0x004a782c01007387 */ /* 0x000fe80000100800 */
[----:B------:R3:W-:Y:S01]  /*c8740*/  LDGSTS.E [R4+0x1700], [R32.64], P1 ;  /* 0x0170000020047fae */ /* 0x0007e20008921844 */
[----:B------:R-:W-:-:S03]  /*c8750*/  IADD3 R42, P1, R42, R7, RZ ;  /* 0x000000072a2a7210 */ /* 0x000fc60007f3e0ff */
[----:B--2---:R-:W2:Y:S01]  /*c8760*/  LDL.LU R37, [R1+0x4a44] ;  /* 0x004a440001257983 */ /* 0x004ea20000300800 */
[----:B------:R-:W-:Y:S02]  /*c8770*/  STL [R1+0x4a6c], R45 ;  /* 0x004a6c2d01007387 */ /* 0x000fe40000100800 */
[----:B------:R-:W4:Y:S02]  /*c8780*/  LDL.LU R5, [R1+0x4a3c] ;  /* 0x004a3c0001057983 */ /* 0x000f240000300800 */
[----:B------:R-:W-:Y:S02]  /*c8790*/  IMAD.X R43, R43, 0x1, R0, P1 ;  /* 0x000000012b2b7824 */ /* 0x000fe400008e0600 */
[----:B---3--:R-:W-:Y:S01]  /*c87a0*/  IMAD.MOV.U32 R32, RZ, RZ, R44 ;  /* 0x000000ffff207224 */ /* 0x008fe200078e002c */
[----:B------:R-:W-:Y:S01]  /*c87b0*/  MOV R33, R45 ;  /* 0x0000002d00217202 */ /* 0x000fe20000000f00 */
[----:B------:R-:W-:Y:S04]  /*c87c0*/  STL [R1+0x4a70], R42 ;  /* 0x004a702a01007387 */ /* 0x000fe80000100800 */
[----:B------:R3:W-:Y:S01]  /*c87d0*/  LDGSTS.E [R4+0x3000], [R32.64], P2 ;  /* 0x0300000020047fae */ /* 0x0007e20009121844 */
[----:B------:R-:W-:-:S03]  /*c87e0*/  IADD3 R36, P3, R36, R7, RZ ;  /* 0x0000000724247210 */ /* 0x000fc60007f7e0ff */
[----:B------:R-:W-:Y:S02]  /*c87f0*/  STL [R1+0x4a64], R43 ;  /* 0x004a642b01007387 */ /* 0x000fe40000100800 */
[----:B------:R-:W-:Y:S02]  /*c8800*/  IMAD.X R41, R41, 0x1, R0, P3 ;  /* 0x0000000129297824 */ /* 0x000fe400018e0600 */
[----:B---3--:R-:W-:Y:S01]  /*c8810*/  IMAD.MOV.U32 R32, RZ, RZ, R42 ;  /* 0x000000ffff207224 */ /* 0x008fe200078e002a */
[----:B------:R-:W-:Y:S01]  /*c8820*/  MOV R33, R43 ;  /* 0x0000002b00217202 */ /* 0x000fe20000000f00 */
[----:B------:R3:W-:Y:S01]  /*c8830*/  STL [R1+0x4a68], R36 ;  /* 0x004a682401007387 */ /* 0x0007e20000100800 */
[----:B------:R3:W-:Y:S02]  /*c8840*/  STL [R1+0x4a5c], R41 ;  /* 0x004a5c2901007387 */ /* 0x0007e40000100800 */
[----:B-1----:R-:W4:Y:S01]  /*c8850*/  LDL.LU R46, [R1+0x4a34] ;  /* 0x004a3400012e7983 */ /* 0x002f220000300800 */
[----:B------:R1:W-:Y:S01]  /*c8860*/  LDGSTS.E [R4+0x3100], [R32.64], P2 ;  /* 0x0310000020047fae */ /* 0x0003e20009121844 */
[----:B------:R-:W-:Y:S01]  /*c8870*/  IADD3 R39, P1, R39, R7, RZ ;  /* 0x0000000727277210 */ /* 0x000fe20007f3e0ff */
[----:B-1----:R-:W-:-:S02]  /*c8880*/  IMAD.MOV.U32 R32, RZ, RZ, R36 ;  /* 0x000000ffff207224 */ /* 0x002fc400078e0024 */
[----:B---3--:R-:W3:Y:S01]  /*c8890*/  LDL.LU R36, [R1+0x4a40] ;  /* 0x004a400001247983 */ /* 0x008ee20000300800 */
[----:B------:R-:W3:Y:S02]  /*c88a0*/  LDL.LU R45, [R1+0x496c] ;  /* 0x00496c00012d7983 */ /* 0x000ee40000300800 */
[----:B------:R-:W3:Y:S01]  /*c88b0*/  LDL.LU R44, [R1+0x49f8] ;  /* 0x0049f800012c7983 */ /* 0x000ee20000300800 */
[----:B------:R-:W-:Y:S01]  /*c88c0*/  IADD3 R35, P3, R35, R7, RZ ;  /* 0x0000000723237210 */ /* 0x000fe20007f7e0ff */
[----:B------:R-:W-:Y:S02]  /*c88d0*/  IMAD.X R40, R40, 0x1, R0, P1 ;  /* 0x0000000128287824 */ /* 0x000fe400008e0600 */
[----:B------:R-:W-:Y:S01]  /*c88e0*/  IMAD.MOV.U32 R33, RZ, RZ, R41 ;  /* 0x000000ffff217224 */ /* 0x000fe200078e0029 */
[----:B------:R-:W-:Y:S01]  /*c88f0*/  IADD3.X R38, R38, R0, RZ, P3, !PT ;  /* 0x0000000026267210 */ /* 0x000fe20001ffe4ff */
[----:B------:R-:W-:Y:S01]  /*c8900*/  STL [R1+0x4a60], R39 ;  /* 0x004a602701007387 */ /* 0x000fe20000100800 */
[----:B------:R-:W-:Y:S03]  /*c8910*/  STL [R1+0x4a54], R40 ;  /* 0x004a542801007387 */ /* 0x000fe60000100800 */
[----:B------:R1:W-:Y:S01]  /*c8920*/  LDGSTS.E [R4+0x3200], [R32.64], P2 ;  /* 0x0320000020047fae */ /* 0x0003e20009121844 */
[----:B------:R1:W-:Y:S02]  /*c8930*/  STL [R1+0x4a58], R35 ;  /* 0x004a582301007387 */ /* 0x0003e40000100800 */
[----:B------:R1:W-:Y:S02]  /*c8940*/  STL [R1+0x4a4c], R38 ;  /* 0x004a4c2601007387 */ /* 0x0003e40000100800 */
[----:B------:R-:W3:Y:S01]  /*c8950*/  LDL.LU R43, [R1+0x4964] ;  /* 0x00496400012b7983 */ /* 0x000ee20000300800 */
[----:B------:R-:W3:Y:S01]  /*c8960*/  LDL.LU R42, [R1+0x4970] ;  /* 0x00497000012a7983 */ /* 0x000ee20000300800 */
[----:B------:R-:W3:Y:S02]  /*c8970*/  LDL.LU R41, [R1+0x495c] ;  /* 0x00495c0001297983 */ /* 0x000ee40000300800 */
[----:B-1----:R-:W-:-:S02]  /*c8980*/  IMAD.MOV.U32 R32, RZ, RZ, R39 ;  /* 0x000000ffff207224 */ /* 0x002fc400078e0027 */
[----:B------:R-:W-:-:S05]  /*c8990*/  IMAD.MOV.U32 R33, RZ, RZ, R40 ;  /* 0x000000ffff217224 */ /* 0x000fca00078e0028 */
[----:B------:R1:W-:Y:S02]  /*c89a0*/  LDGSTS.E [R4+0x3300], [R32.64], P2 ;  /* 0x0330000020047fae */ /* 0x0003e40009121844 */
[----:B-1----:R-:W-:Y:S02]  /*c89b0*/  IMAD.MOV.U32 R32, RZ, RZ, R35 ;  /* 0x000000ffff207224 */ /* 0x002fe400078e0023 */
[----:B------:R-:W3:Y:S01]  /*c89c0*/  LDL.LU R35, [R1+0x4968] ;  /* 0x0049680001237983 */ /* 0x000ee20000300800 */
[-C--:B------:R-:W-:Y:S02]  /*c89d0*/  IADD3 R34, P1, R34, R7.reuse, RZ ;  /* 0x0000000722227210 */ /* 0x080fe40007f3e0ff */
[----:B------:R-:W-:Y:S02]  /*c89e0*/  IADD3 R6, P3, R6, R7, RZ ;  /* 0x0000000706067210 */ /* 0x000fe40007f7e0ff */
[----:B------:R-:W-:Y:S01]  /*c89f0*/  MOV R33, R38 ;  /* 0x0000002600217202 */ /* 0x000fe20000000f00 */
[----:B------:R-:W-:Y:S04]  /*c8a00*/  STL [R1+0x4a50], R34 ;  /* 0x004a502201007387 */ /* 0x000fe80000100800 */
[----:B------:R1:W-:Y:S02]  /*c8a10*/  LDGSTS.E [R4+0x3400], [R32.64], P2 ;  /* 0x0340000020047fae */ /* 0x0003e40009121844 */
[----:B-1----:R-:W-:-:S02]  /*c8a20*/  IMAD.MOV.U32 R32, RZ, RZ, R34 ;  /* 0x000000ffff207224 */ /* 0x002fc400078e0022 */
[--C-:B--2---:R-:W-:Y:S02]  /*c8a30*/  IMAD.X R37, R37, 0x1, R0.reuse, P1 ;  /* 0x0000000125257824 */ /* 0x104fe400008e0600 */
[----:B----4-:R-:W-:-:S03]  /*c8a40*/  IMAD.X R5, R5, 0x1, R0, P3 ;  /* 0x0000000105057824 */ /* 0x010fc600018e0600 */
        /* <DEDUP_REMOVED lines=25> */
[----:B------:R-:W-:Y:S01]  /*c8be0*/  ISETP.NE.U32.AND P1, PT, R5, RZ, PT ;  /* 0x000000ff0500720c */ /* 0x000fe20003f25070 */
[----:B------:R-:W-:Y:S01]  /*c8bf0*/  IMAD.MOV.U32 R33, RZ, RZ, R46 ;  /* 0x000000ffff217224 */ /* 0x000fe200078e002e */
[----:B---3--:R-:W4:Y:S01]  /*c8c00*/  LDL.LU R36, [R1+0x4944] ;  /* 0x0049440001247983 */ /* 0x008f220000300800 */
[----:B------:R-:W-:Y:S02]  /*c8c10*/  STL [R1+0x496c], R45 ;  /* 0x00496c2d01007387 */ /* 0x000fe40000100800 */
[----:B------:R-:W4:Y:S01]  /*c8c20*/  LDL.LU R5, [R1+0x493c] ;  /* 0x00493c0001057983 */ /* 0x000f220000300800 */
        /* <DEDUP_REMOVED lines=57> */
[----:B-1----:R-:W-:Y:S01]  /*c8fc0*/  IMAD.MOV.U32 R33, RZ, RZ, R5 ;  /* 0x000000ffff217224 */ /* 0x002fe200078e0005 */
[----:B------:R-:W-:Y:S01]  /*c8fd0*/  SEL R5, RZ, 0x4, !P2 ;  /* 0x00000004ff057807 */ /* 0x000fe20005000000 */
[----:B------:R-:W-:-:S02]  /*c8fe0*/  IMAD.MOV.U32 R32, RZ, RZ, R6 ;  /* 0x000000ffff207224 */ /* 0x000fc400078e0006 */
[----:B------:R-:W3:Y:S01]  /*c8ff0*/  LDL.LU R6, [R1+0x4848] ;  /* 0x0048480001067983 */ /* 0x000ee20000300800 */
[----:B------:R-:W-:-:S03]  /*c9000*/  SEL R5, R5, RZ, !P0 ;  /* 0x000000ff05057207 */ /* 0x000fc60004000000 */
[----:B------:R1:W-:Y:S01]  /*c9010*/  LDGSTS.E [R4+0x5600], [R32.64], P1 ;  /* 0x0560000020047fae */ /* 0x0003e20008921844 */
[-C--:B------:R-:W-:Y:S02]  /*c9020*/  IADD3 R35, P3, R35, R7.reuse, RZ ;  /* 0x0000000723237210 */ /* 0x080fe40007f7e0ff */
[----:B------:R-:W-:-:S03]  /*c9030*/  IADD3 R44, P4, R44, R7, RZ ;  /* 0x000000072c2c7210 */ /* 0x000fc60007f9e0ff */
[----:B------:R-:W-:Y:S01]  /*c9040*/  IMAD.X R46, R46, 0x1, R0, P3 ;  /* 0x000000012e2e7824 */ /* 0x000fe200018e0600 */
[----:B------:R-:W-:Y:S01]  /*c9050*/  IADD3.X R45, R45, R0, RZ, P4, !PT ;  /* 0x000000002d2d7210 */ /* 0x000fe200027fe4ff */
[----:B------:R1:W-:Y:S03]  /*c9060*/  STL [R1+0x4940], R35 ;  /* 0x0049402301007387 */ /* 0x0003e60000100800 */
[----:B------:R2:W-:Y:S02]  /*c9070*/  STL [R1+0x4934], R46 ;  /* 0x0049342e01007387 */ /* 0x0005e40000100800 */
[----:B-1----:R-:W-:Y:S01]  /*c9080*/  IMAD.MOV.U32 R32, RZ, RZ, R35 ;  /* 0x000000ffff207224 */ /* 0x002fe200078e0023 */
[----:B------:R-:W-:Y:S01]  /*c9090*/  STL [R1+0x48f8], R44 ;  /* 0x0048f82c01007387 */ /* 0x000fe20000100800 */
[----:B------:R-:W-:-:S03]  /*c90a0*/  ISETP.NE.U32.AND P2, PT, R5, RZ, PT ;  /* 0x000000ff0500720c */ /* 0x000fc60003f45070 */
[----:B------:R-:W3:Y:S01]  /*c90b0*/  LDL.LU R35, [R1+0x4844] ;  /* 0x0048440001237983 */ /* 0x000ee20000300800 */
[----:B------:R-:W-:Y:S02]  /*c90c0*/  STL [R1+0x486c], R45 ;  /* 0x00486c2d01007387 */ /* 0x000fe40000100800 */
[----:B------:R-:W3:Y:S02]  /*c90d0*/  LDL.LU R5, [R1+0x483c] ;  /* 0x00483c0001057983 */ /* 0x000ee40000300800 */
[----:B------:R-:W-:-:S05]  /*c90e0*/  IMAD.MOV.U32 R33, RZ, RZ, R46 ;  /* 0x000000ffff217224 */ /* 0x000fca00078e002e */
[----:B------:R1:W-:Y:S02]  /*c90f0*/  LDGSTS.E [R4+0x5700], [R32.64], P1 ;  /* 0x0570000020047fae */ /* 0x0003e40008921844 */
        /* <DEDUP_REMOVED lines=34> */
[----:B------:R1:W-:Y:S01]  /*c9320*/  LDGSTS.E [R4+0x7300], [R32.64], P2 ;  /* 0x0730000020047fae */ /* 0x0003e20009121844 */
[----:B------:R-:W-:Y:S01]  /*c9330*/  IADD3 R34, P1, R34, R7, RZ ;  /* 0x0000000722227210 */ /* 0x000fe20007f3e0ff */
[----:B-1----:R-:W-:-:S02]  /*c9340*/  IMAD.MOV.U32 R32, RZ, RZ, R36 ;  /* 0x000000ffff207224 */ /* 0x002fc400078e0024 */
[----:B---3--:R-:W3:Y:S01]  /*c9350*/  LDL.LU R36, [R1+0x47cc] ;  /* 0x0047cc0001247983 */ /* 0x008ee20000300800 */
[----:B------:R-:W-:Y:S01]  /*c9360*/  IADD3 R6, P3, R6, R7, RZ ;  /* 0x0000000706067210 */ /* 0x000fe20007f7e0ff */
        /* <DEDUP_REMOVED lines=28> */
[----:B------:R2:W-:Y:S01]  /*c9530*/  STL [R1+0x4840], R37 ;  /* 0x0048402501007387 */ /* 0x0005e20000100800 */
[----:B-1----:R-:W-:Y:S02]  /*c9540*/  IMAD.MOV.U32 R32, RZ, RZ, R37 ;  /* 0x000000ffff207224 */ /* 0x002fe400078e0025 */
[----:B------:R-:W-:Y:S02]  /*c9550*/  IMAD.MOV.U32 R33, RZ, RZ, R46 ;  /* 0x000000ffff217224 */ /* 0x000fe400078e002e */
[----:B------:R1:W-:Y:S01]  /*c9560*/  STL [R1+0x4834], R46 ;  /* 0x0048342e01007387 */ /* 0x0003e20000100800 */
[----:B------:R-:W-:Y:S04]  /*c9570*/  STL [R1+0x47bc], R44 ;  /* 0x0047bc2c01007387 */ /* 0x000fe80000100800 */
        /* <DEDUP_REMOVED lines=8> */
[----:B------:R-:W-:Y:S01]  /*c9600*/  IMAD.X R43, R43, 0x1, R0, P2 ;  /* 0x000000012b2b7824 */ /* 0x000fe200010e0600 */
[----:B------:R-:W-:Y:S01]  /*c9610*/  STL [R1+0x47c4], R42 ;  /* 0x0047c42a01007387 */ /* 0x000fe20000100800 */
[----:B----4-:R-:W-:Y:S01]  /*c9620*/  IMAD.MOV.U32 R32, RZ, RZ, R42 ;  /* 0x000000ffff207224 */ /* 0x010fe200078e002a */
[----:B---3--:R-:W-:Y:S02]  /*c9630*/  IADD3 R36, P3, R36, R7, RZ ;  /* 0x0000000724247210 */ /* 0x008fe40007f7e0ff */
[----:B------:R-:W-:Y:S01]  /*c9640*/  MOV R33, R43 ;  /* 0x0000002b00217202 */ /* 0x000fe20000000f00 */
[----:B------:R-:W-:Y:S02]  /*c9650*/  STL [R1+0x47c0], R43 ;  /* 0x0047c02b01007387 */ /* 0x000fe40000100800 */
[----:B------:R-:W-:Y:S02]  /*c9660*/  IMAD.X R41, R41, 0x1, R0, P3 ;  /* 0x0000000129297824 */ /* 0x000fe400018e0600 */
[----:B------:R3:W-:Y:S04]  /*c9670*/  STL [R1+0x47cc], R36 ;  /* 0x0047cc2401007387 */ /* 0x0007e80000100800 */
[----:B------:R4:W-:Y:S04]  /*c9680*/  LDGSTS.E [R4+0x9100], [R32.64], P1 ;  /* 0x0910000020047fae */ /* 0x0009e80008921844 */
[----:B------:R3:W-:Y:S01]  /*c9690*/  STL [R1+0x47c8], R41 ;  /* 0x0047c82901007387 */ /* 0x0007e20000100800 */
[----:B-1----:R-:W2:Y:S02]  /*c96a0*/  LDL.LU R46, [R1+0x47f0] ;  /* 0x0047f000012e7983 */ /* 0x002ea40000300800 */
[----:B----4-:R-:W-:-:S02]  /*c96b0*/  IMAD.MOV.U32 R32, RZ, RZ, R36 ;  /* 0x000000ffff207224 */ /* 0x010fc400078e0024 */
        /* <DEDUP_REMOVED lines=18> */
[----:B------:R1:W-:Y:S02]  /*c97e0*/  LDGSTS.E [R4+0x9300], [R32.64], P1 ;  /* 0x0930000020047fae */ /* 0x0003e40008921844 */
[----:B-1----:R-:W-:-:S02]  /*c97f0*/  IMAD.MOV.U32 R32, RZ, RZ, R35 ;  /* 0x000000ffff207224 */ /* 0x002fc400078e0023 */
        /* <DEDUP_REMOVED lines=34> */
[----:B------:R-:W-:Y:S02]  /*c9a20*/  STL [R1+0x46bc], R44 ;  /* 0x0046bc2c01007387 */ /* 0x000fe40000100800 */
[----:B------:R-:W-:-:S05]  /*c9a30*/  IMAD.MOV.U32 R33, RZ, RZ, R46 ;  /* 0x000000ffff217224 */ /* 0x000fca00078e002e */
[----:B------:R1:W-:Y:S04]  /*c9a40*/  LDGSTS.E [R4+0x9700], [R32.64], P1 ;  /* 0x0970000020047fae */ /* 0x0003e80008921844 */
[----:B---3--:R-:W4:Y:S01]  /*c9a50*/  LDL.LU R36, [R1+0x46e0] ;  /* 0x0046e00001247983 */ /* 0x008f220000300800 */
[----:B------:R-:W-:Y:S02]  /*c9a60*/  STL [R1+0x46b8], R45 ;  /* 0x0046b82d01007387 */ /* 0x000fe40000100800 */
[----:B------:R-:W4:Y:S02]  /*c9a70*/  LDL.LU R5, [R1+0x46e8] ;  /* 0x0046e80001057983 */ /* 0x000f240000300800 */
[----:B-1----:R-:W-:Y:S01]  /*c9a80*/  IMAD.MOV.U32 R32, RZ, RZ, R44 ;  /* 0x000000ffff207224 */ /* 0x002fe200078e002c */
[----:B------:R-:W-:-:S02]  /*c9a90*/  MOV R33, R45 ;  /* 0x0000002d00217202 */ /* 0x000fc40000000f00 */
        /* <DEDUP_REMOVED lines=111> */
[----:B---3--:R-:W2:Y:S01]  /*ca190*/  LDL.LU R36, [R1+0x3f88] ;  /* 0x003f880001247983 */ /* 0x008ea20000300800 */
        /* <DEDUP_REMOVED lines=11> */
[----:B-1----:R-:W-:-:S03]  /*ca250*/  MOV R33, R35 ;  /* 0x0000002300217202 */ /* 0x002fc60000000f00 */
[----:B------:R-:W2:Y:S04]  /*ca260*/  LDL.LU R38, [R1+0x3f94] ;  /* 0x003f940001267983 */ /* 0x000ea80000300800 */
[----:B------:R-:W2:Y:S01]  /*ca270*/  LDL.LU R35, [R1+0x3f98] ;  /* 0x003f980001237983 */ /* 0x000ea20000300800 */
[----:B------:R-:W-:Y:S01]  /*ca280*/  IMAD.MOV.U32 R32, RZ, RZ, R34 ;  /* 0x000000ffff207224 */ /* 0x000fe200078e0022 */
[----:B------:R-:W-:Y:S01]  /*ca290*/  ISETP.GT.AND P2, PT, R3, 0x1e, PT ;  /* 0x0000001e0300780c */ /* 0x000fe20003f44270 */
[----:B------:R-:W2:Y:S03]  /*ca2a0*/  LDL.LU R34, [R1+0x3fa0] ;  /* 0x003fa00001227983 */ /* 0x000ea60000300800 */
        /* <DEDUP_REMOVED lines=8> */
[-C--:B--2---:R-:W-:Y:S02]  /*ca330*/  IADD3 R37, P3, R37, R7.reuse, RZ ;  /* 0x0000000725257210 */ /* 0x084fe40007f7e0ff */
[----:B----4-:R-:W-:-:S03]  /*ca340*/  IADD3 R44, P4, R44, R7, RZ ;  /* 0x000000072c2c7210 */ /* 0x010fc60007f9e0ff */
[----:B------:R-:W-:Y:S01]  /*ca350*/  IMAD.X R46, R46, 0x1, R0, P3 ;  /* 0x000000012e2e7824 */ /* 0x000fe200018e0600 */
[----:B------:R-:W-:Y:S01]  /*ca360*/  IADD3.X R45, R45, R0, RZ, P4, !PT ;  /* 0x000000002d2d7210 */ /* 0x000fe200027fe4ff */
[----:B-1----:R-:W-:Y:S01]  /*ca370*/  IMAD.MOV.U32 R32, RZ, RZ, R37 ;  /* 0x000000ffff207224 */ /* 0x002fe200078e0025 */
[----:B------:R1:W-:Y:S01]  /*ca380*/  STL [R1+0x3eb0], R37 ;  /* 0x003eb02501007387 */ /* 0x0003e20000100800 */
[----:B------:R-:W-:Y:S02]  /*ca390*/  IMAD.MOV.U32 R33, RZ, RZ, R46 ;  /* 0x000000ffff217224 */ /* 0x000fe400078e002e */
[----:B------:R2:W-:Y:S02]  /*ca3a0*/  STL [R1+0x3eac], R46 ;  /* 0x003eac2e01007387 */ /* 0x0005e40000100800 */
[----:B------:R-:W-:Y:S01]  /*ca3b0*/  STL [R1+0x3f78], R44 ;  /* 0x003f782c01007387 */ /* 0x000fe20000100800 */
[----:B------:R4:W-:Y:S04]  /*ca3c0*/  LDGSTS.E [R4+0xd700], [R32.64], P1 ;  /* 0x0d70000020047fae */ /* 0x0009e80008921844 */
[----:B-1----:R-:W3:Y:S01]  /*ca3d0*/  LDL.LU R37, [R1+0x3f9c] ;  /* 0x003f9c0001257983 */ /* 0x002ee20000300800 */
[----:B------:R-:W-:Y:S02]  /*ca3e0*/  STL [R1+0x3f74], R45 ;  /* 0x003f742d01007387 */ /* 0x000fe40000100800 */
[----:B------:R-:W3:Y:S02]  /*ca3f0*/  LDL.LU R5, [R1+0x3fa4] ;  /* 0x003fa40001057983 */ /* 0x000ee40000300800 */
[----:B----4-:R-:W-:Y:S01]  /*ca400*/  IMAD.MOV.U32 R32, RZ, RZ, R44 ;  /* 0x000000ffff207224 */ /* 0x010fe200078e002c */
[----:B------:R-:W-:-:S05]  /*ca410*/  MOV R33, R45 ;  /* 0x0000002d00217202 */ /* 0x000fca0000000f00 */
[----:B------:R1:W-:Y:S01]  /*ca420*/  LDGSTS.E [R4+0xf000], [R32.64], P2 ;  /* 0x0f00000020047fae */ /* 0x0003e20009121844 */
[----:B------:R-:W-:-:S05]  /*ca430*/  IADD3 R42, P1, R42, R7, RZ ;  /* 0x000000072a2a7210 */ /* 0x000fca0007f3e0ff */
[----:B------:R-:W-:Y:S01]  /*ca440*/  IMAD.X R43, R43, 0x1, R0, P1 ;  /* 0x000000012b2b7824 */ /* 0x000fe200008e0600 */
[----:B------:R-:W-:Y:S01]  /*ca450*/  STL [R1+0x3f80], R42 ;  /* 0x003f802a01007387 */ /* 0x000fe20000100800 */
[----:B-1----:R-:W-:-:S03]  /*ca460*/  IMAD.MOV.U32 R32, RZ, RZ, R42 ;  /* 0x000000ffff207224 */ /* 0x002fc600078e002a */
[----:B------:R-:W-:Y:S02]  /*ca470*/  MOV R33, R43 ;  /* 0x0000002b00217202 */ /* 0x000fe40000000f00 */
[----:B--2---:R-:W-:Y:S01]  /*ca480*/  IADD3 R36, P3, R36, R7, RZ ;  /* 0x0000000724247210 */ /* 0x004fe20007f7e0ff */
[----:B------:R-:W-:Y:S04]  /*ca490*/  STL [R1+0x3f7c], R43 ;  /* 0x003f7c2b01007387 */ /* 0x000fe80000100800 */
[----:B------:R1:W-:Y:S01]  /*ca4a0*/  LDGSTS.E [R4+0xf100], [R32.64], P2 ;  /* 0x0f10000020047fae */ /* 0x0003e20009121844 */
[----:B------:R-:W-:-:S03]  /*ca4b0*/  IMAD.X R41, R41, 0x1, R0, P3 ;  /* 0x0000000129297824 */ /* 0x000fc600018e0600 */
[----:B------:R2:W-:Y:S04]  /*ca4c0*/  STL [R1+0x3f88], R36 ;  /* 0x003f882401007387 */ /* 0x0005e80000100800 */
[----:B------:R4:W-:Y:S01]  /*ca4d0*/  STL [R1+0x3f84], R41 ;  /* 0x003f842901007387 */ /* 0x0009e20000100800 */
[----:B------:R-:W3:Y:S02]  /*ca4e0*/  LDL.LU R46, [R1+0x3fac] ;  /* 0x003fac00012e7983 */ /* 0x000ee40000300800 */
[----:B-1----:R-:W-:Y:S02]  /*ca4f0*/  IMAD.MOV.U32 R32, RZ, RZ, R36 ;  /* 0x000000ffff207224 */ /* 0x002fe400078e0024 */
[----:B--2---:R-:W2:Y:S01]  /*ca500*/  LDL.LU R36, [R1+0x3fb0] ;  /* 0x003fb00001247983 */ /* 0x004ea20000300800 */
[----:B------:R-:W2:Y:S02]  /*ca510*/  LDL.LU R45, [R1+0x4074] ;  /* 0x00407400012d7983 */ /* 0x000ea40000300800 */
[----:B------:R-:W2:Y:S02]  /*ca520*/  LDL.LU R44, [R1+0x4078] ;  /* 0x00407800012c7983 */ /* 0x000ea40000300800 */
        /* <DEDUP_REMOVED lines=14> */
[----:B----4-:R-:W2:Y:S01]  /*ca610*/  LDL.LU R41, [R1+0x4084] ;  /* 0x0040840001297983 */ /* 0x010ea20000300800 */
[----:B------:R1:W-:Y:S02]  /*ca620*/  LDGSTS.E [R4+0xf300], [R32.64], P2 ;  /* 0x0f30000020047fae */ /* 0x0003e40009121844 */
[----:B-1----:R-:W-:-:S02]  /*ca630*/  MOV R32, R35 ;  /* 0x0000002300207202 */ /* 0x002fc40000000f00 */
[----:B------:R-:W2:Y:S01]  /*ca640*/  LDL.LU R35, [R1+0x4088] ;  /* 0x0040880001237983 */ /* 0x000ea20000300800 */
[-C--:B------:R-:W-:Y:S02]  /*ca650*/  IADD3 R34, P1, R34, R7.reuse, RZ ;  /* 0x0000000722227210 */ /* 0x080fe40007f3e0ff */
[----:B------:R-:W-:Y:S01]  /*ca660*/  IADD3 R6, P3, R6, R7, RZ ;  /* 0x0000000706067210 */ /* 0x000fe20007f7e0ff */
[----:B------:R-:W-:Y:S02]  /*ca670*/  IMAD.MOV.U32 R33, RZ, RZ, R38 ;  /* 0x000000ffff217224 */ /* 0x000fe400078e0026 */
[----:B------:R-:W-:Y:S04]  /*ca680*/  STL [R1+0x3fa0], R34 ;  /* 0x003fa02201007387 */ /* 0x000fe80000100800 */
[----:B------:R1:W-:Y:S02]  /*ca690*/  LDGSTS.E [R4+0xf400], [R32.64], P2 ;  /* 0x0f40000020047fae */ /* 0x0003e40009121844 */
[----:B-1----:R-:W-:-:S02]  /*ca6a0*/  IMAD.MOV.U32 R32, RZ, RZ, R34 ;  /* 0x000000ffff207224 */ /* 0x002fc400078e0022 */
[----:B---3--:R-:W-:Y:S01]  /*ca6b0*/  IMAD.X R37, R37, 0x1, R0, P1 ;  /* 0x0000000125257824 */ /* 0x008fe200008e0600 */
[----:B------:R-:W-:-:S04]  /*ca6c0*/  IADD3.X R5, R5, R0, RZ, P3, !PT ;  /* 0x0000000005057210 */ /* 0x000fc80001ffe4ff */
[----:B------:R1:W-:Y:S01]  /*ca6d0*/  STL [R1+0x3f9c], R37 ;  /* 0x003f9c2501007387 */ /* 0x0003e20000100800 */
[----:B------:R-:W-:Y:S02]  /*ca6e0*/  STL [R1+0x3fa8], R6 ;  /* 0x003fa80601007387 */ /* 0x000fe40000100800 */
[----:B------:R3:W-:Y:S02]  /*ca6f0*/  STL [R1+0x3fa4], R5 ;  /* 0x003fa40501007387 */ /* 0x0007e40000100800 */
[----:B------:R-:W4:Y:S01]  /*ca700*/  LDL.LU R40, [R1+0x408c] ;  /* 0x00408c0001287983 */ /* 0x000f220000300800 */
[----:B------:R-:W4:Y:S01]  /*ca710*/  LDL.LU R39, [R1+0x4090] ;  /* 0x0040900001277983 */ /* 0x000f220000300800 */
[----:B------:R-:W-:Y:S02]  /*ca720*/  IMAD.MOV.U32 R33, RZ, RZ, R37 ;  /* 0x000000ffff217224 */ /* 0x000fe400078e0025 */
[----:B------:R-:W4:Y:S01]  /*ca730*/  LDL.LU R38, [R1+0x4094] ;  /* 0x0040940001267983 */ /* 0x000f220000300800 */
[----:B-1----:R-:W4:Y:S01]  /*ca740*/  LDL.LU R37, [R1+0x4098] ;  /* 0x0040980001257983 */ /* 0x002f220000300800 */
[----:B------:R-:W-:-:S03]  /*ca750*/  ISETP.GT.AND P1, PT, R3, 0x22, PT ;  /* 0x000000220300780c */ /* 0x000fc60003f24270 */
[----:B------:R1:W-:Y:S01]  /*ca760*/  LDGSTS.E [R4+0xf500], [R32.64], P2 ;  /* 0x0f50000020047fae */ /* 0x0003e20009121844 */
[----:B------:R-:W4:Y:S02]  /*ca770*/  LDL.LU R34, [R1+0x40a0] ;  /* 0x0040a00001227983 */ /* 0x000f240000300800 */
[----:B-1----:R-:W-:Y:S01]  /*ca780*/  IMAD.MOV.U32 R33, RZ, RZ, R5 ;  /* 0x000000ffff217224 */ /* 0x002fe200078e0005 */
[----:B---3--:R-:W-:Y:S02]  /*ca790*/  SEL R5, RZ, 0x4, !P1 ;  /* 0x00000004ff057807 */ /* 0x008fe40004800000 */
[----:B------:R-:W-:Y:S02]  /*ca7a0*/  MOV R32, R6 ;  /* 0x0000000600207202 */ /* 0x000fe40000000f00 */
[----:B------:R-:W3:Y:S01]  /*ca7b0*/  LDL.LU R6, [R1+0x40a8] ;  /* 0x0040a80001067983 */ /* 0x000ee20000300800 */
[----:B------:R-:W-:-:S03]  /*ca7c0*/  SEL R5, R5, RZ, !P0 ;  /* 0x000000ff05057207 */ /* 0x000fc60004000000 */
[----:B------:R1:W-:Y:S01]  /*ca7d0*/  LDGSTS.E [R4+0xf600], [R32.64], P2 ;  /* 0x0f60000020047fae */ /* 0x0003e20009121844 */
        /* <DEDUP_REMOVED lines=10> */
[----:B--2---:R-:W4:Y:S01]  /*ca880*/  LDL.LU R36, [R1+0x409c] ;  /* 0x00409c0001247983 */ /* 0x004f220000300800 */
[----:B------:R-:W-:Y:S02]  /*ca890*/  STL [R1+0x4074], R45 ;  /* 0x0040742d01007387 */ /* 0x000fe40000100800 */
[----:B------:R-:W4:Y:S01]  /*ca8a0*/  LDL.LU R5, [R1+0x40a4] ;  /* 0x0040a40001057983 */ /* 0x000f220000300800 */
[----:B------:R1:W-:Y:S02]  /*ca8b0*/  LDGSTS.E [R4+0xf700], [R32.64], P2 ;  /* 0x0f70000020047fae */ /* 0x0003e40009121844 */
[----:B-1----:R-:W-:Y:S01]  /*ca8c0*/  MOV R32, R44 ;  /* 0x0000002c00207202 */ /* 0x002fe20000000f00 */
        /* <DEDUP_REMOVED lines=13> */
[----:B------:R-:W4:Y:S01]  /*ca9a0*/  LDL.LU R46, [R1+0x40ac] ;  /* 0x0040ac00012e7983 */ /* 0x000f220000300800 */
[----:B-1----:R-:W-:Y:S02]  /*ca9b0*/  MOV R32, R35 ;  /* 0x0000002300207202 */ /* 0x002fe40000000f00 */
        /* <DEDUP_REMOVED lines=16> */
[----:B------:R-:W2:Y:S01]  /*caac0*/  LDL.LU R42, [R1+0x4180] ;  /* 0x00418000012a7983 */ /* 0x000ea20000300800 */
[-C--:B------:R-:W-:Y:S01]  /*caad0*/  IADD3 R34, P2, R34, R7.reuse, RZ ;  /* 0x0000000722227210 */ /* 0x080fe20007f5e0ff */
[----:B------:R1:W-:Y:S04]  /*caae0*/  LDGSTS.E [R4+0x11300], [R32.64], P1 ;  /* 0x1130000020047fae */ /* 0x0003e80008921844 */
[----:B------:R-:W2:Y:S01]  /*caaf0*/  LDL.LU R41, [R1+0x4184] ;  /* 0x0041840001297983 */ /* 0x000ea20000300800 */
[----:B---3--:R-:W-:-:S02]  /*cab00*/  IADD3 R6, P3, R6, R7, RZ ;  /* 0x0000000706067210 */ /* 0x008fc40007f7e0ff */
[----:B-1----:R-:W-:Y:S02]  /*cab10*/  MOV R32, R37 ;  /* 0x0000002500207202 */ /* 0x002fe40000000f00 */
[----:B----4-:R-:W3:Y:S01]  /*cab20*/  LDL.LU R37, [R1+0x4188] ;  /* 0x0041880001257983 */ /* 0x010ee20000300800 */
[----:B------:R-:W-:Y:S02]  /*cab30*/  STL [R1+0x40a0], R34 ;  /* 0x0040a02201007387 */ /* 0x000fe40000100800 */
[----:B------:R-:W-:-:S05]  /*cab40*/  IMAD.MOV.U32 R33, RZ, RZ, R38 ;  /* 0x000000ffff217224 */ /* 0x000fca00078e0026 */
[----:B------:R1:W-:Y:S01]  /*cab50*/  LDGSTS.E [R4+0x11400], [R32.64], P1 ;  /* 0x1140000020047fae */ /* 0x0003e20008921844 */
[----:B------:R-:W-:Y:S01]  /*cab60*/  IMAD.X R36, R36, 0x1, R0, P2 ;  /* 0x0000000124247824 */ /* 0x000fe200010e0600 */
[----:B------:R-:W-:-:S04]  /*cab70*/  IADD3.X R5, R5, R0, RZ, P3, !PT ;  /* 0x0000000005057210 */ /* 0x000fc80001ffe4ff */
[----:B------:R4:W-:Y:S01]  /*cab80*/  STL [R1+0x409c], R36 ;  /* 0x00409c2401007387 */ /* 0x0009e20000100800 */
[----:B------:R-:W-:Y:S02]  /*cab90*/  STL [R1+0x40a8], R6 ;  /* 0x0040a80601007387 */ /* 0x000fe40000100800 */
[----:B------:R4:W-:Y:S02]  /*caba0*/  STL [R1+0x40a4], R5 ;  /* 0x0040a40501007387 */ /* 0x0009e40000100800 */
[----:B------:R-:W3:Y:S01]  /*cabb0*/  LDL.LU R40, [R1+0x418c] ;  /* 0x00418c0001287983 */ /* 0x000ee20000300800 */
[----:B------:R-:W3:Y:S01]  /*cabc0*/  LDL.LU R39, [R1+0x4190] ;  /* 0x0041900001277983 */ /* 0x000ee20000300800 */
[----:B-1----:R-:W-:Y:S02]  /*cabd0*/  IMAD.MOV.U32 R33, RZ, RZ, R36 ;  /* 0x000000ffff217224 */ /* 0x002fe400078e0024 */
[----:B------:R-:W3:Y:S01]  /*cabe0*/  LDL.LU R38, [R1+0x4194] ;  /* 0x0041940001267983 */ /* 0x000ee20000300800 */
[----:B----4-:R-:W3:Y:S01]  /*cabf0*/  LDL.LU R36, [R1+0x4198] ;  /* 0x0041980001247983 */ /* 0x010ee20000300800 */
[----:B------:R-:W-:Y:S01]  /*cac00*/  IMAD.MOV.U32 R32, RZ, RZ, R34 ;  /* 0x000000ffff207224 */ /* 0x000fe200078e0022 */
[----:B------:R-:W-:Y:S01]  /*cac10*/  ISETP.GT.AND P2, PT, R3, 0x26, PT ;  /* 0x000000260300780c */ /* 0x000fe20003f44270 */
[----:B------:R-:W3:Y:S03]  /*cac20*/  LDL.LU R34, [R1+0x41a0] ;  /* 0x0041a00001227983 */ /* 0x000ee60000300800 */
[----:B------:R1:W-:Y:S02]  /*cac30*/  LDGSTS.E [R4+0x11500], [R32.64], P1 ;  /* 0x1150000020047fae */ /* 0x0003e40008921844 */
[----:B-1----:R-:W-:Y:S01]  /*cac40*/  IMAD.MOV.U32 R33, RZ, RZ, R5 ;  /* 0x000000ffff217224 */ /* 0x002fe200078e0005 */
[----:B------:R-:W-:-:S02]  /*cac50*/  SEL R5, RZ, 0x4, !P2 ;  /* 0x00000004ff057807 */ /* 0x000fc40005000000 */
[----:B------:R-:W-:Y:S02]  /*cac60*/  MOV R32, R6 ;  /* 0x0000000600207202 */ /* 0x000fe40000000f00 */
        /* <DEDUP_REMOVED lines=17> */
[----:B-1----:R-:W-:Y:S01]  /*cad80*/  MOV R32, R44 ;  /* 0x0000002c00207202 */ /* 0x002fe20000000f00 */
[----:B------:R-:W-:-:S05]  /*cad90*/  IMAD.MOV.U32 R33, RZ, RZ, R45 ;  /* 0x000000ffff217224 */ /* 0x000fca00078e002d */
[----:B------:R1:W-:Y:S01]  /*cada0*/  LDGSTS.E [R4+0x13000], [R32.64], P2 ;  /* 0x1300000020047fae */ /* 0x0003e20009121844 */
[----:B--2---:R-:W-:-:S05]  /*cadb0*/  IADD3 R42, P1, R42, R7, RZ ;  /* 0x000000072a2a7210 */ /* 0x004fca0007f3e0ff */
[----:B------:R-:W-:Y:S02]  /*cadc0*/  IMAD.X R43, R43, 0x1, R0, P1 ;  /* 0x000000012b2b7824 */ /* 0x000fe400008e0600 */
[----:B-1----:R-:W-:Y:S01]  /*cadd0*/  IMAD.MOV.U32 R32, RZ, RZ, R42 ;  /* 0x000000ffff207224 */ /* 0x002fe200078e002a */
[----:B------:R-:W-:Y:S01]  /*cade0*/  STL [R1+0x4180], R42 ;  /* 0x0041802a01007387 */ /* 0x000fe20000100800 */
[----:B------:R-:W-:Y:S01]  /*cadf0*/  IMAD.MOV.U32 R33, RZ, RZ, R43 ;  /* 0x000000ffff217224 */ /* 0x000fe200078e002b */
[----:B---3--:R-:W-:Y:S02]  /*cae00*/  IADD3 R37, P3, R37, R7, RZ ;  /* 0x0000000725257210 */ /* 0x008fe40007f7e0ff */
[----:B------:R-:W-:Y:S04]  /*cae10*/  STL [R1+0x417c], R43 ;  /* 0x00417c2b01007387 */ /* 0x000fe80000100800 */
[----:B------:R1:W-:Y:S01]  /*cae20*/  LDGSTS.E [R4+0x13100], [R32.64], P2 ;  /* 0x1310000020047fae */ /* 0x0003e20009121844 */
[----:B------:R-:W-:-:S03]  /*cae30*/  IADD3.X R41, R41, R0, RZ, P3, !PT ;  /* 0x0000000029297210 */ /* 0x000fc60001ffe4ff */
[----:B------:R2:W-:Y:S04]  /*cae40*/  STL [R1+0x4188], R37 ;  /* 0x0041882501007387 */ /* 0x0005e80000100800 */
[----:B------:R3:W-:Y:S01]  /*cae50*/  STL [R1+0x4184], R41 ;  /* 0x0041842901007387 */ /* 0x0007e20000100800 */
[----:B------:R-:W4:Y:S01]  /*cae60*/  LDL.LU R46, [R1+0x41ac] ;  /* 0x0041ac00012e7983 */ /* 0x000f220000300800 */
[----:B-1----:R-:W-:Y:S02]  /*cae70*/  MOV R32, R37 ;  /* 0x0000002500207202 */ /* 0x002fe40000000f00 */
[----:B--2---:R-:W2:Y:S01]  /*cae80*/  LDL.LU R37, [R1+0x41b0] ;  /* 0x0041b00001257983 */ /* 0x004ea20000300800 */
[----:B------:R-:W-:Y:S02]  /*cae90*/  IMAD.MOV.U32 R33, RZ, RZ, R41 ;  /* 0x000000ffff217224 */ /* 0x000fe400078e0029 */
[----:B------:R-:W4:Y:S02]  /*caea0*/  LDL.LU R45, [R1+0x4274] ;  /* 0x00427400012d7983 */ /* 0x000f240000300800 */
[----:B------:R-:W4:Y:S01]  /*caeb0*/  LDL.LU R44, [R1+0x4278] ;  /* 0x00427800012c7983 */ /* 0x000f220000300800 */
[----:B------:R1:W-:Y:S01]  /*caec0*/  LDGSTS.E [R4+0x13200], [R32.64], P2 ;  /* 0x1320000020047fae */ /* 0x0003e20009121844 */
[----:B------:R-:W-:-:S02]  /*caed0*/  IADD3 R39, P1, R39, R7, RZ ;  /* 0x0000000727277210 */ /* 0x000fc40007f3e0ff */
        /* <DEDUP_REMOVED lines=13> */
[----:B------:R-:W-:-:S02]  /*cafb0*/  IADD3 R34, P1, R34, R7, RZ ;  /* 0x0000000722227210 */ /* 0x000fc40007f3e0ff */
[----:B-1----:R-:W-:Y:S02]  /*cafc0*/  MOV R32, R36 ;  /* 0x0000002400207202 */ /* 0x002fe40000000f00 */
[----:B---3--:R-:W3:Y:S01]  /*cafd0*/  LDL.LU R36, [R1+0x4288] ;  /* 0x0042880001247983 */ /* 0x008ee20000300800 */
[----:B------:R-:W-:Y:S01]  /*cafe0*/  IADD3 R6, P3, R6, R7, RZ ;  /* 0x0000000706067210 */ /* 0x000fe20007f7e0ff */
        /* <DEDUP_REMOVED lines=10> */
[----:B-1----:R-:W-:-:S03]  /*cb090*/  IMAD.MOV.U32 R33, RZ, RZ, R35 ;  /* 0x000000ffff217224 */ /* 0x002fc600078e0023 */
[----:B------:R-:W3:Y:S04]  /*cb0a0*/  LDL.LU R38, [R1+0x4294] ;  /* 0x0042940001267983 */ /* 0x000ee80000300800 */
[----:B------:R-:W3:Y:S01]  /*cb0b0*/  LDL.LU R35, [R1+0x4298] ;  /* 0x0042980001237983 */ /* 0x000ee20000300800 */
        /* <DEDUP_REMOVED lines=10> */
[----:B------:R-:W-:Y:S02]  /*cb160*/  ISETP.NE.U32.AND P1, PT, R5, RZ, PT ;  /* 0x000000ff0500720c */ /* 0x000fe40003f25070 */
[----:B--2---:R-:W-:-:S05]  /*cb170*/  IADD3 R37, P3, R37, R7, RZ ;  /* 0x0000000725257210 */ /* 0x004fca0007f7e0ff */
[----:B----4-:R-:W-:Y:S01]  /*cb180*/  IMAD.X R46, R46, 0x1, R0, P3 ;  /* 0x000000012e2e7824 */ /* 0x010fe200018e0600 */
[----:B------:R-:W-:Y:S01]  /*cb190*/  IADD3 R44, P4, R44, R7, RZ ;  /* 0x000000072c2c7210 */ /* 0x000fe20007f9e0ff */
[----:B-1----:R-:W-:Y:S02]  /*cb1a0*/  IMAD.MOV.U32 R32, RZ, RZ, R37 ;  /* 0x000000ffff207224 */ /* 0x002fe400078e0025 */
[----:B------:R-:W-:Y:S01]  /*cb1b0*/  IMAD.MOV.U32 R33, RZ, RZ, R46 ;  /* 0x000000ffff217224 */ /* 0x000fe200078e002e */
[----:B------:R-:W-:-:S04]  /*cb1c0*/  IADD3.X R45, R45, R0, RZ, P4, !PT ;  /* 0x000000002d2d7210 */ /* 0x000fc800027fe4ff */
[----:B------:R1:W-:Y:S04]  /*cb1d0*/  LDGSTS.E [R4+0x13700], [R32.64], P2 ;  /* 0x1370000020047fae */ /* 0x0003e80009121844 */
[----:B------:R2:W-:Y:S01]  /*cb1e0*/  STL [R1+0x41b0], R37 ;  /* 0x0041b02501007387 */ /* 0x0005e20000100800 */
[----:B------:R4:W-:Y:S02]  /*cb1f0*/  STL [R1+0x41ac], R46 ;  /* 0x0041ac2e01007387 */ /* 0x0009e40000100800 */
[----:B------:R-:W-:Y:S01]  /*cb200*/  STL [R1+0x4278], R44 ;  /* 0x0042782c01007387 */ /* 0x000fe20000100800 */
[----:B--2---:R-:W2:Y:S01]  /*cb210*/  LDL.LU R37, [R1+0x429c] ;  /* 0x00429c0001257983 */ /* 0x004ea20000300800 */
[----:B-1----:R-:W-:Y:S01]  /*cb220*/  MOV R32, R44 ;  /* 0x0000002c00207202 */ /* 0x002fe20000000f00 */
[----:B------:R-:W-:-:S02]  /*cb230*/  IMAD.MOV.U32 R33, RZ, RZ, R45 ;  /* 0x000000ffff217224 */ /* 0x000fc400078e002d */
[----:B------:R-:W-:Y:S01]  /*cb240*/  STL [R1+0x4274], R45 ;  /* 0x0042742d01007387 */ /* 0x000fe20000100800 */
[----:B------:R-:W2:Y:S04]  /*cb250*/  LDL.LU R5, [R1+0x42a4] ;  /* 0x0042a40001057983 */ /* 0x000ea80000300800 */
[----:B------:R1:W-:Y:S01]  /*cb260*/  LDGSTS.E [R4+0x15000], [R32.64], P1 ;  /* 0x1500000020047fae */ /* 0x0003e20008921844 */
[----:B------:R-:W-:-:S05]  /*cb270*/  IADD3 R42, P2, R42, R7, RZ ;  /* 0x000000072a2a7210 */ /* 0x000fca0007f5e0ff */
[----:B------:R-:W-:Y:S02]  /*cb280*/  IMAD.X R43, R43, 0x1, R0, P2 ;  /* 0x000000012b2b7824 */ /* 0x000fe400010e0600 */
[----:B-1----:R-:W-:Y:S02]  /*cb290*/  IMAD.MOV.U32 R32, RZ, RZ, R42 ;  /* 0x000000ffff207224 */ /* 0x002fe400078e002a */
[----:B------:R-:W-:Y:S01]  /*cb2a0*/  IMAD.MOV.U32 R33, RZ, RZ, R43 ;  /* 0x000000ffff217224 */ /* 0x000fe200078e002b */
[----:B------:R-:W-:Y:S01]  /*cb2b0*/  STL [R1+0x4280], R42 ;  /* 0x0042802a01007387 */ /* 0x000fe20000100800 */
[----:B---3--:R-:W-:-:S03]  /*cb2c0*/  IADD3 R36, P3, R36, R7, RZ ;  /* 0x0000000724247210 */ /* 0x008fc60007f7e0ff */
[----:B------:R-:W-:Y:S04]  /*cb2d0*/  STL [R1+0x427c], R43 ;  /* 0x00427c2b01007387 */ /* 0x000fe80000100800 */
[----:B------:R1:W-:Y:S01]  /*cb2e0*/  LDGSTS.E [R4+0x15100], [R32.64], P1 ;  /* 0x1510000020047fae */ /* 0x0003e20008921844 */
[----:B------:R-:W-:-:S03]  /*cb2f0*/  IADD3.X R41, R41, R0, RZ, P3, !PT ;  /* 0x0000000029297210 */ /* 0x000fc60001ffe4ff */
[----:B------:R3:W-:Y:S04]  /*cb300*/  STL [R1+0x4288], R36 ;  /* 0x0042882401007387 */ /* 0x0007e80000100800 */
[----:B------:R3:W-:Y:S01]  /*cb310*/  STL [R1+0x4284], R41 ;  /* 0x0042842901007387 */ /* 0x0007e20000100800 */
[----:B----4-:R-:W3:Y:S01]  /*cb320*/  LDL.LU R46, [R1+0x42ac] ;  /* 0x0042ac00012e7983 */ /* 0x010ee20000300800 */
[----:B-1----:R-:W-:Y:S02]  /*cb330*/  MOV R32, R36 ;  /* 0x0000002400207202 */ /* 0x002fe40000000f00 */
        /* <DEDUP_REMOVED lines=19> */
[----:B-1----:R-:W-:-:S02]  /*cb470*/  MOV R32, R35 ;  /* 0x0000002300207202 */ /* 0x002fc40000000f00 */
[----:B------:R-:W3:Y:S01]  /*cb480*/  LDL.LU R35, [R1+0x4388] ;  /* 0x0043880001237983 */ /* 0x000ee20000300800 */
        /* <DEDUP_REMOVED lines=12> */
[----:B------:R-:W4:Y:S02]  /*cb550*/  LDL.LU R40, [R1+0x438c] ;  /* 0x00438c0001287983 */ /* 0x000f240000300800 */
[----:B------:R-:W4:Y:S02]  /*cb560*/  LDL.LU R39, [R1+0x4390] ;  /* 0x0043900001277983 */ /* 0x000f240000300800 */
[----:B------:R-:W4:Y:S01]  /*cb570*/  LDL.LU R38, [R1+0x4394] ;  /* 0x0043940001267983 */ /* 0x000f220000300800 */
[----:B------:R-:W-:Y:S01]  /*cb580*/  ISETP.GT.AND P2, PT, R3, 0x2e, PT ;  /* 0x0000002e0300780c */ /* 0x000fe20003f44270 */
[----:B------:R2:W-:Y:S04]  /*cb590*/  LDGSTS.E [R4+0x15500], [R32.64], P1 ;  /* 0x1550000020047fae */ /* 0x0005e80008921844 */
[----:B-1----:R-:W4:Y:S01]  /*cb5a0*/  LDL.LU R37, [R1+0x4398] ;  /* 0x0043980001257983 */ /* 0x002f220000300800 */
[----:B------:R-:W4:Y:S01]  /*cb5b0*/  LDL.LU R34, [R1+0x43a0] ;  /* 0x0043a00001227983 */ /* 0x000f220000300800 */
[----:B--2---:R-:W-:Y:S01]  /*cb5c0*/  MOV R32, R6 ;  /* 0x0000000600207202 */ /* 0x004fe20000000f00 */
[----:B------:R-:W-:Y:S01]  /*cb5d0*/  IMAD.MOV.U32 R33, RZ, RZ, R5 ;  /* 0x000000ffff217224 */ /* 0x000fe200078e0005 */
[----:B------:R-:W-:Y:S01]  /*cb5e0*/  SEL R5, RZ, 0x4, !P2 ;  /* 0x00000004ff057807 */ /* 0x000fe20005000000 */
[----:B------:R-:W2:Y:S04]  /*cb5f0*/  LDL.LU R6, [R1+0x43a8] ;  /* 0x0043a80001067983 */ /* 0x000ea80000300800 */
[----:B------:R1:W-:Y:S01]  /*cb600*/  LDGSTS.E [R4+0x15600], [R32.64], P1 ;  /* 0x1560000020047fae */ /* 0x0003e20008921844 */
[----:B---3--:R-:W-:-:S02]  /*cb610*/  IADD3 R36, P3, R36, R7, RZ ;  /* 0x0000000724247210 */ /* 0x008fc40007f7e0ff */
[----:B------:R-:W-:-:S03]  /*cb620*/  IADD3 R44, P4, R44, R7, RZ ;  /* 0x000000072c2c7210 */ /* 0x000fc60007f9e0ff */
[----:B------:R-:W-:Y:S01]  /*cb630*/  IMAD.X R46, R46, 0x1, R0, P3 ;  /* 0x000000012e2e7824 */ /* 0x000fe200018e0600 */
[----:B------:R3:W-:Y:S01]  /*cb640*/  STL [R1+0x42b0], R36 ;  /* 0x0042b02401007387 */ /* 0x0007e20000100800 */
[----:B------:R-:W-:Y:S02]  /*cb650*/  SEL R5, R5, RZ, !P0 ;  /* 0x000000ff05057207 */ /* 0x000fe40004000000 */
[----:B------:R-:W-:Y:S01]  /*cb660*/  IADD3.X R45, R45, R0, RZ, P4, !PT ;  /* 0x000000002d2d7210 */ /* 0x000fe200027fe4ff */
[----:B-1----:R-:W-:Y:S01]  /*cb670*/  IMAD.MOV.U32 R32, RZ, RZ, R36 ;  /* 0x000000ffff207224 */ /* 0x002fe200078e0024 */
[----:B------:R1:W-:Y:S01]  /*cb680*/  STL [R1+0x42ac], R46 ;  /* 0x0042ac2e01007387 */ /* 0x0003e20000100800 */
[----:B------:R-:W-:Y:S01]  /*cb690*/  STL [R1+0x4378], R44 ;  /* 0x0043782c01007387 */ /* 0x000fe20000100800 */
[----:B------:R-:W-:Y:S02]  /*cb6a0*/  ISETP.NE.U32.AND P2, PT, R5, RZ, PT ;  /* 0x000000ff0500720c */ /* 0x000fe40003f45070 */
[----:B---3--:R-:W4:Y:S01]  /*cb6b0*/  LDL.LU R36, [R1+0x439c] ;  /* 0x00439c0001247983 */ /* 0x008f220000300800 */
[----:B------:R-:W-:Y:S02]  /*cb6c0*/  STL [R1+0x4374], R45 ;  /* 0x0043742d01007387 */ /* 0x000fe40000100800 */
[----:B------:R-:W-:-:S02]  /*cb6d0*/  IMAD.MOV.U32 R33, RZ, RZ, R46 ;  /* 0x000000ffff217224 */ /* 0x000fc400078e002e */
[----:B------:R-:W4:Y:S03]  /*cb6e0*/  LDL.LU R5, [R1+0x43a4] ;  /* 0x0043a40001057983 */ /* 0x000f260000300800 */
[----:B------:R1:W-:Y:S02]  /*cb6f0*/  LDGSTS.E [R4+0x15700], [R32.64], P1 ;  /* 0x1570000020047fae */ /* 0x0003e40008921844 */
[----:B-1----:R-:W-:Y:S01]  /*cb700*/  MOV R32, R44 ;  /* 0x0000002c00207202 */ /* 0x002fe20000000f00 */
[----:B------:R-:W-:Y:S01]  /*cb710*/  IMAD.MOV.U32 R33, RZ, RZ, R45 ;  /* 0x000000ffff217224 */ /* 0x000fe200078e002d */
[----:B------:R-:W-:-:S04]  /*cb720*/  IADD3 R42, P1, R42, R7, RZ ;  /* 0x000000072a2a7210 */ /* 0x000fc80007f3e0ff */
[----:B------:R1:W-:Y:S01]  /*cb730*/  LDGSTS.E [R4+0x17000], [R32.64], P2 ;  /* 0x1700000020047fae */ /* 0x0003e20009121844 */
[----:B------:R-:W-:-:S03]  /*cb740*/  IMAD.X R43, R43, 0x1, R0, P1 ;  /* 0x000000012b2b7824 */ /* 0x000fc600008e0600 */
[----:B------:R-:W-:Y:S01]  /*cb750*/  STL [R1+0x4380], R42 ;  /* 0x0043802a01007387 */ /* 0x000fe20000100800 */
[----:B------:R-:W-:Y:S01]  /*cb760*/  IADD3 R35, P3, R35, R7, RZ ;  /* 0x0000000723237210 */ /* 0x000fe20007f7e0ff */
[----:B-1----:R-:W-:Y:S02]  /*cb770*/  IMAD.MOV.U32 R32, RZ, RZ, R42 ;  /* 0x000000ffff207224 */ /* 0x002fe400078e002a */
[----:B------:R-:W-:Y:S01]  /*cb780*/  IMAD.MOV.U32 R33, RZ, RZ, R43 ;  /* 0x000000ffff217224 */ /* 0x000fe200078e002b */
[----:B------:R-:W-:Y:S01]  /*cb790*/  IADD3.X R41, R41, R0, RZ, P3, !PT ;  /* 0x0000000029297210 */ /* 0x000fe20001ffe4ff */
[----:B------:R-:W-:Y:S01]  /*cb7a0*/  STL [R1+0x437c], R43 ;  /* 0x00437c2b01007387 */ /* 0x000fe20000100800 */
[----:B------:R1:W-:Y:S03]  /*cb7b0*/  STL [R1+0x4388], R35 ;  /* 0x0043882301007387 */ /* 0x0003e60000100800 */
[----:B------:R1:W-:Y:S04]  /*cb7c0*/  LDGSTS.E [R4+0x17100], [R32.64], P2 ;  /* 0x1710000020047fae */ /* 0x0003e80009121844 */
[----:B------:R1:W-:Y:S01]  /*cb7d0*/  STL [R1+0x4384], R41 ;  /* 0x0043842901007387 */ /* 0x0003e20000100800 */
[----:B------:R-:W4:Y:S01]  /*cb7e0*/  LDL.LU R46, [R1+0x43ac] ;  /* 0x0043ac00012e7983 */ /* 0x000f220000300800 */
[----:B-1----:R-:W-:-:S02]  /*cb7f0*/  MOV R32, R35 ;  /* 0x0000002300207202 */ /* 0x002fc40000000f00 */
        /* <DEDUP_REMOVED lines=8> */
[-C--:B------:R-:W-:Y:S02]  /*cb880*/  IADD3 R34, P1, R34, R7.reuse, RZ ;  /* 0x0000000722227210 */ /* 0x080fe40007f3e0ff */
[----:B------:R-:W-:Y:S01]  /*cb890*/  IADD3.X R38, R38, R0, RZ, P3, !PT ;  /* 0x0000000026267210 */ /* 0x000fe20001ffe4ff */
[----:B------:R-:W-:Y:S01]  /*cb8a0*/  STL [R1+0x4390], R39 ;  /* 0x0043902701007387 */ /* 0x000fe20000100800 */
[----:B------:R4:W-:Y:S02]  /*cb8b0*/  STL [R1+0x438c], R40 ;  /* 0x00438c2801007387 */ /* 0x0009e40000100800 */
[----:B-1----:R-:W-:Y:S02]  /*cb8c0*/  IMAD.MOV.U32 R32, RZ, RZ, R39 ;  /* 0x000000ffff207224 */ /* 0x002fe400078e0027 */
[----:B------:R-:W-:Y:S01]  /*cb8d0*/  IMAD.MOV.U32 R33, RZ, RZ, R40 ;  /* 0x000000ffff217224 */ /* 0x000fe200078e0028 */
[----:B------:R-:W-:Y:S01]  /*cb8e0*/  STL [R1+0x4398], R37 ;  /* 0x0043982501007387 */ /* 0x000fe20000100800 */
[----:B------:R1:W-:Y:S02]  /*cb8f0*/  STL [R1+0x4394], R38 ;  /* 0x0043942601007387 */ /* 0x0003e40000100800 */
[----:B------:R-:W3:Y:S02]  /*cb900*/  LDL.LU R43, [R1+0x447c] ;  /* 0x00447c00012b7983 */ /* 0x000ee40000300800 */
[----:B------:R-:W3:Y:S01]  /*cb910*/  LDL.LU R42, [R1+0x4480] ;  /* 0x00448000012a7983 */ /* 0x000ee20000300800 */
[----:B------:R-:W3:Y:S01]  /*cb920*/  LDL.LU R41, [R1+0x4484] ;  /* 0x0044840001297983 */ /* 0x000ee20000300800 */
[----:B--2---:R-:W-:-:S03]  /*cb930*/  IADD3 R6, P3, R6, R7, RZ ;  /* 0x0000000706067210 */ /* 0x004fc60007f7e0ff */
[----:B------:R2:W-:Y:S01]  /*cb940*/  LDGSTS.E [R4+0x17300], [R32.64], P2 ;  /* 0x1730000020047fae */ /* 0x0005e20009121844 */
[----:B----4-:R-:W4:Y:S02]  /*cb950*/  LDL.LU R40, [R1+0x4488] ;  /* 0x0044880001287983 */ /* 0x010f240000300800 */
[----:B------:R-:W-:Y:S01]  /*cb960*/  STL [R1+0x43a0], R34 ;  /* 0x0043a02201007387 */ /* 0x000fe20000100800 */
[----:B--2---:R-:W-:Y:S01]  /*cb970*/  MOV R32, R37 ;  /* 0x0000002500207202 */ /* 0x004fe20000000f00 */
[----:B------:R-:W-:-:S05]  /*cb980*/  IMAD.MOV.U32 R33, RZ, RZ, R38 ;  /* 0x000000ffff217224 */ /* 0x000fca00078e0026 */
[----:B------:R2:W-:Y:S01]  /*cb990*/  LDGSTS.E [R4+0x17400], [R32.64], P2 ;  /* 0x1740000020047fae */ /* 0x0005e20009121844 */
[----:B------:R-:W-:Y:S01]  /*cb9a0*/  IMAD.X R36, R36, 0x1, R0, P1 ;  /* 0x0000000124247824 */ /* 0x000fe200008e0600 */
[----:B------:R-:W-:-:S04]  /*cb9b0*/  IADD3.X R5, R5, R0, RZ, P3, !PT ;  /* 0x0000000005057210 */ /* 0x000fc80001ffe4ff */
[----:B------:R2:W-:Y:S01]  /*cb9c0*/  STL [R1+0x439c], R36 ;  /* 0x00439c2401007387 */ /* 0x0005e20000100800 */
[----:B------:R2:W-:Y:S02]  /*cb9d0*/  STL [R1+0x43a8], R6 ;  /* 0x0043a80601007387 */ /* 0x0005e40000100800 */
[----:B-1----:R-:W4:Y:S02]  /*cb9e0*/  LDL.LU R38, [R1+0x4490] ;  /* 0x0044900001267983 */ /* 0x002f240000300800 */
        /* <DEDUP_REMOVED lines=9> */
[----:B-1----:R-:W-:Y:S01]  /*cba80*/  MOV R32, R6 ;  /* 0x0000000600207202 */ /* 0x002fe20000000f00 */
[----:B------:R-:W-:Y:S01]  /*cba90*/  IMAD.MOV.U32 R33, RZ, RZ, R5 ;  /* 0x000000ffff217224 */ /* 0x000fe200078e0005 */
[----:B------:R-:W3:Y:S01]  /*cbaa0*/  LDL.LU R6, [R1+0x44a8] ;  /* 0x0044a80001067983 */ /* 0x000ee20000300800 */
[----:B------:R-:W-:-:S03]  /*cbab0*/  SEL R5, RZ, 0x4, !P1 ;  /* 0x00000004ff057807 */ /* 0x000fc60004800000 */
[----:B------:R1:W-:Y:S01]  /*cbac0*/  LDGSTS.E [R4+0x17600], [R32.64], P2 ;  /* 0x1760000020047fae */ /* 0x0003e20009121844 */
[----:B------:R-:W-:Y:S02]  /*cbad0*/  SEL R5, R5, RZ, !P0 ;  /* 0x000000ff05057207 */ /* 0x000fe40004000000 */
[-C--:B------:R-:W-:Y:S02]  /*cbae0*/  IADD3 R35, P3, R35, R7.reuse, RZ ;  /* 0x0000000723237210 */ /* 0x080fe40007f7e0ff */
[----:B------:R-:W-:-:S03]  /*cbaf0*/  IADD3 R44, P4, R44, R7, RZ ;  /* 0x000000072c2c7210 */ /* 0x000fc60007f9e0ff */
[----:B------:R-:W-:Y:S01]  /*cbb00*/  IMAD.X R46, R46, 0x1, R0, P3 ;  /* 0x000000012e2e7824 */ /* 0x000fe200018e0600 */
[----:B------:R1:W-:Y:S02]  /*cbb10*/  STL [R1+0x43b0], R35 ;  /* 0x0043b02301007387 */ /* 0x0003e40000100800 */
[----:B-1----:R-:W-:Y:S01]  /*cbb20*/  IMAD.MOV.U32 R32, RZ, RZ, R35 ;  /* 0x000000ffff207224 */ /* 0x002fe200078e0023 */
[----:B------:R-:W-:Y:S01]  /*cbb30*/  IADD3.X R45, R45, R0, RZ, P4, !PT ;  /* 0x000000002d2d7210 */ /* 0x000fe200027fe4ff */
[----:B------:R1:W-:Y:S01]  /*cbb40*/  STL [R1+0x43ac], R46 ;  /* 0x0043ac2e01007387 */ /* 0x0003e20000100800 */
[----:B------:R-:W-:Y:S03]  /*cbb50*/  STL [R1+0x4478], R44 ;  /* 0x0044782c01007387 */ /* 0x000fe60000100800 */
[----:B------:R-:W3:Y:S01]  /*cbb60*/  LDL.LU R35, [R1+0x449c] ;  /* 0x00449c0001237983 */ /* 0x000ee20000300800 */
[----:B------:R-:W-:Y:S01]  /*cbb70*/  ISETP.NE.U32.AND P1, PT, R5, RZ, PT ;  /* 0x000000ff0500720c */ /* 0x000fe20003f25070 */
[----:B------:R1:W-:Y:S02]  /*cbb80*/  STL [R1+0x4474], R45 ;  /* 0x0044742d01007387 */ /* 0x0003e40000100800 */
[----:B------:R-:W3:Y:S02]  /*cbb90*/  LDL.LU R5, [R1+0x44a4] ;  /* 0x0044a40001057983 */ /* 0x000ee40000300800 */
[----:B------:R-:W-:-:S05]  /*cbba0*/  IMAD.MOV.U32 R33, RZ, RZ, R46 ;  /* 0x000000ffff217224 */ /* 0x000fca00078e002e */
[----:B------:R1:W-:Y:S02]  /*cbbb0*/  LDGSTS.E [R4+0x17700], [R32.64], P2 ;  /* 0x1770000020047fae */ /* 0x0003e40009121844 */
[----:B-1----:R-:W-:Y:S01]  /*cbbc0*/  MOV R32, R44 ;  /* 0x0000002c00207202 */ /* 0x002fe20000000f00 */
[----:B------:R-:W-:-:S05]  /*cbbd0*/  IMAD.MOV.U32 R33, RZ, RZ, R45 ;  /* 0x000000ffff217224 */ /* 0x000fca00078e002d */
[----:B------:R1:W-:Y:S01]  /*cbbe0*/  LDGSTS.E [R4+0x19000], [R32.64], P1 ;  /* 0x1900000020047fae */ /* 0x0003e20008921844 */
[-C--:B---3--:R-:W-:Y:S02]  /*cbbf0*/  IADD3 R42, P2, R42, R7.reuse, RZ ;  /* 0x000000072a2a7210 */ /* 0x088fe40007f5e0ff */
[----:B----4-:R-:W-:-:S03]  /*cbc00*/  IADD3 R40, P3, R40, R7, RZ ;  /* 0x0000000728287210 */ /* 0x010fc60007f7e0ff */
[----:B------:R-:W-:Y:S01]  /*cbc10*/  IMAD.X R43, R43, 0x1, R0, P2 ;  /* 0x000000012b2b7824 */ /* 0x000fe200010e0600 */
[----:B------:R-:W-:Y:S01]  /*cbc20*/  STL [R1+0x4480], R42 ;  /* 0x0044802a01007387 */ /* 0x000fe20000100800 */
[----:B------:R-:W-:-:S03]  /*cbc30*/  IADD3.X R41, R41, R0, RZ, P3, !PT ;  /* 0x0000000029297210 */ /* 0x000fc60001ffe4ff */
[----:B------:R3:W-:Y:S01]  /*cbc40*/  STL [R1+0x447c], R43 ;  /* 0x00447c2b01007387 */ /* 0x0007e20000100800 */
[----:B------:R-:W-:Y:S02]  /*cbc50*/  STL [R1+0x4488], R40 ;  /* 0x0044882801007387 */ /* 0x000fe40000100800 */
[----:B------:R4:W-:Y:S02]  /*cbc60*/  STL [R1+0x4484], R41 ;  /* 0x0044842901007387 */ /* 0x0009e40000100800 */
[----:B------:R-:W2:Y:S01]  /*cbc70*/  LDL.LU R49, [R1+0x44b0] ;  /* 0x0044b00001317983 */ /* 0x000ea20000300800 */
[----:B------:R-:W-:-:S05]  /*cbc80*/  IADD3 R38, P2, R38, R7, RZ ;  /* 0x0000000726267210 */ /* 0x000fca0007f5e0ff */
[----:B------:R-:W-:Y:S01]  /*cbc90*/  STL [R1+0x4490], R38 ;  /* 0x0044902601007387 */ /* 0x000fe20000100800 */
[----:B---3--:R-:W-:Y:S01]  /*cbca0*/  IADD3 R36, P3, R36, R7, RZ ;  /* 0x0000000724247210 */ /* 0x008fe20007f7e0ff */
[----:B------:R-:W-:-:S05]  /*cbcb0*/  IMAD.X R39, R39, 0x1, R0, P2 ;  /* 0x0000000127277824 */ /* 0x000fca00010e0600 */
[----:B------:R3:W-:Y:S01]  /*cbcc0*/  STL [R1+0x448c], R39 ;  /* 0x00448c2701007387 */ /* 0x0007e20000100800 */
[----:B------:R-:W-:Y:S02]  /*cbcd0*/  STL [R1+0x4498], R36 ;  /* 0x0044982401007387 */ /* 0x000fe40000100800 */
[----:B------:R-:W2:Y:S01]  /*cbce0*/  LDL.LU R50, [R1+0x44ac] ;  /* 0x0044ac0001327983 */ /* 0x000ea20000300800 */
[----:B------:R-:W-:-:S05]  /*cbcf0*/  IADD3.X R37, R37, R0, RZ, P3, !PT ;  /* 0x0000000025257210 */ /* 0x000fca0001ffe4ff */
[----:B------:R3:W-:Y:S01]  /*cbd00*/  STL [R1+0x4494], R37 ;  /* 0x0044942501007387 */ /* 0x0007e20000100800 */
[----:B------:R-:W2:Y:S02]  /*cbd10*/  LDL.LU R48, [R1+0x4574] ;  /* 0x0045740001307983 */ /* 0x000ea40000300800 */
[----:B------:R-:W2:Y:S02]  /*cbd20*/  LDL.LU R47, [R1+0x4578] ;  /* 0x00457800012f7983 */ /* 0x000ea40000300800 */
[----:B-1----:R-:W-:Y:S02]  /*cbd30*/  IMAD.MOV.U32 R32, RZ, RZ, R42 ;  /* 0x000000ffff207224 */ /* 0x002fe400078e002a */
[----:B------:R-:W-:Y:S01]  /*cbd40*/  IMAD.MOV.U32 R33, RZ, RZ, R43 ;  /* 0x000000ffff217224 */ /* 0x000fe200078e002b */
[----:B------:R-:W2:Y:S01]  /*cbd50*/  LDL.LU R46, [R1+0x457c] ;  /* 0x00457c00012e7983 */ /* 0x000ea20000300800 */
[-C--:B------:R-:W-:Y:S01]  /*cbd60*/  IADD3 R34, P2, R34, R7.reuse, RZ ;  /* 0x0000000722227210 */ /* 0x080fe20007f5e0ff */
[----:B------:R-:W2:Y:S01]  /*cbd70*/  LDL.LU R45, [R1+0x4580] ;  /* 0x00458000012d7983 */ /* 0x000ea20000300800 */
[----:B------:R-:W-:Y:S01]  /*cbd80*/  IADD3 R6, P3, R6, R7, RZ ;  /* 0x0000000706067210 */ /* 0x000fe20007f7e0ff */
[----:B------:R1:W-:Y:S04]  /*cbd90*/  LDGSTS.E [R4+0x19100], [R32.64], P1 ;  /* 0x1910000020047fae */ /* 0x0003e80008921844 */
[----:B------:R-:W2:Y:S01]  /*cbda0*/  LDL.LU R43, [R1+0x4588] ;  /* 0x00458800012b7983 */ /* 0x000ea20000300800 */
[----:B-1----:R-:W-:Y:S01]  /*cbdb0*/  MOV R32, R40 ;  /* 0x0000002800207202 */ /* 0x002fe20000000f00 */
[----:B------:R-:W-:-:S02]  /*cbdc0*/  IMAD.MOV.U32 R33, RZ, RZ, R41 ;  /* 0x000000ffff217224 */ /* 0x000fc400078e0029 */
[----:B----4-:R-:W4:Y:S01]  /*cbdd0*/  LDL.LU R41, [R1+0x4590] ;  /* 0x0045900001297983 */ /* 0x010f220000300800 */
[----:B------:R-:W-:Y:S03]  /*cbde0*/  STL [R1+0x44a0], R34 ;  /* 0x0044a02201007387 */ /* 0x000fe60000100800 */
[----:B------:R1:W-:Y:S02]  /*cbdf0*/  LDGSTS.E [R4+0x19200], [R32.64], P1 ;  /* 0x1920000020047fae */ /* 0x0003e40008921844 */
[----:B-1----:R-:W-:Y:S02]  /*cbe00*/  IMAD.MOV.U32 R32, RZ, RZ, R38 ;  /* 0x000000ffff207224 */ /* 0x002fe400078e0026 */
[----:B------:R-:W-:-:S05]  /*cbe10*/  IMAD.MOV.U32 R33, RZ, RZ, R39 ;  /* 0x000000ffff217224 */ /* 0x000fca00078e0027 */
        /* <DEDUP_REMOVED lines=8> */
[----:B-1----:R-:W-:Y:S01]  /*cbea0*/  MOV R32, R36 ;  /* 0x0000002400207202 */ /* 0x002fe20000000f00 */
[----:B------:R-:W-:Y:S02]  /*cbeb0*/  IMAD.MOV.U32 R33, RZ, RZ, R37 ;  /* 0x000000ffff217224 */ /* 0x000fe400078e0025 */
        /* <DEDUP_REMOVED lines=10> */
[----:B------:R-:W3:Y:S01]  /*cbf60*/  LDL.LU R34, [R1+0x45ac] ;  /* 0x0045ac0001227983 */ /* 0x000ee20000300800 */
[----:B-1----:R-:W-:Y:S02]  /*cbf70*/  MOV R32, R6 ;  /* 0x0000000600207202 */ /* 0x002fe40000000f00 */
[----:B------:R-:W3:Y:S01]  /*cbf80*/  LDL.LU R6, [R1+0x45b0] ;  /* 0x0045b00001067983 */ /* 0x000ee20000300800 */
[----:B------:R-:W-:Y:S01]  /*cbf90*/  IMAD.MOV.U32 R33, RZ, RZ, R5 ;  /* 0x000000ffff217224 */ /* 0x000fe200078e0005 */
[----:B------:R-:W-:-:S04]  /*cbfa0*/  ISETP.GT.AND P2, PT, R3, 0x36, PT ;  /* 0x000000360300780c */ /* 0x000fc80003f44270 */
[----:B------:R1:W-:Y:S01]  /*cbfb0*/  LDGSTS.E [R4+0x19600], [R32.64], P1 ;  /* 0x1960000020047fae */ /* 0x0003e20008921844 */
[----:B------:R-:W-:-:S04]  /*cbfc0*/  SEL R5, RZ, 0x4, !P2 ;  /* 0x00000004ff057807 */ /* 0x000fc80005000000 */
[----:B------:R-:W-:-:S04]  /*cbfd0*/  SEL R5, R5, RZ, !P0 ;  /* 0x000000ff05057207 */ /* 0x000fc80004000000 */
[----:B------:R-:W-:Y:S02]  /*cbfe0*/  ISETP.NE.U32.AND P2, PT, R5, RZ, PT ;  /* 0x000000ff0500720c */ /* 0x000fe40003f45070 */
[----:B--2---:R-:W-:-:S04]  /*cbff0*/  IADD3 R49, P3, R49, R7, RZ ;  /* 0x0000000731317210 */ /* 0x004fc80007f7e0ff */
[----:B-1----:R-:W-:Y:S01]  /*cc000*/  MOV R32, R49 ;  /* 0x0000003100207202 */ /* 0x002fe20000000f00 */
[----:B------:R-:W-:-:S04]  /*cc010*/  IMAD.X R50, R50, 0x1, R0, P3 ;  /* 0x0000000132327824 */ /* 0x000fc800018e0600 */
[----:B------:R-:W-:-:S05]  /*cc020*/  IMAD.MOV.U32 R33, RZ, RZ, R50 ;  /* 0x000000ffff217224 */ /* 0x000fca00078e0032 */
[----:B------:R1:W-:Y:S01]  /*cc030*/  LDGSTS.E [R4+0x19700], [R32.64], P1 ;  /* 0x1970000020047fae */ /* 0x0003e20008921844 */
[-C--:B------:R-:W-:Y:S02]  /*cc040*/  IADD3 R47, P1, R47, R7.reuse, RZ ;  /* 0x000000072f2f7210 */ /* 0x080fe40007f3e0ff */
[----:B------:R-:W-:-:S03]  /*cc050*/  IADD3 R45, P3, R45, R7, RZ ;  /* 0x000000072d2d7210 */ /* 0x000fc60007f7e0ff */
[----:B------:R-:W-:Y:S01]  /*cc060*/  IMAD.X R48, R48, 0x1, R0, P1 ;  /* 0x0000000130307824 */ /* 0x000fe200008e0600 */
[----:B------:R-:W-:Y:S02]  /*cc070*/  IADD3.X R46, R46, R0, RZ, P3, !PT ;  /* 0x000000002e2e7210 */ /* 0x000fe40001ffe4ff */
[----:B------:R-:W-:Y:S01]  /*cc080*/  IADD3 R43, P1, R43, R7, RZ ;  /* 0x000000072b2b7210 */ /* 0x000fe20007f3e0ff */
[----:B-1----:R-:W-:Y:S02]  /*cc090*/  IMAD.MOV.U32 R32, RZ, RZ, R47 ;  /* 0x000000ffff207224 */ /* 0x002fe400078e002f */
[----:B------:R-:W-:-:S05]  /*cc0a0*/  IMAD.MOV.U32 R33, RZ, RZ, R48 ;  /* 0x000000ffff217224 */ /* 0x000fca00078e0030 */
[----:B------:R1:W-:Y:S01]  /*cc0b0*/  LDGSTS.E [R4+0x1b000], [R32.64], P2 ;  /* 0x1b00000020047fae */ /* 0x0003e20009121844 */
[----:B----4-:R-:W-:Y:S02]  /*cc0c0*/  IADD3 R41, P3, R41, R7, RZ ;  /* 0x0000000729297210 */ /* 0x010fe40007f7e0ff */
[----:B-1----:R-:W-:Y:S01]  /*cc0d0*/  MOV R32, R45 ;  /* 0x0000002d00207202 */ /* 0x002fe20000000f00 */
[----:B------:R-:W-:-:S05]  /*cc0e0*/  IMAD.MOV.U32 R33, RZ, RZ, R46 ;  /* 0x000000ffff217224 */ /* 0x000fca00078e002e */
[----:B------:R1:W-:Y:S04]  /*cc0f0*/  LDGSTS.E [R4+0x1b100], [R32.64], P2 ;  /* 0x1b10000020047fae */ /* 0x0003e80009121844 */
[----:B------:R-:W-:Y:S01]  /*cc100*/  STL [R1+0x44b0], R49 ;  /* 0x0044b03101007387 */ /* 0x000fe20000100800 */
[----:B------:R-:W-:Y:S02]  /*cc110*/  STL [R1+0x44ac], R50 ;  /* 0x0044ac3201007387 */ /* 0x000fe40000100800 */
[----:B------:R-:W-:Y:S02]  /*cc120*/  IMAD.X R44, R44, 0x1, R0, P1 ;  /* 0x000000012c2c7824 */ /* 0x000fe400008e0600 */
[----:B-1----:R-:W-:Y:S01]  /*cc130*/  IMAD.MOV.U32 R32, RZ, RZ, R43 ;  /* 0x000000ffff207224 */ /* 0x002fe200078e002b */
[----:B------:R-:W-:Y:S01]  /*cc140*/  IADD3.X R42, R42, R0, RZ, P3, !PT ;  /* 0x000000002a2a7210 */ /* 0x000fe20001ffe4ff */
[----:B------:R-:W-:Y:S01]  /*cc150*/  IMAD.MOV.U32 R33, RZ, RZ, R44 ;  /* 0x000000ffff217224 */ /* 0x000fe200078e002c */
[----:B---3--:R-:W-:-:S04]  /*cc160*/  IADD3 R39, P1, R39, R7, RZ ;  /* 0x0000000727277210 */ /* 0x008fc80007f3e0ff */
[----:B------:R1:W-:Y:S04]  /*cc170*/  LDGSTS.E [R4+0x1b200], [R32.64], P2 ;  /* 0x1b20000020047fae */ /* 0x0003e80009121844 */
[----:B------:R-:W-:Y:S01]  /*cc180*/  STL [R1+0x4578], R47 ;  /* 0x0045782f01007387 */ /* 0x000fe20000100800 */
[----:B------:R-:W-:Y:S01]  /*cc190*/  IMAD.X R40, R40, 0x1, R0, P1 ;  /* 0x0000000128287824 */ /* 0x000fe200008e0600 */
[----:B------:R-:W-:Y:S02]  /*cc1a0*/  IADD3 R37, P3, R37, R7, RZ ;  /* 0x0000000725257210 */ /* 0x000fe40007f7e0ff */
[----:B------:R-:W-:Y:S04]  /*cc1b0*/  STL [R1+0x4574], R48 ;  /* 0x0045743001007387 */ /* 0x000fe80000100800 */
[----:B------:R-:W-:Y:S01]  /*cc1c0*/  STL [R1+0x4580], R45 ;  /* 0x0045802d01007387 */ /* 0x000fe20000100800 */
[----:B------:R-:W-:Y:S01]  /*cc1d0*/  STL [R1+0x457c], R46 ;  /* 0x00457c2e01007387 */ /* 0x000fe20000100800 */
[----:B-1----:R-:W-:Y:S01]  /*cc1e0*/  MOV R32, R41 ;  /* 0x0000002900207202 */ /* 0x002fe20000000f00 */
[----:B------:R-:W-:Y:S01]  /*cc1f0*/  IMAD.MOV.U32 R33, RZ, RZ, R42 ;  /* 0x000000ffff217224 */ /* 0x000fe200078e002a */
[----:B------:R-:W-:Y:S01]  /*cc200*/  IADD3 R35, P1, R35, R7, RZ ;  /* 0x0000000723237210 */ /* 0x000fe20007f3e0ff */
[----:B------:R-:W-:Y:S04]  /*cc210*/  STL [R1+0x4588], R43 ;  /* 0x0045882b01007387 */ /* 0x000fe80000100800 */
[----:B------:R1:W-:Y:S01]  /*cc220*/  LDGSTS.E [R4+0x1b300], [R32.64], P2 ;  /* 0x1b30000020047fae */ /* 0x0003e20009121844 */
[----:B------:R-:W-:Y:S01]  /*cc230*/  IADD3.X R38, R38, R0, RZ, P3, !PT ;  /* 0x0000000026267210 */ /* 0x000fe20001ffe4ff */
[----:B------:R-:W-:Y:S02]  /*cc240*/  STL [R1+0x4584], R44 ;  /* 0x0045842c01007387 */ /* 0x000fe40000100800 */
[----:B------:R-:W-:Y:S01]  /*cc250*/  STL [R1+0x4590], R41 ;  /* 0x0045902901007387 */ /* 0x000fe20000100800 */
[----:B------:R-:W-:Y:S01]  /*cc260*/  STL [R1+0x458c], R42 ;  /* 0x00458c2a01007387 */ /* 0x000fe20000100800 */
[----:B------:R-:W-:Y:S02]  /*cc270*/  STL [R1+0x4598], R39 ;  /* 0x0045982701007387 */ /* 0x000fe40000100800 */
[----:B------:R-:W-:-:S02]  /*cc280*/  IMAD.X R36, R36, 0x1, R0, P1 ;  /* 0x0000000124247824 */ /* 0x000fc400008e0600 */
[----:B-1----:R-:W-:Y:S02]  /*cc290*/  IMAD.MOV.U32 R32, RZ, RZ, R39 ;  /* 0x000000ffff207224 */ /* 0x002fe400078e0027 */
[----:B------:R-:W-:Y:S01]  /*cc2a0*/  IMAD.MOV.U32 R33, RZ, RZ, R40 ;  /* 0x000000ffff217224 */ /* 0x000fe200078e0028 */
[----:B------:R-:W-:Y:S01]  /*cc2b0*/  IADD3 R6, P3, R6, R7, RZ ;  /* 0x0000000706067210 */ /* 0x000fe20007f7e0ff */
[----:B------:R-:W-:Y:S04]  /*cc2c0*/  STL [R1+0x4594], R40 ;  /* 0x0045942801007387 */ /* 0x000fe80000100800 */
[----:B------:R1:W-:Y:S01]  /*cc2d0*/  LDGSTS.E [R4+0x1b400], [R32.64], P2 ;  /* 0x1b40000020047fae */ /* 0x0003e20009121844 */
[----:B------:R-:W-:Y:S01]  /*cc2e0*/  STL [R1+0x45a0], R37 ;  /* 0x0045a02501007387 */ /* 0x000fe20000100800 */
[----:B------:R-:W-:Y:S01]  /*cc2f0*/  IADD3.X R34, R34, R0, RZ, P3, !PT ;  /* 0x0000000022227210 */ /* 0x000fe20001ffe4ff */
[----:B------:R-:W-:Y:S01]  /*cc300*/  STL [R1+0x459c], R38 ;  /* 0x00459c2601007387 */ /* 0x000fe20000100800 */
        /* <DEDUP_REMOVED lines=8> */
[----:B---3--:R-:W-:-:S02]  /*cc390*/  IMAD.MOV.U32 R32, RZ, RZ, R35 ;  /* 0x000000ffff207224 */ /* 0x008fc400078e0023 */
        /* <DEDUP_REMOVED lines=18> */
[----:B------:R-:W4:Y:S01]  /*cc4c0*/  LDL.LU R62, [R1+0x4b38] ;  /* 0x004b3800013e7983 */ /* 0x000f220000300800 */
[----:B------:R-:W-:-:S02]  /*cc4d0*/  ISETP.GT.AND P1, PT, R3, 0x3a, PT ;  /* 0x0000003a0300780c */ /* 0x000fc40003f24270 */
[----:B------:R-:W-:Y:S02]  /*cc4e0*/  MOV R32, R6 ;  /* 0x0000000600207202 */ /* 0x000fe40000000f00 */
[----:B------:R-:W-:Y:S01]  /*cc4f0*/  SEL R5, RZ, 0x4, !P1 ;  /* 0x00000004ff057807 */ /* 0x000fe20004800000 */
[C---:B------:R-:W-:Y:S01]  /*cc500*/  ISETP.GT.AND P1, PT, R3.reuse, 0x3e, PT ;  /* 0x0000003e0300780c */ /* 0x040fe20003f24270 */
[----:B------:R-:W-:Y:S01]  /*cc510*/  ISETP.GT.AND P3, PT, R3, 0x3, PT ;  /* 0x000000030300780c */ /* 0x000fe20003f64270 */
[----:B------:R3:W-:Y:S01]  /*cc520*/  LDGSTS.E [R4+0x1b700], [R32.64], P2 ;  /* 0x1b70000020047fae */ /* 0x0007e20009121844 */
[----:B------:R-:W-:Y:S02]  /*cc530*/  SEL R5, R5, RZ, !P0 ;  /* 0x000000ff05057207 */ /* 0x000fe40004000000 */
[----:B------:R-:W-:Y:S02]  /*cc540*/  SEL R6, RZ, 0x4, !P1 ;  /* 0x00000004ff067807 */ /* 0x000fe40004800000 */
[----:B------:R-:W-:-:S02]  /*cc550*/  ISETP.NE.U32.AND P2, PT, R5, RZ, PT ;  /* 0x000000ff0500720c */ /* 0x000fc40003f45070 */
[----:B------:R-:W-:Y:S01]  /*cc560*/  SEL R6, R6, RZ, !P0 ;  /* 0x000000ff06067207 */ /* 0x000fe20004000000 */
[----:B------:R-:W-:-:S03]  /*cc570*/  SEL R5, RZ, 0x4, !P3 ;  /* 0x00000004ff057807 */ /* 0x000fc60005800000 */
[----:B------:R-:W-:Y:S02]  /*cc580*/  ISETP.NE.U32.AND P3, PT, R6, RZ, PT ;  /* 0x000000ff0600720c */ /* 0x000fe40003f65070 */
[----:B------:R-:W-:-:S04]  /*cc590*/  SEL R5, R5, RZ, !P0 ;  /* 0x000000ff05057207 */ /* 0x000fc80004000000 */
[----:B------:R-:W-:Y:S02]  /*cc5a0*/  ISETP.NE.U32.AND P1, PT, R5, RZ, PT ;  /* 0x000000ff0500720c */ /* 0x000fe40003f25070 */
[----:B--2---:R-:W-:-:S05]  /*cc5b0*/  IADD3 R6, P4, R66, R7, RZ ;  /* 0x0000000742067210 */ /* 0x004fca0007f9e0ff */
[----:B------:R-:W-:Y:S01]  /*cc5c0*/  IMAD.X R5, R67, 0x1, R0, P4 ;  /* 0x0000000143057824 */ /* 0x000fe200020e0600 */
[----:B---3--:R-:W-:-:S04]  /*cc5d0*/  IADD3 R33, P4, R34, R7, RZ ;  /* 0x0000000722217210 */ /* 0x008fc80007f9e0ff */
[----:B------:R-:W-:Y:S01]  /*cc5e0*/  IADD3.X R32, R35, R0, RZ, P4, !PT ;  /* 0x0000000023207210 */ /* 0x000fe200027fe4ff */
        /* <DEDUP_REMOVED lines=24> */
[----:B------:R-:W-:Y:S01]  /*cc770*/  IADD3 R59, P4, R60, R7, RZ ;  /* 0x000000073c3b7210 */ /* 0x000fe20007f9e0ff */
[----:B------:R-:W-:-:S04]  /*cc780*/  LOP3.LUT R35, R35, R34, RZ, 0x3c, !PT ;  /* 0x0000002223237212 */ /* 0x000fc800078e3cff */
        /* <DEDUP_REMOVED lines=11> */
[----:B------:R-:W-:Y:S01]  /*cc840*/  IMAD.MOV.U32 R72, RZ, RZ, R33 ;  /* 0x000000ffff487224 */ /* 0x000fe200078e0021 */
[----:B------:R-:W-:Y:S02]  /*cc850*/  MOV R73, R32 ;  /* 0x0000002000497202 */ /* 0x000fe40000000f00 */
[----:B------:R-:W-:Y:S02]  /*cc860*/  LOP3.LUT R40, R41, R40, RZ, 0x3c, !PT ;  /* 0x0000002829287212 */ /* 0x000fe400078e3cff */
[----:B------:R-:W-:Y:S02]  /*cc870*/  LOP3.LUT R49, R49, R48, RZ, 0x3c, !PT ;  /* 0x0000003031317212 */ /* 0x000fe400078e3cff */
[----:B------:R-:W-:Y:S02]  /*cc880*/  LOP3.LUT R35, R35, R34, RZ, 0x3c, !PT ;  /* 0x0000002223237212 */ /* 0x000fe400078e3cff */
[----:B------:R-:W-:Y:S01]  /*cc890*/  LOP3.LUT R51, R51, R50, RZ, 0x3c, !PT ;  /* 0x0000003233337212 */ /* 0x000fe200078e3cff */
[----:B------:R-:W-:-:S02]  /*cc8a0*/  IMAD.MOV.U32 R70, RZ, RZ, R37 ;  /* 0x000000ffff467224 */ /* 0x000fc400078e0025 */
[----:B------:R-:W-:Y:S01]  /*cc8b0*/  IMAD.MOV.U32 R71, RZ, RZ, R36 ;  /* 0x000000ffff477224 */ /* 0x000fe200078e0024 */
[----:B------:R-:W-:Y:S01]  /*cc8c0*/  LOP3.LUT R53, R53, R52, RZ, 0x3c, !PT ;  /* 0x0000003435357212 */ /* 0x000fe200078e3cff */
[----:B------:R-:W-:Y:S01]  /*cc8d0*/  STL [R1+0x4b38], R62 ;  /* 0x004b383e01007387 */ /* 0x000fe20000100800 */
[----:B------:R-:W-:Y:S02]  /*cc8e0*/  LOP3.LUT R39, R39, R38, RZ, 0x3c, !PT ;  /* 0x0000002627277212 */ /* 0x000fe400078e3cff */
[----:B------:R-:W-:Y:S02]  /*cc8f0*/  LOP3.LUT R46, R47, R46, RZ, 0x3c, !PT ;  /* 0x0000002e2f2e7212 */ /* 0x000fe400078e3cff */
[----:B------:R-:W-:Y:S01]  /*cc900*/  LOP3.LUT R55, R55, R54, RZ, 0x3c, !PT ;  /* 0x0000003637377212 */ /* 0x000fe200078e3cff */
[----:B------:R-:W-:Y:S01]  /*cc910*/  STL.64 [R1+0x3d70], R74 ;  /* 0x003d704a01007387 */ /* 0x000fe20000100a00 */
[----:B------:R-:W-:Y:S02]  /*cc920*/  LOP3.LUT R41, R41, R40, RZ, 0x3c, !PT ;  /* 0x0000002829297212 */ /* 0x000fe400078e3cff */
[----:B------:R-:W-:-:S02]  /*cc930*/  LOP3.LUT R48, R49, R48, RZ, 0x3c, !PT ;  /* 0x0000003031307212 */ /* 0x000fc400078e3cff */
[----:B------:R-:W-:Y:S01]  /*cc940*/  LOP3.LUT R57, R57, R56, RZ, 0x3c, !PT ;  /* 0x0000003839397212 */ /* 0x000fe200078e3cff */
[----:B------:R-:W-:Y:S01]  /*cc950*/  STL.64 [R1+0x3d68], R72 ;  /* 0x003d684801007387 */ /* 0x000fe20000100a00 */
[----:B------:R-:W-:Y:S01]  /*cc960*/  MOV R68, R43 ;  /* 0x0000002b00447202 */ /* 0x000fe20000000f00 */
[----:B------:R-:W-:Y:S01]  /*cc970*/  IMAD.MOV.U32 R69, RZ, RZ, R42 ;  /* 0x000000ffff457224 */ /* 0x000fe200078e002a */
[----:B------:R-:W-:Y:S01]  /*cc980*/  LOP3.LUT R50, R51, R50, RZ, 0x3c, !PT ;  /* 0x0000003233327212 */ /* 0x000fe200078e3cff */
[----:B------:R-:W-:Y:S01]  /*cc990*/  STL.64 [R1+0x3d60], R34 ;  /* 0x003d602201007387 */ /* 0x000fe20000100a00 */
[----:B------:R-:W-:Y:S01]  /*cc9a0*/  IMAD.MOV.U32 R66, RZ, RZ, R45 ;  /* 0x000000ffff427224 */ /* 0x000fe200078e002d */
[----:B------:R-:W-:Y:S02]  /*cc9b0*/  MOV R67, R44 ;  /* 0x0000002c00437202 */ /* 0x000fe40000000f00 */
[----:B------:R-:W-:Y:S02]  /*cc9c0*/  LOP3.LUT R52, R53, R52, RZ, 0x3c, !PT ;  /* 0x0000003435347212 */ /* 0x000fe400078e3cff */
[----:B------:R-:W-:Y:S01]  /*cc9d0*/  LOP3.LUT R59, R59, R58, RZ, 0x3c, !PT ;  /* 0x0000003a3b3b7212 */ /* 0x000fe200078e3cff */
[----:B------:R-:W-:Y:S01]  /*cc9e0*/  STL.64 [R1+0x3d58], R70 ;  /* 0x003d584601007387 */ /* 0x000fe20000100a00 */
[----:B------:R-:W-:-:S02]  /*cc9f0*/  LOP3.LUT R47, R47, R46, RZ, 0x3c, !PT ;  /* 0x0000002e2f2f7212 */ /* 0x000fc400078e3cff */
[----:B------:R-:W-:Y:S01]  /*cca00*/  LOP3.LUT R54, R55, R54, RZ, 0x3c, !PT ;  /* 0x0000003637367212 */ /* 0x000fe200078e3cff */
[----:B------:R-:W-:Y:S01]  /*cca10*/  STL.64 [R1+0x3d50], R38 ;  /* 0x003d502601007387 */ /* 0x000fe20000100a00 */
[----:B------:R-:W-:Y:S02]  /*cca20*/  LOP3.LUT R49, R49, R48, RZ, 0x3c, !PT ;  /* 0x0000003031317212 */ /* 0x000fe400078e3cff */
[----:B------:R-:W-:Y:S01]  /*cca30*/  LOP3.LUT R56, R57, R56, RZ, 0x3c, !PT ;  /* 0x0000003839387212 */ /* 0x000fe200078e3cff */
[----:B------:R1:W-:Y:S01]  /*cca40*/  STL.64 [R1+0x3d48], R40 ;  /* 0x003d482801007387 */ /* 0x0003e20000100a00 */
[----:B------:R-:W-:Y:S01]  /*cca50*/  LOP3.LUT R51, R51, R50, RZ, 0x3c, !PT ;  /* 0x0000003233337212 */ /* 0x000fe200078e3cff */
[----:B------:R-:W-:Y:S01]  /*cca60*/  STL.64 [R1+0x3d40], R68 ;  /* 0x003d404401007387 */ /* 0x000fe20000100a00 */
[----:B------:R-:W-:Y:S02]  /*cca70*/  LOP3.LUT R53, R53, R52, RZ, 0x3c, !PT ;  /* 0x0000003435357212 */ /* 0x000fe400078e3cff */
        /* <DEDUP_REMOVED lines=25> */
[----:B------:R1:W-:Y:S01]  /*ccc10*/  LDGSTS.E [R4+0x1d500], [R40.64], P2 ;  /* 0x1d50000028047fae */ /* 0x0003e20009121844 */
[----:B------:R-:W-:Y:S01]  /*ccc20*/  SHF.L.U32 R157, R157, 0x2, RZ ;  /* 0x000000029d9d7819 */ /* 0x000fe200000006ff */
[----:B------:R2:W-:Y:S01]  /*ccc30*/  LDGSTS.E [R4+0x1d600], [R68.64], P2 ;  /* 0x1d60000044047fae */ /* 0x0005e20009121844 */
[----:B------:R2:W-:Y:S01]  /*ccc40*/  LDGSTS.E [R4+0x1d700], [R66.64], P2 ;  /* 0x1d70000042047fae */ /* 0x0005e20009121844 */
        /* <DEDUP_REMOVED lines=17> */
[----:B------:R1:W-:Y:S02]  /*ccd60*/  LDGSTS.E [R4+0x1f700], [R64.64], P3 ;  /* 0x1f70000040047fae */ /* 0x0003e40009921844 */
[----:B--2---:R-:W-:Y:S01]  /*ccd70*/  IMAD.X R32, R32, 0x1, R0, P4 ;  /* 0x0000000120207824 */ /* 0x004fe200020e0600 */
[----:B---3--:R-:W-:-:S04]  /*ccd80*/  IADD3 R43, P2, R43, R7, RZ ;  /* 0x000000072b2b7210 */ /* 0x008fc80007f5e0ff */
[----:B------:R2:W-:Y:S01]  /*ccd90*/  STL [R1+0x4b2c], R32 ;  /* 0x004b2c2001007387 */ /* 0x0005e20000100800 */
[----:B------:R-:W-:Y:S02]  /*ccda0*/  MOV R33, R32 ;  /* 0x0000002000217202 */ /* 0x000fe40000000f00 */
[----:B----4-:R-:W-:Y:S01]  /*ccdb0*/  IADD3 R37, P3, R37, R7, RZ ;  /* 0x0000000725257210 */ /* 0x010fe20007f7e0ff */
[----:B------:R-:W-:Y:S02]  /*ccdc0*/  IMAD.X R44, R44, 0x1, R0, P2 ;  /* 0x000000012c2c7824 */ /* 0x000fe400010e0600 */
[----:B--2---:R-:W-:Y:S01]  /*ccdd0*/  IMAD.MOV.U32 R32, RZ, RZ, R62 ;  /* 0x000000ffff207224 */ /* 0x004fe200078e003e */
[----:B------:R-:W-:Y:S01]  /*ccde0*/  IADD3.X R42, R42, R0, RZ, P3, !PT ;  /* 0x000000002a2a7210 */ /* 0x000fe20001ffe4ff */
[----:B------:R-:W-:Y:S04]  /*ccdf0*/  STL [R1+0x4b30], R43 ;  /* 0x004b302b01007387 */ /* 0x000fe80000100800 */
[----:B------:R2:W-:Y:S01]  /*cce00*/  LDGSTS.E [R5+0x1800], [R32.64], P1 ;  /* 0x0180000020057fae */ /* 0x0005e20008921844 */
[----:B------:R-:W-:Y:S02]  /*cce10*/  STL [R1+0x4b24], R44 ;  /* 0x004b242c01007387 */ /* 0x000fe40000100800 */
[----:B------:R3:W-:Y:S02]  /*cce20*/  STL [R1+0x4b28], R37 ;  /* 0x004b282501007387 */ /* 0x0007e40000100800 */
[----:B------:R3:W-:Y:S01]  /*cce30*/  STL [R1+0x4b1c], R42 ;  /* 0x004b1c2a01007387 */ /* 0x0007e20000100800 */
[----:B------:R-:W4:Y:S01]  /*cce40*/  LDL.LU R46, [R1+0x4ab4] ;  /* 0x004ab400012e7983 */ /* 0x000f220000300800 */
[----:B--2---:R-:W-:-:S02]  /*cce50*/  IMAD.MOV.U32 R32, RZ, RZ, R43 ;  /* 0x000000ffff207224 */ /* 0x004fc400078e002b */
[----:B------:R-:W-:Y:S01]  /*cce60*/  IMAD.MOV.U32 R33, RZ, RZ, R44 ;  /* 0x000000ffff217224 */ /* 0x000fe200078e002c */
[----:B------:R-:W-:-:S04]  /*cce70*/  IADD3 R40, P2, R40, R7, RZ ;  /* 0x0000000728287210 */ /* 0x000fc80007f5e0ff */
[----:B------:R2:W-:Y:S01]  /*cce80*/  LDGSTS.E [R5+0x1900], [R32.64], P1 ;  /* 0x0190000020057fae */ /* 0x0005e20008921844 */
[----:B------:R-:W-:Y:S01]  /*cce90*/  IADD3 R36, P3, R36, R7, RZ ;  /* 0x0000000724247210 */ /* 0x000fe20007f7e0ff */
[----:B------:R-:W-:Y:S01]  /*ccea0*/  IMAD.X R41, R41, 0x1, R0, P2 ;  /* 0x0000000129297824 */ /* 0x000fe200010e0600 */
[----:B--2---:R-:W-:Y:S02]  /*cceb0*/  MOV R32, R37 ;  /* 0x0000002500207202 */ /* 0x004fe40000000f00 */
        /* <DEDUP_REMOVED lines=17> */
[----:B------:R-:W-:Y:S02]  /*ccfd0*/  IADD3 R6, P3, R6, R7, RZ ;  /* 0x0000000706067210 */ /* 0x000fe40007f7e0ff */
[----:B-1----:R-:W-:-:S02]  /*ccfe0*/  MOV R32, R36 ;  /* 0x0000002400207202 */ /* 0x002fc40000000f00 */
        /* <DEDUP_REMOVED lines=8> */
[----:B------:R-:W4:Y:S04]  /*cd070*/  LDL.LU R40, [R1+0x4a14] ;  /* 0x004a140001287983 */ /* 0x000f280000300800 */
[----:B------:R1:W-:Y:S01]  /*cd080*/  LDGSTS.E [R5+0x1c00], [R32.64], P1 ;  /* 0x01c0000020057fae */ /* 0x0003e20008921844 */
        /* <DEDUP_REMOVED lines=8> */
[----:B------:R-:W-:Y:S02]  /*cd110*/  SEL R4, R4, RZ, !P0 ;  /* 0x000000ff04047207 */ /* 0x000fe40004000000 */
[----:B-1----:R-:W-:Y:S01]  /*cd120*/  MOV R32, R6 ;  /* 0x0000000600207202 */ /* 0x002fe20000000f00 */
        /* <DEDUP_REMOVED lines=19> */
[----:B------:R-:W-:Y:S01]  /*cd260*/  IMAD.X R43, R43, 0x1, R0, P1 ;  /* 0x000000012b2b7824 */ /* 0x000fe200008e0600 */
[----:B---3--:R-:W-:Y:S01]  /*cd270*/  MOV R32, R44 ;  /* 0x0000002c00207202 */ /* 0x008fe20000000f00 */
[----:B------:R-:W-:Y:S01]  /*cd280*/  IMAD.MOV.U32 R33, RZ, RZ, R45 ;  /* 0x000000ffff217224 */ /* 0x000fe200078e002d */
[----:B------:R-:W-:Y:S04]  /*cd290*/  STL [R1+0x4a30], R42 ;  /* 0x004a302a01007387 */ /* 0x000fe80000100800 */
[----:B------:R3:W-:Y:S01]  /*cd2a0*/  LDGSTS.E [R5+0x3800], [R32.64], P2 ;  /* 0x0380000020057fae */ /* 0x0007e20009121844 */
[----:B------:R-:W-:-:S03]  /*cd2b0*/  IADD3 R36, P3, R36, R7, RZ ;  /* 0x0000000724247210 */ /* 0x000fc60007f7e0ff */
[----:B------:R-:W-:Y:S01]  /*cd2c0*/  STL [R1+0x4a24], R43 ;  /* 0x004a242b01007387 */ /* 0x000fe20000100800 */
[----:B------:R-:W-:Y:S01]  /*cd2d0*/  IADD3.X R41, R41, R0, RZ, P3, !PT ;  /* 0x0000000029297210 */ /* 0x000fe20001ffe4ff */
[----:B---3--:R-:W-:Y:S02]  /*cd2e0*/  IMAD.MOV.U32 R32, RZ, RZ, R42 ;  /* 0x000000ffff207224 */ /* 0x008fe400078e002a */
[----:B------:R-:W-:Y:S01]  /*cd2f0*/  IMAD.MOV.U32 R33, RZ, RZ, R43 ;  /* 0x000000ffff217224 */ /* 0x000fe200078e002b */
[----:B------:R3:W-:Y:S01]  /*cd300*/  STL [R1+0x4a28], R36 ;  /* 0x004a282401007387 */ /* 0x0007e20000100800 */
[----:B------:R3:W-:Y:S02]  /*cd310*/  STL [R1+0x4a1c], R41 ;  /* 0x004a1c2901007387 */ /* 0x0007e40000100800 */
[----:B-1----:R-:W4:Y:S01]  /*cd320*/  LDL.LU R46, [R1+0x4974] ;  /* 0x00497400012e7983 */ /* 0x002f220000300800 */
[----:B------:R1:W-:Y:S01]  /*cd330*/  LDGSTS.E [R5+0x3900], [R32.64], P2 ;  /* 0x0390000020057fae */ /* 0x0003e20009121844 */
[----:B------:R-:W-:-:S02]  /*cd340*/  IADD3 R39, P1, R39, R7, RZ ;  /* 0x0000000727277210 */ /* 0x000fc40007f3e0ff */
[----:B-1----:R-:W-:Y:S02]  /*cd350*/  MOV R32, R36 ;  /* 0x0000002400207202 */ /* 0x002fe40000000f00 */
        /* <DEDUP_REMOVED lines=18> */
[----:B-1----:R-:W-:Y:S02]  /*cd480*/  MOV R32, R35 ;  /* 0x0000002300207202 */ /* 0x002fe40000000f00 */
        /* <DEDUP_REMOVED lines=8> */
[----:B----4-:R-:W-:-:S04]  /*cd510*/  IADD3.X R4, R4, R0, RZ, P3, !PT ;  /* 0x0000000004047210 */ /* 0x010fc80001ffe4ff */
        /* <DEDUP_REMOVED lines=12> */
[----:B--2---:R-:W-:Y:S02]  /*cd5e0*/  SEL R4, RZ, 0x4, !P1 ;  /* 0x00000004ff047807 */ /* 0x004fe40004800000 */
[----:B------:R-:W-:Y:S02]  /*cd5f0*/  MOV R32, R6 ;  /* 0x0000000600207202 */ /* 0x000fe40000000f00 */
        /* <DEDUP_REMOVED lines=18> */
[----:B------:R-:W-:Y:S01]  /*cd720*/  IMAD.X R43, R43, 0x1, R0, P2 ;  /* 0x000000012b2b7824 */ /* 0x000fe200010e0600 */
[----:B-1----:R-:W-:Y:S01]  /*cd730*/  MOV R32, R44 ;  /* 0x0000002c00207202 */ /* 0x002fe20000000f00 */
[----:B------:R-:W-:Y:S01]  /*cd740*/  IMAD.MOV.U32 R33, RZ, RZ, R45 ;  /* 0x000000ffff217224 */ /* 0x000fe200078e002d */
[----:B------:R-:W-:Y:S04]  /*cd750*/  STL [R1+0x4930], R42 ;  /* 0x0049302a01007387 */ /* 0x000fe80000100800 */
[----:B------:R1:W-:Y:S01]  /*cd760*/  LDGSTS.E [R5+0x5800], [R32.64], P1 ;  /* 0x0580000020057fae */ /* 0x0003e20008921844 */
[----:B------:R-:W-:-:S03]  /*cd770*/  IADD3 R35, P3, R35, R7, RZ ;  /* 0x0000000723237210 */ /* 0x000fc60007f7e0ff */
[----:B------:R-:W-:Y:S01]  /*cd780*/  STL [R1+0x4924], R43 ;  /* 0x0049242b01007387 */ /* 0x000fe20000100800 */
[----:B------:R-:W-:Y:S01]  /*cd790*/  IADD3.X R41, R41, R0, RZ, P3, !PT ;  /* 0x0000000029297210 */ /* 0x000fe20001ffe4ff */
[----:B-1----:R-:W-:Y:S02]  /*cd7a0*/  IMAD.MOV.U32 R32, RZ, RZ, R42 ;  /* 0x000000ffff207224 */ /* 0x002fe400078e002a */
[----:B------:R-:W-:Y:S01]  /*cd7b0*/  IMAD.MOV.U32 R33, RZ, RZ, R43 ;  /* 0x000000ffff217224 */ /* 0x000fe200078e002b */
[----:B------:R1:W-:Y:S01]  /*cd7c0*/  STL [R1+0x4928], R35 ;  /* 0x0049282301007387 */ /* 0x0003e20000100800 */
[----:B------:R1:W-:Y:S02]  /*cd7d0*/  STL [R1+0x491c], R41 ;  /* 0x00491c2901007387 */ /* 0x0003e40000100800 */
[----:B------:R-:W4:Y:S01]  /*cd7e0*/  LDL.LU R46, [R1+0x4874] ;  /* 0x00487400012e7983 */ /* 0x000f220000300800 */
[----:B------:R1:W-:Y:S02]  /*cd7f0*/  LDGSTS.E [R5+0x5900], [R32.64], P1 ;  /* 0x0590000020057fae */ /* 0x0003e40008921844 */
        /* <DEDUP_REMOVED lines=17> */
[----:B------:R-:W3:Y:S01]  /*cd910*/  LDL.LU R42, [R1+0x4830] ;  /* 0x00483000012a7983 */ /* 0x000ee20000300800 */
[-C--:B------:R-:W-:Y:S01]  /*cd920*/  IADD3 R34, P2, R34, R7.reuse, RZ ;  /* 0x0000000722227210 */ /* 0x080fe20007f5e0ff */
[----:B------:R1:W-:Y:S04]  /*cd930*/  LDGSTS.E [R5+0x5b00], [R32.64], P1 ;  /* 0x05b0000020057fae */ /* 0x0003e80008921844 */
[----:B------:R-:W3:Y:S01]  /*cd940*/  LDL.LU R41, [R1+0x481c] ;  /* 0x00481c0001297983 */ /* 0x000ee20000300800 */
[----:B--2---:R-:W-:-:S02]  /*cd950*/  IADD3 R6, P3, R6, R7, RZ ;  /* 0x0000000706067210 */ /* 0x004fc40007f7e0ff */
[----:B-1----:R-:W-:Y:S02]  /*cd960*/  MOV R32, R37 ;  /* 0x0000002500207202 */ /* 0x002fe40000000f00 */
[----:B----4-:R-:W2:Y:S01]  /*cd970*/  LDL.LU R37, [R1+0x4828] ;  /* 0x0048280001257983 */ /* 0x010ea20000300800 */
        /* <DEDUP_REMOVED lines=40> */
[----:B---3--:R-:W-:-:S05]  /*cdc00*/  IADD3 R42, P1, R42, R7, RZ ;  /* 0x000000072a2a7210 */ /* 0x008fca0007f3e0ff */
        /* <DEDUP_REMOVED lines=71> */
[----:B------:R-:W2:Y:S01]  /*ce080*/  LDL.LU R4, [R1+0x46fc] ;  /* 0x0046fc0001047983 */ /* 0x000ea20000300800 */
[----:B----4-:R-:W-:Y:S01]  /*ce090*/  MOV R32, R44 ;  /* 0x0000002c00207202 */ /* 0x010fe20000000f00 */
[----:B------:R-:W-:Y:S01]  /*ce0a0*/  IMAD.MOV.U32 R33, RZ, RZ, R45 ;  /* 0x000000ffff217224 */ /* 0x000fe200078e002d */
[----:B------:R-:W-:-:S04]  /*ce0b0*/  IADD3 R42, P2, R42, R7, RZ ;  /* 0x000000072a2a7210 */ /* 0x000fc80007f5e0ff */
[----:B------:R4:W-:Y:S01]  /*ce0c0*/  LDGSTS.E [R5+0x9800], [R32.64], P1 ;  /* 0x0980000020057fae */ /* 0x0009e20008921844 */
[----:B------:R-:W-:-:S03]  /*ce0d0*/  IMAD.X R43, R43, 0x1, R0, P2 ;  /* 0x000000012b2b7824 */ /* 0x000fc600010e0600 */
[----:B------:R-:W-:Y:S01]  /*ce0e0*/  STL [R1+0x4730], R42 ;  /* 0x0047302a01007387 */ /* 0x000fe20000100800 */
[----:B---3--:R-:W-:Y:S01]  /*ce0f0*/  IADD3 R36, P3, R36, R7, RZ ;  /* 0x0000000724247210 */ /* 0x008fe20007f7e0ff */
[----:B----4-:R-:W-:Y:S02]  /*ce100*/  IMAD.MOV.U32 R32, RZ, RZ, R42 ;  /* 0x000000ffff207224 */ /* 0x010fe400078e002a */
[----:B------:R-:W-:Y:S01]  /*ce110*/  IMAD.MOV.U32 R33, RZ, RZ, R43 ;  /* 0x000000ffff217224 */ /* 0x000fe200078e002b */
[----:B------:R-:W-:Y:S01]  /*ce120*/  IADD3.X R41, R41, R0, RZ, P3, !PT ;  /* 0x0000000029297210 */ /* 0x000fe20001ffe4ff */
[----:B------:R-:W-:Y:S01]  /*ce130*/  STL [R1+0x4724], R43 ;  /* 0x0047242b01007387 */ /* 0x000fe20000100800 */
[----:B------:R3:W-:Y:S03]  /*ce140*/  STL [R1+0x4728], R36 ;  /* 0x0047282401007387 */ /* 0x0007e60000100800 */
[----:B------:R4:W-:Y:S04]  /*ce150*/  LDGSTS.E [R5+0x9900], [R32.64], P1 ;  /* 0x0990000020057fae */ /* 0x0009e80008921844 */
[----:B------:R3:W-:Y:S01]  /*ce160*/  STL [R1+0x471c], R41 ;  /* 0x00471c2901007387 */ /* 0x0007e20000100800 */
[----:B-1----:R-:W2:Y:S01]  /*ce170*/  LDL.LU R46, [R1+0x4634] ;  /* 0x00463400012e7983 */ /* 0x002ea20000300800 */
[----:B----4-:R-:W-:-:S02]  /*ce180*/  MOV R32, R36 ;  /* 0x0000002400207202 */ /* 0x010fc40000000f00 */
        /* <DEDUP_REMOVED lines=60> */
[----:B------:R-:W-:-:S02]  /*ce550*/  IADD3 R42, P1, R42, R7, RZ ;  /* 0x000000072a2a7210 */ /* 0x000fc40007f3e0ff */
[----:B-1----:R-:W-:Y:S01]  /*ce560*/  MOV R32, R44 ;  /* 0x0000002c00207202 */ /* 0x002fe20000000f00 */
        /* <DEDUP_REMOVED lines=61> */
[-C--:B------:R-:W-:Y:S02]  /*ce940*/  IADD3 R35, P3, R35, R7.reuse, RZ ;  /* 0x0000000723237210 */ /* 0x080fe40007f7e0ff */
[----:B------:R-:W-:-:S03]  /*ce950*/  IADD3 R44, P4, R44, R7, RZ ;  /* 0x000000072c2c7210 */ /* 0x000fc60007f9e0ff */
[----:B------:R-:W-:Y:S01]  /*ce960*/  IMAD.X R46, R46, 0x1, R0, P3 ;  /* 0x000000012e2e7824 */ /* 0x000fe200018e0600 */
[----:B------:R-:W-:Y:S01]  /*ce970*/  IADD3.X R45, R45, R0, RZ, P4, !PT ;  /* 0x000000002d2d7210 */ /* 0x000fe200027fe4ff */
[----:B------:R1:W-:Y:S03]  /*ce980*/  STL [R1+0x4600], R35 ;  /* 0x0046002301007387 */ /* 0x0003e60000100800 */
[----:B------:R2:W-:Y:S02]  /*ce990*/  STL [R1+0x3df0], R46 ;  /* 0x003df02e01007387 */ /* 0x0005e40000100800 */
[----:B-1----:R-:W-:Y:S01]  /*ce9a0*/  IMAD.MOV.U32 R32, RZ, RZ, R35 ;  /* 0x000000ffff207224 */ /* 0x002fe200078e0023 */
[----:B------:R-:W-:Y:S04]  /*ce9b0*/  STL [R1+0x3eb8], R44 ;  /* 0x003eb82c01007387 */ /* 0x000fe80000100800 */
        /* <DEDUP_REMOVED lines=82> */
[----:B------:R-:W-:-:S05]  /*ceee0*/  IMAD.MOV.U32 R33, RZ, RZ, R45 ;  /* 0x000000ffff217224 */ /* 0x000fca00078e002d */
[----:B------:R4:W-:Y:S01]  /*ceef0*/  LDGSTS.E [R5+0xf800], [R32.64], P2 ;  /* 0x0f80000020057fae */ /* 0x0009e20009121844 */
[----:B------:R-:W-:-:S05]  /*cef00*/  IADD3 R42, P1, R42, R7, RZ ;  /* 0x000000072a2a7210 */ /* 0x000fca0007f3e0ff */
[----:B------:R-:W-:Y:S02]  /*cef10*/  IMAD.X R43, R43, 0x1, R0, P1 ;  /* 0x000000012b2b7824 */ /* 0x000fe400008e0600 */
[----:B----4-:R-:W-:Y:S02]  /*cef20*/  IMAD.MOV.U32 R32, RZ, RZ, R42 ;  /* 0x000000ffff207224 */ /* 0x010fe400078e002a */
        /* <DEDUP_REMOVED lines=8> */
[----:B-1----:R-:W2:Y:S01]  /*cefb0*/  LDL.LU R46, [R1+0x3fec] ;  /* 0x003fec00012e7983 */ /* 0x002ea20000300800 */
[----:B---3--:R-:W-:Y:S02]  /*cefc0*/  MOV R32, R36 ;  /* 0x0000002400207202 */ /* 0x008fe40000000f00 */
[----:B----4-:R-:W3:Y:S01]  /*cefd0*/  LDL.LU R36, [R1+0x3ff0] ;  /* 0x003ff00001247983 */ /* 0x010ee20000300800 */
        /* <DEDUP_REMOVED lines=348> */
[----:B------:R-:W-:-:S04]  /*d05a0*/  SEL R4, R4, RZ, !P0 ;  /* 0x000000ff04047207 */ /* 0x000fc80004000000 */
[----:B------:R-:W-:Y:S02]  /*d05b0*/  ISETP.NE.U32.AND P1, PT, R4, RZ, PT ;  /* 0x000000ff0400720c */ /* 0x000fe40003f25070 */
        /* <DEDUP_REMOVED lines=99> */
[----:B------:R-:W-:Y:S02]  /*d0bf0*/  STL [R1+0x45b8], R47 ;  /* 0x0045b82f01007387 */ /* 0x000fe40000100800 */
[----:B-1----:R-:W-:Y:S02]  /*d0c00*/  IMAD.MOV.U32 R32, RZ, RZ, R43 ;  /* 0x000000ffff207224 */ /* 0x002fe400078e002b */
[----:B------:R-:W-:Y:S01]  /*d0c10*/  IMAD.X R44, R44, 0x1, R0, P1 ;  /* 0x000000012c2c7824 */ /* 0x000fe200008e0600 */
[----:B------:R-:W-:-:S03]  /*d0c20*/  IADD3.X R42, R42, R0, RZ, P3, !PT ;  /* 0x000000002a2a7210 */ /* 0x000fc60001ffe4ff */
[----:B------:R-:W-:Y:S01]  /*d0c30*/  IMAD.MOV.U32 R33, RZ, RZ, R44 ;  /* 0x000000ffff217224 */ /* 0x000fe200078e002c */
[----:B---3--:R-:W-:-:S04]  /*d0c40*/  IADD3 R39, P1, R39, R7, RZ ;  /* 0x0000000727277210 */ /* 0x008fc80007f3e0ff */
[----:B------:R1:W-:Y:S01]  /*d0c50*/  LDGSTS.E [R5+0x1ba00], [R32.64], P2 ;  /* 0x1ba0000020057fae */ /* 0x0003e20009121844 */
[----:B------:R-:W-:Y:S01]  /*d0c60*/  IADD3 R37, P3, R37, R7, RZ ;  /* 0x0000000725257210 */ /* 0x000fe20007f7e0ff */
[----:B------:R-:W-:Y:S02]  /*d0c70*/  IMAD.X R40, R40, 0x1, R0, P1 ;  /* 0x0000000128287824 */ /* 0x000fe400008e0600 */
[----:B------:R-:W-:Y:S01]  /*d0c80*/  STL [R1+0x45b4], R48 ;  /* 0x0045b43001007387 */ /* 0x000fe20000100800 */
[----:B------:R-:W-:Y:S02]  /*d0c90*/  STL [R1+0x45c0], R45 ;  /* 0x0045c02d01007387 */ /* 0x000fe40000100800 */
        /* <DEDUP_REMOVED lines=48> */
[----:B------:R-:W1:Y:S01]  /*d0fa0*/  S2R R152, SR_TID.X ;  /* 0x0000000000987919 */ /* 0x000e620000002100 */
[----:B------:R-:W-:-:S02]  /*d0fb0*/  MOV R32, R6 ;  /* 0x0000000600207202 */ /* 0x000fc40000000f00 */
[----:B------:R-:W-:-:S03]  /*d0fc0*/  ISETP.GT.AND P3, PT, R3, 0x3f, PT ;  /* 0x0000003f0300780c */ /* 0x000fc60003f64270 */
[----:B------:R3:W-:Y:S01]  /*d0fd0*/  LDGSTS.E [R5+0x1bf00], [R32.64], P2 ;  /* 0x1bf0000020057fae */ /* 0x0007e20009121844 */
[----:B------:R-:W-:Y:S02]  /*d0fe0*/  ISETP.GT.AND P2, PT, R3, 0x3b, PT ;  /* 0x0000003b0300780c */ /* 0x000fe40003f44270 */
[----:B-1----:R-:W-:-:S04]  /*d0ff0*/  LOP3.LUT R4, R152, 0x3f, RZ, 0xc0, !PT ;  /* 0x0000003f98047812 */ /* 0x002fc800078ec0ff */
[----:B------:R-:W-:-:S04]  /*d1000*/  ISETP.GE.AND P1, PT, R4, R3, PT ;  /* 0x000000030400720c */ /* 0x000fc80003f26270 */
[----:B------:R-:W-:Y:S01]  /*d1010*/  SEL R3, RZ, 0x4, P1 ;  /* 0x00000004ff037807 */ /* 0x000fe20000800000 */
[----:B------:R-:W-:-:S03]  /*d1020*/  SEL R4, RZ, 0x4, !P2 ;  /* 0x00000004ff047807 */ /* 0x000fc60005000000 */
[----:B------:R-:W-:Y:S02]  /*d1030*/  SEL R3, R3, RZ, !P0 ;  /* 0x000000ff03037207 */ /* 0x000fe40004000000 */
[----:B------:R-:W-:Y:S02]  /*d1040*/  SEL R4, R4, RZ, !P0 ;  /* 0x000000ff04047207 */ /* 0x000fe40004000000 */
[----:B------:R-:W-:Y:S01]  /*d1050*/  ISETP.NE.U32.AND P1, PT, R3, RZ, PT ;  /* 0x000000ff0300720c */ /* 0x000fe20003f25070 */
[----:B------:R-:W-:Y:S01]  /*d1060*/  SEL R3, RZ, 0x4, !P3 ;  /* 0x00000004ff037807 */ /* 0x000fe20005800000 */
[----:B------:R-:W-:-:S03]  /*d1070*/  ISETP.NE.U32.AND P2, PT, R4, RZ, PT ;  /* 0x000000ff0400720c */ /* 0x000fc60003f45070 */
[----:B------:R-:W-:-:S04]  /*d1080*/  SEL R3, R3, RZ, !P0 ;  /* 0x000000ff03037207 */ /* 0x000fc80004000000 */
[----:B------:R-:W-:Y:S01]  /*d1090*/  ISETP.NE.U32.AND P0, PT, R3, RZ, PT ;  /* 0x000000ff0300720c */ /* 0x000fe20003f05070 */
[----:B------:R-:W-:-:S04]  /*d10a0*/  IMAD.MOV.U32 R96, RZ, RZ, c[0x0][0x18c] ;  /* 0x00006300ff607624 */ /* 0x000fc800078e00ff */
[----:B------:R-:W-:-:S05]  /*d10b0*/  IMAD.SHL.U32 R96, R96, 0x40, RZ ;  /* 0x0000004060607824 */ /* 0x000fca00078e00ff */
[----:B------:R-:W-:Y:S02]  /*d10c0*/  SHF.L.U32 R96, R96, 0x2, RZ ;  /* 0x0000000260607819 */ /* 0x000fe400000006ff */
        /* <DEDUP_REMOVED lines=25> */
[----:B------:R-:W-:-:S03]  /*d1260*/  MOV R94, R4 ;  /* 0x00000004005e7202 */ /* 0x000fc60000000f00 */
[----:B------:R-:W-:Y:S01]  /*d1270*/  IMAD.X R53, R57, 0x1, R0, P3 ;  /* 0x0000000139357824 */ /* 0x000fe200018e0600 */
[-C--:B------:R-:W-:Y:S01]  /*d1280*/  IADD3 R56, P3, R58, R7.reuse, RZ ;  /* 0x000000073a387210 */ /* 0x080fe20007f7e0ff */
[----:B------:R-:W-:Y:S02]  /*d1290*/  IMAD.MOV.U32 R95, RZ, RZ, R3 ;  /* 0x000000ffff5f7224 */ /* 0x000fe400078e0003 */
[----:B------:R-:W-:Y:S01]  /*d12a0*/  IMAD.MOV.U32 R90, RZ, RZ, R32 ;  /* 0x000000ffff5a7224 */ /* 0x000fe200078e0020 */
[----:B------:R-:W-:Y:S02]  /*d12b0*/  MOV R91, R6 ;  /* 0x00000006005b7202 */ /* 0x000fe40000000f00 */
[----:B------:R-:W-:Y:S01]  /*d12c0*/  IADD3.X R55, R59, R0, RZ, P3, !PT ;  /* 0x000000003b377210 */ /* 0x000fe20001ffe4ff */
[----:B------:R-:W-:Y:S02]  /*d12d0*/  IADD3 R58, P3, R60, R7, RZ ;  /* 0x000000073c3a7210 */ /* 0x000fe40007f7e0ff */
[----:B------:R-:W-:-:S02]  /*d12e0*/  IMAD.MOV.U32 R88, RZ, RZ, R34 ;  /* 0x000000ffff587224 */ /* 0x000fc400078e0022 */
[----:B------:R-:W-:Y:S01]  /*d12f0*/  IMAD.MOV.U32 R89, RZ, RZ, R33 ;  /* 0x000000ffff597224 */ /* 0x000fe200078e0021 */
[----:B------:R-:W-:Y:S01]  /*d1300*/  MOV R86, R36 ;  /* 0x0000002400567202 */ /* 0x000fe20000000f00 */
[----:B------:R-:W-:Y:S02]  /*d1310*/  IMAD.MOV.U32 R87, RZ, RZ, R35 ;  /* 0x000000ffff577224 */ /* 0x000fe400078e0023 */
[----:B------:R-:W-:Y:S01]  /*d1320*/  IMAD.MOV.U32 R84, RZ, RZ, R38 ;  /* 0x000000ffff547224 */ /* 0x000fe200078e0026 */
[----:B------:R-:W-:Y:S01]  /*d1330*/  MOV R85, R37 ;  /* 0x0000002500557202 */ /* 0x000fe20000000f00 */
[----:B------:R-:W-:Y:S01]  /*d1340*/  STL.64 [R1+0x3d30], R94 ;  /* 0x003d305e01007387 */ /* 0x000fe20000100a00 */
[----:B------:R-:W-:Y:S02]  /*d1350*/  IMAD.MOV.U32 R82, RZ, RZ, R40 ;  /* 0x000000ffff527224 */ /* 0x000fe400078e0028 */
[----:B------:R-:W-:Y:S02]  /*d1360*/  IMAD.MOV.U32 R83, RZ, RZ, R39 ;  /* 0x000000ffff537224 */ /* 0x000fe400078e0027 */
[----:B------:R-:W-:Y:S01]  /*d1370*/  STL.64 [R1+0x3d28], R90 ;  /* 0x003d285a01007387 */ /* 0x000fe20000100a00 */
[----:B------:R-:W-:Y:S01]  /*d1380*/  MOV R80, R42 ;  /* 0x0000002a00507202 */ /* 0x000fe20000000f00 */
[----:B------:R-:W-:-:S02]  /*d1390*/  IMAD.MOV.U32 R81, RZ, RZ, R41 ;  /* 0x000000ffff517224 */ /* 0x000fc400078e0029 */
[----:B------:R-:W-:Y:S01]  /*d13a0*/  IMAD.X R57, R61, 0x1, R0, P3 ;  /* 0x000000013d397824 */ /* 0x000fe200018e0600 */
[----:B------:R-:W-:Y:S01]  /*d13b0*/  STL.64 [R1+0x3d20], R88 ;  /* 0x003d205801007387 */ /* 0x000fe20000100a00 */
[----:B------:R-:W-:Y:S01]  /*d13c0*/  IMAD.MOV.U32 R78, RZ, RZ, R44 ;  /* 0x000000ffff4e7224 */ /* 0x000fe200078e002c */
[----:B------:R-:W-:Y:S02]  /*d13d0*/  MOV R79, R43 ;  /* 0x0000002b004f7202 */ /* 0x000fe40000000f00 */
[----:B------:R-:W-:Y:S01]  /*d13e0*/  IADD3 R60, P3, R64, R7, RZ ;  /* 0x00000007403c7210 */ /* 0x000fe20007f7e0ff */
[----:B------:R-:W-:Y:S01]  /*d13f0*/  STL.64 [R1+0x3d18], R86 ;  /* 0x003d185601007387 */ /* 0x000fe20000100a00 */
[----:B------:R-:W-:Y:S02]  /*d1400*/  IMAD.MOV.U32 R76, RZ, RZ, R46 ;  /* 0x000000ffff4c7224 */ /* 0x000fe400078e002e */
[----:B------:R-:W-:Y:S02]  /*d1410*/  IMAD.MOV.U32 R77, RZ, RZ, R45 ;  /* 0x000000ffff4d7224 */ /* 0x000fe400078e002d */
[----:B------:R-:W-:Y:S01]  /*d1420*/  STL.64 [R1+0x3d10], R84 ;  /* 0x003d105401007387 */ /* 0x000fe20000100a00 */
[----:B------:R-:W-:Y:S01]  /*d1430*/  MOV R74, R48 ;  /* 0x00000030004a7202 */ /* 0x000fe20000000f00 */
[----:B------:R-:W-:Y:S01]  /*d1440*/  IMAD.MOV.U32 R75, RZ, RZ, R47 ;  /* 0x000000ffff4b7224 */ /* 0x000fe200078e002f */
[----:B------:R-:W-:Y:S01]  /*d1450*/  STL.64 [R1+0x3d08], R82 ;  /* 0x003d085201007387 */ /* 0x000fe20000100a00 */
[----:B------:R-:W-:Y:S01]  /*d1460*/  IMAD.MOV.U32 R72, RZ, RZ, R50 ;  /* 0x000000ffff487224 */ /* 0x000fe200078e0032 */
[----:B------:R-:W-:Y:S01]  /*d1470*/  MOV R73, R49 ;  /* 0x0000003100497202 */ /* 0x000fe20000000f00 */
[----:B------:R-:W-:Y:S02]  /*d1480*/  STL.64 [R1+0x3d00], R80 ;  /* 0x003d005001007387 */ /* 0x000fe40000100a00 */
[----:B------:R-:W-:-:S02]  /*d1490*/  IMAD.MOV.U32 R70, RZ, RZ, R52 ;  /* 0x000000ffff467224 */ /* 0x000fc400078e0034 */
[----:B------:R-:W-:Y:S01]  /*d14a0*/  IMAD.MOV.U32 R71, RZ, RZ, R51 ;  /* 0x000000ffff477224 */ /* 0x000fe200078e0033 */
[----:B------:R-:W-:Y:S01]  /*d14b0*/  STL.64 [R1+0x3cf8], R78 ;  /* 0x003cf84e01007387 */ /* 0x000fe20000100a00 */
[----:B------:R-:W-:Y:S01]  /*d14c0*/  MOV R68, R54 ;  /* 0x0000003600447202 */ /* 0x000fe20000000f00 */
[----:B------:R-:W-:Y:S02]  /*d14d0*/  IMAD.MOV.U32 R69, RZ, RZ, R53 ;  /* 0x000000ffff457224 */ /* 0x000fe400078e0035 */
[----:B------:R-:W-:Y:S01]  /*d14e0*/  IMAD.X R59, R65, 0x1, R0, P3 ;  /* 0x00000001413b7824 */ /* 0x000fe200018e0600 */
[----:B------:R-:W-:Y:S01]  /*d14f0*/  STL.64 [R1+0x3c30], R76 ;  /* 0x003c304c01007387 */ /* 0x000fe20000100a00 */
[----:B------:R-:W-:Y:S01]  /*d1500*/  IMAD.MOV.U32 R66, RZ, RZ, R56 ;  /* 0x000000ffff427224 */ /* 0x000fe200078e0038 */
[----:B------:R-:W-:Y:S01]  /*d1510*/  MOV R67, R55 ;  /* 0x0000003700437202 */ /* 0x000fe20000000f00 */
[----:B------:R-:W-:Y:S02]  /*d1520*/  STL.64 [R1+0x3c28], R74 ;  /* 0x003c284a01007387 */ /* 0x000fe40000100a00 */
[----:B------:R-:W-:-:S02]  /*d1530*/  IMAD.MOV.U32 R64, RZ, RZ, R58 ;  /* 0x000000ffff407224 */ /* 0x000fc400078e003a */
[----:B------:R-:W-:Y:S01]  /*d1540*/  IMAD.MOV.U32 R65, RZ, RZ, R57 ;  /* 0x000000ffff417224 */ /* 0x000fe200078e0039 */
[----:B------:R-:W-:Y:S01]  /*d1550*/  STL.64 [R1+0x3c20], R72 ;  /* 0x003c204801007387 */ /* 0x000fe20000100a00 */
[----:B------:R-:W-:Y:S02]  /*d1560*/  STL.64 [R1+0x3c18], R70 ;  /* 0x003c184601007387 */ /* 0x000fe40000100a00 */
[----:B------:R-:W-:Y:S02]  /*d1570*/  STL.64 [R1+0x3c10], R68 ;  /* 0x003c104401007387 */ /* 0x000fe40000100a00 */
[----:B------:R-:W-:Y:S01]  /*d1580*/  STL.64 [R1+0x3c08], R66 ;  /* 0x003c084201007387 */ /* 0x000fe20000100a00 */
[----:B------:R-:W-:Y:S01]  /*d1590*/  STL.64 [R1+0x3c00], R64 ;  /* 0x003c004001007387 */ /* 0x000fe20000100a00 */
[----:B------:R-:W-:Y:S01]  /*d15a0*/  MOV R61, R59 ;  /* 0x0000003b003d7202 */ /* 0x000fe20000000f00 */
[----:B------:R-:W2:Y:S02]  /*d15b0*/  LDL.LU.64 R32, [R1+0x3bb0] ;  /* 0x003bb00001207983 */ /* 0x000ea40000300a00 */
[----:B------:R1:W-:Y:S04]  /*d15c0*/  LDGSTS.E [R5+0x1d800], [R94.64], P2 ;  /* 0x1d8000005e057fae */ /* 0x0003e80009121844 */
[----:B------:R3:W-:Y:S01]  /*d15d0*/  STL.64 [R1+0x3bf8], R60 ;  /* 0x003bf83c01007387 */ /* 0x0007e20000100a00 */
        /* <DEDUP_REMOVED lines=11> */
[----:B------:R1:W-:Y:S01]  /*d1690*/  LDGSTS.E [R5+0x1d900], [R90.64], P2 ;  /* 0x1d9000005a057fae */ /* 0x0003e20009121844 */
[----:B------:R1:W-:Y:S02]  /*d16a0*/  LDGSTS.E [R5+0x1da00], [R88.64], P2 ;  /* 0x1da0000058057fae */ /* 0x0003e40009121844 */
[----:B------:R1:W-:Y:S02]  /*d16b0*/  LDGSTS.E [R5+0x1db00], [R86.64], P2 ;  /* 0x1db0000056057fae */ /* 0x0003e40009121844 */
[----:B------:R1:W-:Y:S01]  /*d16c0*/  LDGSTS.E [R5+0x1dc00], [R84.64], P2 ;  /* 0x1dc0000054057fae */ /* 0x0003e20009121844 */
[----:B------:R1:W-:Y:S04]  /*d16d0*/  LDGSTS.E [R5+0x1dd00], [R82.64], P2 ;  /* 0x1dd0000052057fae */ /* 0x0003e80009121844 */
[----:B------:R-:W4:Y:S01]  /*d16e0*/  LDL.LU.64 R56, [R1+0x38b0] ;  /* 0x0038b00001387983 */ /* 0x000f220000300a00 */
[----:B------:R1:W-:Y:S02]  /*d16f0*/  LDGSTS.E [R5+0x1de00], [R80.64], P2 ;  /* 0x1de0000050057fae */ /* 0x0003e40009121844 */
[----:B------:R1:W-:Y:S02]  /*d1700*/  LDGSTS.E [R5+0x1df00], [R78.64], P2 ;  /* 0x1df000004e057fae */ /* 0x0003e40009121844 */
[----:B------:R1:W-:Y:S01]  /*d1710*/  LDGSTS.E [R5+0x1f800], [R76.64], P0 ;  /* 0x1f8000004c057fae */ /* 0x0003e20008121844 */
[----:B------:R1:W-:Y:S01]  /*d1720*/  LDGSTS.E [R5+0x1f900], [R74.64], P0 ;  /* 0x1f9000004a057fae */ /* 0x0003e20008121844 */
[----:B------:R1:W-:Y:S02]  /*d1730*/  LDGSTS.E [R5+0x1fa00], [R72.64], P0 ;  /* 0x1fa0000048057fae */ /* 0x0003e40008121844 */
[----:B------:R1:W-:Y:S01]  /*d1740*/  LDGSTS.E [R5+0x1fb00], [R70.64], P0 ;  /* 0x1fb0000046057fae */ /* 0x0003e20008121844 */
[----:B------:R-:W4:Y:S01]  /*d1750*/  LDL.LU.64 R58, [R1+0x3870] ;  /* 0x00387000013a7983 */ /* 0x000f220000300a00 */
[----:B------:R1:W-:Y:S02]  /*d1760*/  LDGSTS.E [R5+0x1fc00], [R68.64], P0 ;  /* 0x1fc0000044057fae */ /* 0x0003e40008121844 */
[----:B------:R1:W-:Y:S02]  /*d1770*/  LDGSTS.E [R5+0x1fd00], [R66.64], P0 ;  /* 0x1fd0000042057fae */ /* 0x0003e40008121844 */
[----:B------:R1:W-:Y:S01]  /*d1780*/  LDGSTS.E [R5+0x1fe00], [R64.64], P0 ;  /* 0x1fe0000040057fae */ /* 0x0003e20008121844 */
[----:B------:R3:W-:Y:S01]  /*d1790*/  LDGSTS.E [R5+0x1ff00], [R60.64], P0 ;  /* 0x1ff000003c057fae */ /* 0x0007e20008121844 */
[----:B------:R-:W-:Y:S01]  /*d17a0*/  IADD3 R4, P0, R62, R96, RZ ;  /* 0x000000603e047210 */ /* 0x000fe20007f1e0ff */
[----:B------:R-:W0:Y:S04]  /*d17b0*/  LDGDEPBAR ;  /* 0x00000000000079af */ /* 0x000e280000000000 */
[----:B------:R-:W-:Y:S01]  /*d17c0*/  IMAD.X R3, R63, 0x1, R2, P0 ;  /* 0x000000013f037824 */ /* 0x000fe200000e0602 */
[----:B---3--:R-:W3:Y:S01]  /*d17d0*/  LDL.LU.64 R60, [R1+0x3830] ;  /* 0x00383000013c7983 */ /* 0x008ee20000300a00 */
[----:B------:R-:W3:Y:S02]  /*d17e0*/  LDL.LU.64 R62, [R1+0x37f0] ;  /* 0x0037f000013e7983 */ /* 0x000ee40000300a00 */
[----:B-1----:R-:W3:Y:S02]  /*d17f0*/  LDL.LU.64 R64, [R1+0x37b0] ;  /* 0x0037b00001407983 */ /* 0x002ee40000300a00 */
[----:B------:R-:W3:Y:S01]  /*d1800*/  LDL.LU.64 R66, [R1+0x3770] ;  /* 0x0037700001427983 */ /* 0x000ee20000300a00 */
[----:B------:R-:W3:Y:S01]  /*d1810*/  LDL.LU.64 R68, [R1+0x3730] ;  /* 0x0037300001447983 */ /* 0x000ee20000300a00 */
[----:B------:R-:W3:Y:S02]  /*d1820*/  LDL.LU.64 R70, [R1+0x36f0] ;  /* 0x0036f00001467983 */ /* 0x000ee40000300a00 */
[----:B------:R-:W3:Y:S02]  /*d1830*/  LDL.LU.64 R72, [R1+0x36b0] ;  /* 0x0036b00001487983 */ /* 0x000ee40000300a00 */
        /* <DEDUP_REMOVED lines=10> */
[----:B------:R-:W-:Y:S01]  /*d18e0*/  MOV R100, R4 ;  /* 0x0000000400647202 */ /* 0x000fe20000000f00 */
[----:B------:R-:W-:-:S05]  /*d18f0*/  IMAD.MOV.U32 R101, RZ, RZ, R3 ;  /* 0x000000ffff657224 */ /* 0x000fca00078e0003 */
[----:B------:R-:W-:Y:S01]  /*d1900*/  STL.64 [R1+0x3bf0], R100 ;  /* 0x003bf06401007387 */ /* 0x000fe20000100a00 */
[----:B------:R-:W-:-:S05]  /*d1910*/  IMAD R3, R252, 0x10000, R93 ;  /* 0x00010000fc037824 */ /* 0x000fca00078e025d */
[----:B------:R1:W-:Y:S01]  /*d1920*/  LDGSTS.E [R3+0x40000], [R100.64], P1 ;  /* 0x4000000064037fae */ /* 0x0003e20008921844 */
[----:B--2---:R-:W-:-:S05]  /*d1930*/  IADD3 R6, P0, R32, R96, RZ ;  /* 0x0000006020067210 */ /* 0x004fca0007f1e0ff */
[----:B------:R-:W-:Y:S01]  /*d1940*/  IMAD.X R5, R33, 0x1, R2, P0 ;  /* 0x0000000121057824 */ /* 0x000fe200000e0602 */
[----:B----4-:R-:W-:-:S04]  /*d1950*/  IADD3 R33, P0, R34, R96, RZ ;  /* 0x0000006022217210 */ /* 0x010fc80007f1e0ff */
        /* <DEDUP_REMOVED lines=25> */
[----:B---3--:R-:W-:-:S05]  /*d1af0*/  IADD3 R59, P0, R60, R96, RZ ;  /* 0x000000603c3b7210 */ /* 0x008fca0007f1e0ff */
        /* <DEDUP_REMOVED lines=21> */
[----:B------:R-:W-:Y:S02]  /*d1c50*/  IADD3 R81, P0, R82, R96, RZ ;  /* 0x0000006052517210 */ /* 0x000fe40007f1e0ff */
[----:B------:R-:W-:Y:S02]  /*d1c60*/  LOP3.LUT R33, R33, R32, RZ, 0x3c, !PT ;  /* 0x0000002021217212 */ /* 0x000fe400078e3cff */
[----:B------:R-:W-:Y:S02]  /*d1c70*/  LOP3.LUT R35, R35, R34, RZ, 0x3c, !PT ;  /* 0x0000002223237212 */ /* 0x000fe400078e3cff */
[----:B------:R-:W-:Y:S01]  /*d1c80*/  IADD3.X R80, R83, R2, RZ, P0, !PT ;  /* 0x0000000253507210 */ /* 0x000fe200007fe4ff */
[----:B------:R-:W-:Y:S01]  /*d1c90*/  IADD3 R83, P0, R84, R96, RZ ;  /* 0x0000006054537210 */ /* 0x000fe20007f1e0ff */
[----:B------:R-:W-:Y:S02]  /*d1ca0*/  LOP3.LUT R37, R37, R36, RZ, 0x3c, !PT ;  /* 0x0000002425257212 */ /* 0x000fe400078e3cff */
[----:B------:R-:W-:-:S02]  /*d1cb0*/  LOP3.LUT R39, R39, R38, RZ, 0x3c, !PT ;  /* 0x0000002627277212 */ /* 0x000fc400078e3cff */
[----:B------:R-:W-:Y:S02]  /*d1cc0*/  LOP3.LUT R32, R33, R32, RZ, 0x3c, !PT ;  /* 0x0000002021207212 */ /* 0x000fe400078e3cff */
[----:B------:R-:W-:Y:S02]  /*d1cd0*/  LOP3.LUT R41, R41, R40, RZ, 0x3c, !PT ;  /* 0x0000002829297212 */ /* 0x000fe400078e3cff */
[----:B------:R-:W-:Y:S02]  /*d1ce0*/  LOP3.LUT R34, R35, R34, RZ, 0x3c, !PT ;  /* 0x0000002223227212 */ /* 0x000fe400078e3cff */
[----:B------:R-:W-:Y:S01]  /*d1cf0*/  LOP3.LUT R43, R43, R42, RZ, 0x3c, !PT ;  /* 0x0000002a2b2b7212 */ /* 0x000fe200078e3cff */
[----:B------:R-:W-:Y:S01]  /*d1d00*/  IMAD.X R82, R85, 0x1, R2, P0 ;  /* 0x0000000155527824 */ /* 0x000fe200000e0602 */
[----:B------:R-:W-:Y:S02]  /*d1d10*/  LOP3.LUT R36, R37, R36, RZ, 0x3c, !PT ;  /* 0x0000002425247212 */ /* 0x000fe400078e3cff */
[----:B------:R-:W-:-:S02]  /*d1d20*/  LOP3.LUT R45, R45, R44, RZ, 0x3c, !PT ;  /* 0x0000002c2d2d7212 */ /* 0x000fc400078e3cff */
[----:B------:R-:W-:Y:S01]  /*d1d30*/  IADD3 R85, P0, R86, R96, RZ ;  /* 0x0000006056557210 */ /* 0x000fe20007f1e0ff */
[----:B------:R-:W-:Y:S01]  /*d1d40*/  IMAD.MOV.U32 R98, RZ, RZ, R6 ;  /* 0x000000ffff627224 */ /* 0x000fe200078e0006 */
[----:B------:R-:W-:Y:S02]  /*d1d50*/  MOV R99, R5 ;  /* 0x0000000500637202 */ /* 0x000fe40000000f00 */
[----:B------:R-:W-:Y:S02]  /*d1d60*/  LOP3.LUT R38, R39, R38, RZ, 0x3c, !PT ;  /* 0x0000002627267212 */ /* 0x000fe400078e3cff */
[----:B------:R-:W-:Y:S02]  /*d1d70*/  LOP3.LUT R47, R47, R46, RZ, 0x3c, !PT ;  /* 0x0000002e2f2f7212 */ /* 0x000fe400078e3cff */
[----:B------:R-:W-:Y:S02]  /*d1d80*/  LOP3.LUT R33, R33, R32, RZ, 0x3c, !PT ;  /* 0x0000002021217212 */ /* 0x000fe400078e3cff */
[----:B------:R-:W-:-:S02]  /*d1d90*/  LOP3.LUT R40, R41, R40, RZ, 0x3c, !PT ;  /* 0x0000002829287212 */ /* 0x000fc400078e3cff */
[----:B------:R-:W-:Y:S02]  /*d1da0*/  LOP3.LUT R49, R49, R48, RZ, 0x3c, !PT ;  /* 0x0000003031317212 */ /* 0x000fe400078e3cff */
[----:B------:R-:W-:Y:S02]  /*d1db0*/  LOP3.LUT R35, R35, R34, RZ, 0x3c, !PT ;  /* 0x0000002223237212 */ /* 0x000fe400078e3cff */
[----:B------:R-:W-:Y:S02]  /*d1dc0*/  LOP3.LUT R42, R43, R42, RZ, 0x3c, !PT ;  /* 0x0000002a2b2a7212 */ /* 0x000fe400078e3cff */
[----:B------:R-:W-:Y:S02]  /*d1dd0*/  LOP3.LUT R51, R51, R50, RZ, 0x3c, !PT ;  /* 0x0000003233337212 */ /* 0x000fe400078e3cff */
[----:B------:R-:W-:Y:S02]  /*d1de0*/  LOP3.LUT R37, R37, R36, RZ, 0x3c, !PT ;  /* 0x0000002425257212 */ /* 0x000fe400078e3cff */
[----:B------:R-:W-:-:S02]  /*d1df0*/  LOP3.LUT R44, R45, R44, RZ, 0x3c, !PT ;  /* 0x0000002c2d2c7212 */ /* 0x000fc400078e3cff */
[----:B------:R-:W-:Y:S02]  /*d1e00*/  LOP3.LUT R53, R53, R52, RZ, 0x3c, !PT ;  /* 0x0000003435357212 */ /* 0x000fe400078e3cff */
[----:B------:R-:W-:Y:S02]  /*d1e10*/  LOP3.LUT R39, R39, R38, RZ, 0x3c, !PT ;  /* 0x0000002627277212 */ /* 0x000fe400078e3cff */
[----:B------:R-:W-:Y:S02]  /*d1e20*/  LOP3.LUT R46, R47, R46, RZ, 0x3c, !PT ;  /* 0x0000002e2f2e7212 */ /* 0x000fe400078e3cff */
[----:B------:R-:W-:Y:S01]  /*d1e30*/  LOP3.LUT R55, R55, R54, RZ, 0x3c, !PT ;  /* 0x0000003637377212 */ /* 0x000fe200078e3cff */
[----:B------:R-:W-:Y:S01]  /*d1e40*/  IMAD.X R84, R87, 0x1, R2, P0 ;  /* 0x0000000157547824 */ /* 0x000fe200000e0602 */
[----:B------:R-:W-:Y:S01]  /*d1e50*/  STL.64 [R1+0x3bb0], R98 ;  /* 0x003bb06201007387 */ /* 0x000fe20000100a00 */
[----:B------:R-:W-:Y:S02]  /*d1e60*/  LOP3.LUT R41, R41, R40, RZ, 0x3c, !PT ;  /* 0x0000002829297212 */ /* 0x000fe400078e3cff */
[----:B------:R-:W-:-:S02]  /*d1e70*/  LOP3.LUT R48, R49, R48, RZ, 0x3c, !PT ;  /* 0x0000003031307212 */ /* 0x000fc400078e3cff */
[----:B------:R-:W-:Y:S02]  /*d1e80*/  LOP3.LUT R57, R57, R56, RZ, 0x3c, !PT ;  /* 0x0000003839397212 */ /* 0x000fe400078e3cff */
[----:B------:R-:W-:Y:S01]  /*d1e90*/  IADD3 R87, P0, R88, R96, RZ ;  /* 0x0000006058577210 */ /* 0x000fe20007f1e0ff */
[----:B------:R-:W-:Y:S01]  /*d1ea0*/  STL.64 [R1+0x3b70], R32 ;  /* 0x003b702001007387 */ /* 0x000fe20000100a00 */
        /* <DEDUP_REMOVED lines=8> */
[----:B------:R-:W-:Y:S02]  /*d1f30*/  LOP3.LUT R47, R47, R46, RZ, 0x3c, !PT ;  /* 0x0000002e2f2f7212 */ /* 0x000fe400078e3cff */
[----:B------:R-:W-:Y:S02]  /*d1f40*/  LOP3.LUT R54, R55, R54, RZ, 0x3c, !PT ;  /* 0x0000003637367212 */ /* 0x000fe400078e3cff */
[----:B------:R-:W-:Y:S01]  /*d1f50*/  LOP3.LUT R63, R63, R62, RZ, 0x3c, !PT ;  /* 0x0000003e3f3f7212 */ /* 0x000fe200078e3cff */
[----:B------:R-:W-:Y:S01]  /*d1f60*/  STL.64 [R1+0x3ab0], R38 ;  /* 0x003ab02601007387 */ /* 0x000fe20000100a00 */
[----:B------:R-:W-:-:S02]  /*d1f70*/  LOP3.LUT R49, R49, R48, RZ, 0x3c, !PT ;  /* 0x0000003031317212 */ /* 0x000fc400078e3cff */
[----:B------:R-:W-:Y:S02]  /*d1f80*/  LOP3.LUT R56, R57, R56, RZ, 0x3c, !PT ;  /* 0x0000003839387212 */ /* 0x000fe400078e3cff */
[----:B------:R-:W-:Y:S02]  /*d1f90*/  LOP3.LUT R65, R65, R64, RZ, 0x3c, !PT ;  /* 0x0000004041417212 */ /* 0x000fe400078e3cff */
[----:B------:R-:W-:Y:S01]  /*d1fa0*/  IADD3.X R86, R89, R2, RZ, P0, !PT ;  /* 0x0000000259567210 */ /* 0x000fe200007fe4ff */
[----:B------:R-:W-:Y:S01]  /*d1fb0*/  STL.64 [R1+0x3a70], R40 ;  /* 0x003a702801007387 */ /* 0x000fe20000100a00 */
[----:B------:R-:W-:Y:S02]  /*d1fc0*/  LOP3.LUT R51, R51, R50, RZ, 0x3c, !PT ;  /* 0x0000003233337212 */ /* 0x000fe400078e3cff */
[----:B------:R-:W-:Y:S02]  /*d1fd0*/  LOP3.LUT R58, R59, R58, RZ, 0x3c, !PT ;  /* 0x0000003a3b3a7212 */ /* 0x000fe400078e3cff */
[----:B------:R-:W-:-:S02]  /*d1fe0*/  LOP3.LUT R67, R67, R66, RZ, 0x3c, !PT ;  /* 0x0000004243437212 */ /* 0x000fc400078e3cff */
[----:B------:R-:W-:Y:S01]  /*d1ff0*/  IADD3 R89, P0, R90, R96, RZ ;  /* 0x000000605a597210 */ /* 0x000fe20007f1e0ff */
[----:B------:R-:W-:Y:S01]  /*d2000*/  STL.64 [R1+0x3a30], R42 ;  /* 0x003a302a01007387 */ /* 0x000fe20000100a00 */
        /* <DEDUP_REMOVED lines=19> */
[----:B------:R-:W-:Y:S01]  /*d2140*/  IMAD.X R88, R91, 0x1, R2, P0 ;  /* 0x000000015b587824 */ /* 0x000fe200000e0602 */
[----:B------:R2:W-:Y:S01]  /*d2150*/  STL.64 [R1+0x38f0], R52 ;  /* 0x0038f03401007387 */ /* 0x0005e20000100a00 */
[----:B------:R-:W-:Y:S02]  /*d2160*/  LOP3.LUT R63, R63, R62, RZ, 0x3c, !PT ;  /* 0x0000003e3f3f7212 */ /* 0x000fe400078e3cff */
[----:B------:R-:W-:-:S02]  /*d2170*/  LOP3.LUT R70, R71, R70, RZ, 0x3c, !PT ;  /* 0x0000004647467212 */ /* 0x000fc400078e3cff */
[----:B------:R-:W-:Y:S01]  /*d2180*/  LOP3.LUT R79, R79, R78, RZ, 0x3c, !PT ;  /* 0x0000004e4f4f7212 */ /* 0x000fe200078e3cff */
[----:B------:R3:W-:Y:S01]  /*d2190*/  STL.64 [R1+0x38b0], R54 ;  /* 0x0038b03601007387 */ /* 0x0007e20000100a00 */
[----:B------:R-:W-:Y:S02]  /*d21a0*/  LOP3.LUT R65, R65, R64, RZ, 0x3c, !PT ;  /* 0x0000004041417212 */ /* 0x000fe400078e3cff */
[----:B------:R-:W-:Y:S02]  /*d21b0*/  LOP3.LUT R72, R73, R72, RZ, 0x3c, !PT ;  /* 0x0000004849487212 */ /* 0x000fe400078e3cff */
[----:B------:R-:W-:Y:S01]  /*d21c0*/  LOP3.LUT R81, R81, R80, RZ, 0x3c, !PT ;  /* 0x0000005051517212 */ /* 0x000fe200078e3cff */
[----:B------:R4:W-:Y:S01]  /*d21d0*/  STL.64 [R1+0x3870], R56 ;  /* 0x0038703801007387 */ /* 0x0009e20000100a00 */
[----:B------:R-:W-:Y:S02]  /*d21e0*/  LOP3.LUT R67, R67, R66, RZ, 0x3c, !PT ;  /* 0x0000004243437212 */ /* 0x000fe400078e3cff */
[----:B------:R-:W-:-:S02]  /*d21f0*/  LOP3.LUT R74, R75, R74, RZ, 0x3c, !PT ;  /* 0x0000004a4b4a7212 */ /* 0x000fc400078e3cff */
[----:B------:R-:W-:Y:S01]  /*d2200*/  LOP3.LUT R83, R83, R82, RZ, 0x3c, !PT ;  /* 0x0000005253537212 */ /* 0x000fe200078e3cff */
[----:B------:R1:W-:Y:S01]  /*d2210*/  STL.64 [R1+0x3830], R58 ;  /* 0x0038303a01007387 */ /* 0x0003e20000100a00 */
[----:B------:R-:W-:Y:S02]  /*d2220*/  LOP3.LUT R69, R69, R68, RZ, 0x3c, !PT ;  /* 0x0000004445457212 */ /* 0x000fe400078e3cff */
[----:B------:R-:W-:Y:S02]  /*d2230*/  LOP3.LUT R76, R77, R76, RZ, 0x3c, !PT ;  /* 0x0000004c4d4c7212 */ /* 0x000fe400078e3cff */
[----:B------:R-:W-:Y:S02]  /*d2240*/  LOP3.LUT R85, R85, R84, RZ, 0x3c, !PT ;  /* 0x0000005455557212 */ /* 0x000fe400078e3cff */
[----:B------:R-:W-:Y:S01]  /*d2250*/  IADD3 R91, P0, R94, R96, RZ ;  /* 0x000000605e5b7210 */ /* 0x000fe20007f1e0ff */
[----:B------:R1:W-:Y:S01]  /*d2260*/  STL.64 [R1+0x37f0], R60 ;  /* 0x0037f03c01007387 */ /* 0x0003e20000100a00 */
[----:B------:R-:W-:-:S02]  /*d2270*/  LOP3.LUT R71, R71, R70, RZ, 0x3c, !PT ;  /* 0x0000004647477212 */ /* 0x000fc400078e3cff */
[----:B------:R-:W-:Y:S02]  /*d2280*/  LOP3.LUT R78, R79, R78, RZ, 0x3c, !PT ;  /* 0x0000004e4f4e7212 */ /* 0x000fe400078e3cff */
[----:B------:R-:W-:Y:S01]  /*d2290*/  LOP3.LUT R87, R87, R86, RZ, 0x3c, !PT ;  /* 0x0000005657577212 */ /* 0x000fe200078e3cff */
[----:B------:R1:W-:Y:S01]  /*d22a0*/  STL.64 [R1+0x37b0], R62 ;  /* 0x0037b03e01007387 */ /* 0x0003e20000100a00 */
[----:B------:R-:W-:Y:S02]  /*d22b0*/  LOP3.LUT R73, R73, R72, RZ, 0x3c, !PT ;  /* 0x0000004849497212 */ /* 0x000fe400078e3cff */
[----:B------:R-:W-:Y:S02]  /*d22c0*/  LOP3.LUT R80, R81, R80, RZ, 0x3c, !PT ;  /* 0x0000005051507212 */ /* 0x000fe400078e3cff */
[----:B------:R-:W-:Y:S01]  /*d22d0*/  LOP3.LUT R89, R89, R88, RZ, 0x3c, !PT ;  /* 0x0000005859597212 */ /* 0x000fe200078e3cff */
[----:B------:R1:W-:Y:S01]  /*d22e0*/  STL.64 [R1+0x3770], R64 ;  /* 0x0037704001007387 */ /* 0x0003e20000100a00 */
[----:B------:R-:W-:-:S02]  /*d22f0*/  LOP3.LUT R75, R75, R74, RZ, 0x3c, !PT ;  /* 0x0000004a4b4b7212 */ /* 0x000fc400078e3cff */
[----:B------:R-:W-:Y:S01]  /*d2300*/  LOP3.LUT R82, R83, R82, RZ, 0x3c, !PT ;  /* 0x0000005253527212 */ /* 0x000fe200078e3cff */
[----:B------:R1:W-:Y:S01]  /*d2310*/  STL.64 [R1+0x3730], R66 ;  /* 0x0037304201007387 */ /* 0x0003e20000100a00 */
[----:B------:R-:W-:Y:S02]  /*d2320*/  LOP3.LUT R77, R77, R76, RZ, 0x3c, !PT ;  /* 0x0000004c4d4d7212 */ /* 0x000fe400078e3cff */
[----:B------:R-:W-:Y:S01]  /*d2330*/  LOP3.LUT R84, R85, R84, RZ, 0x3c, !PT ;  /* 0x0000005455547212 */ /* 0x000fe200078e3cff */
[----:B------:R1:W-:Y:S01]  /*d2340*/  STL.64 [R1+0x36f0], R68 ;  /* 0x0036f04401007387 */ /* 0x0003e20000100a00 */
[----:B------:R-:W-:Y:S02]  /*d2350*/  LOP3.LUT R79, R79, R78, RZ, 0x3c, !PT ;  /* 0x0000004e4f4f7212 */ /* 0x000fe400078e3cff */
[----:B------:R-:W-:Y:S01]  /*d2360*/  LOP3.LUT R86, R87, R86, RZ, 0x3c, !PT ;  /* 0x0000005657567212 */ /* 0x000fe200078e3cff */
[----:B------:R1:W-:Y:S01]  /*d2370*/  LDGSTS.E [R3+0x40800], [R98.64], P1 ;  /* 0x4080000062037fae */ /* 0x0003e20008921844 */
[----:B------:R-:W-:-:S02]  /*d2380*/  IMAD.X R90, R95, 0x1, R2, P0 ;  /* 0x000000015f5a7824 */ /* 0x000fc400000e0602 */
[----:B------:R1:W-:Y:S01]  /*d2390*/  STL.64 [R1+0x36b0], R70 ;  /* 0x0036b04601007387 */ /* 0x0003e20000100a00 */
[----:B------:R-:W-:Y:S02]  /*d23a0*/  LOP3.LUT R81, R81, R80, RZ, 0x3c, !PT ;  /* 0x0000005051517212 */ /* 0x000fe400078e3cff */
[----:B------:R-:W-:Y:S01]  /*d23b0*/  LOP3.LUT R88, R89, R88, RZ, 0x3c, !PT ;  /* 0x0000005859587212 */ /* 0x000fe200078e3cff */
[----:B------:R1:W-:Y:S04]  /*d23c0*/  LDGSTS.E [R3+0x41000], [R32.64], P1 ;  /* 0x4100000020037fae */ /* 0x0003e80008921844 */
[----:B------:R1:W-:Y:S01]  /*d23d0*/  STL.64 [R1+0x3670], R72 ;  /* 0x0036704801007387 */ /* 0x0003e20000100a00 */
[----:B------:R-:W-:Y:S01]  /*d23e0*/  LOP3.LUT R83, R83, R82, RZ, 0x3c, !PT ;  /* 0x0000005253537212 */ /* 0x000fe200078e3cff */
[----:B------:R1:W-:Y:S02]  /*d23f0*/  LDGSTS.E [R3+0x41800], [R34.64], P1 ;  /* 0x4180000022037fae */ /* 0x0003e40008921844 */
[----:B------:R1:W-:Y:S01]  /*d2400*/  STL.64 [R1+0x3630], R74 ;  /* 0x0036304a01007387 */ /* 0x0003e20000100a00 */
        /* <DEDUP_REMOVED lines=9> */
[----:B------:R-:W-:Y:S01]  /*d24a0*/  IMAD.MOV.U32 R94, RZ, RZ, R91 ;  /* 0x000000ffff5e7224 */ /* 0x000fe200078e005b */
[----:B------:R-:W-:Y:S01]  /*d24b0*/  MOV R95, R90 ;  /* 0x0000005a005f7202 */ /* 0x000fe20000000f00 */
[----:B------:R1:W-:Y:S01]  /*d24c0*/  LDGSTS.E [R3+0x43800], [R42.64], P1 ;  /* 0x438000002a037fae */ /* 0x0003e20008921844 */
[----:B------:R1:W-:Y:S04]  /*d24d0*/  STL.64 [R1+0x3588], R82 ;  /* 0x0035885201007387 */ /* 0x0003e80000100a00 */
[----:B------:R1:W-:Y:S01]  /*d24e0*/  LDGSTS.E [R3+0x44000], [R44.64], P1 ;  /* 0x440000002c037fae */ /* 0x0003e20008921844 */
[----:B------:R1:W-:Y:S02]  /*d24f0*/  STL.64 [R1+0x3580], R84 ;  /* 0x0035805401007387 */ /* 0x0003e40000100a00 */
[----:B------:R1:W-:Y:S02]  /*d2500*/  LDGSTS.E [R3+0x44800], [R46.64], P1 ;  /* 0x448000002e037fae */ /* 0x0003e40008921844 */
[----:B------:R1:W-:Y:S01]  /*d2510*/  STL.64 [R1+0x3578], R86 ;  /* 0x0035785601007387 */ /* 0x0003e20000100a00 */
[----:B------:R1:W-:Y:S04]  /*d2520*/  LDGSTS.E [R3+0x45000], [R48.64], P1 ;  /* 0x4500000030037fae */ /* 0x0003e80008921844 */
[----:B------:R1:W-:Y:S01]  /*d2530*/  STL.64 [R1+0x3570], R88 ;  /* 0x0035705801007387 */ /* 0x0003e20000100a00 */
[----:B------:R1:W-:Y:S02]  /*d2540*/  LDGSTS.E [R3+0x45800], [R50.64], P1 ;  /* 0x4580000032037fae */ /* 0x0003e40008921844 */
[----:B------:R1:W-:Y:S02]  /*d2550*/  STL.64 [R1+0x3568], R94 ;  /* 0x0035685e01007387 */ /* 0x0003e40000100a00 */
[----:B------:R2:W-:Y:S01]  /*d2560*/  LDGSTS.E [R3+0x46000], [R52.64], P1 ;  /* 0x4600000034037fae */ /* 0x0005e20008921844 */
[----:B------:R3:W-:Y:S01]  /*d2570*/  LDGSTS.E [R3+0x46800], [R54.64], P1 ;  /* 0x4680000036037fae */ /* 0x0007e20008921844 */
[----:B------:R4:W-:Y:S02]  /*d2580*/  LDGSTS.E [R3+0x47000], [R56.64], P1 ;  /* 0x4700000038037fae */ /* 0x0009e40008921844 */
[----:B------:R3:W-:Y:S02]  /*d2590*/  LDGSTS.E [R3+0x47800], [R58.64], P1 ;  /* 0x478000003a037fae */ /* 0x0007e40008921844 */
[----:B------:R3:W-:Y:S01]  /*d25a0*/  LDGSTS.E [R3+0x48000], [R60.64], P1 ;  /* 0x480000003c037fae */ /* 0x0007e20008921844 */
[----:B------:R3:W-:Y:S01]  /*d25b0*/  LDGSTS.E [R3+0x48800], [R62.64], P1 ;  /* 0x488000003e037fae */ /* 0x0007e20008921844 */
[----:B------:R3:W-:Y:S02]  /*d25c0*/  LDGSTS.E [R3+0x49000], [R64.64], P1 ;  /* 0x4900000040037fae */ /* 0x0007e40008921844 */
[----:B------:R3:W-:Y:S02]  /*d25d0*/  LDGSTS.E [R3+0x49800], [R66.64], P1 ;  /* 0x4980000042037fae */ /* 0x0007e40008921844 */
[----:B------:R3:W-:Y:S01]  /*d25e0*/  LDGSTS.E [R3+0x4a000], [R68.64], P1 ;  /* 0x4a00000044037fae */ /* 0x0007e20008921844 */
[----:B------:R3:W-:Y:S04]  /*d25f0*/  LDGSTS.E [R3+0x4a800], [R70.64], P1 ;  /* 0x4a80000046037fae */ /* 0x0007e80008921844 */
[----:B--2---:R-:W2:Y:S01]  /*d2600*/  LDL.LU.64 R52, [R1+0x3be8] ;  /* 0x003be80001347983 */ /* 0x004ea20000300a00 */
[----:B-1----:R-:W3:Y:S02]  /*d2610*/  LDL.LU.64 R32, [R1+0x3ba8] ;  /* 0x003ba80001207983 */ /* 0x002ee40000300a00 */
[----:B------:R-:W3:Y:S02]  /*d2620*/  LDL.LU.64 R34, [R1+0x3b68] ;  /* 0x003b680001227983 */ /* 0x000ee40000300a00 */
[----:B------:R-:W3:Y:S01]  /*d2630*/  LDL.LU.64 R36, [R1+0x3b28] ;  /* 0x003b280001247983 */ /* 0x000ee20000300a00 */
[----:B------:R-:W3:Y:S01]  /*d2640*/  LDL.LU.64 R38, [R1+0x3ae8] ;  /* 0x003ae80001267983 */ /* 0x000ee20000300a00 */
[----:B------:R-:W3:Y:S02]  /*d2650*/  LDL.LU.64 R40, [R1+0x3aa8] ;  /* 0x003aa80001287983 */ /* 0x000ee40000300a00 */
[----:B------:R-:W3:Y:S02]  /*d2660*/  LDL.LU.64 R42, [R1+0x3a68] ;  /* 0x003a6800012a7983 */ /* 0x000ee40000300a00 */
[----:B------:R-:W3:Y:S01]  /*d2670*/  LDL.LU.64 R44, [R1+0x3a28] ;  /* 0x003a2800012c7983 */ /* 0x000ee20000300a00 */
[----:B------:R-:W3:Y:S01]  /*d2680*/  LDL.LU.64 R46, [R1+0x39e8] ;  /* 0x0039e800012e7983 */ /* 0x000ee20000300a00 */
[----:B------:R-:W4:Y:S02]  /*d2690*/  LDL.LU.64 R48, [R1+0x39a8] ;  /* 0x0039a80001307983 */ /* 0x000f240000300a00 */
[----:B------:R-:W4:Y:S01]  /*d26a0*/  LDL.LU.64 R50, [R1+0x3968] ;  /* 0x0039680001327983 */ /* 0x000f220000300a00 */
        /* <DEDUP_REMOVED lines=8> */
[----:B------:R1:W-:Y:S01]  /*d2730*/  LDGSTS.E [R3+0x4f000], [R88.64], P1 ;  /* 0x4f00000058037fae */ /* 0x0003e20008921844 */
[----:B------:R1:W-:Y:S01]  /*d2740*/  LDGSTS.E [R3+0x4f800], [R94.64], P1 ;  /* 0x4f8000005e037fae */ /* 0x0003e20008921844 */
[----:B--2---:R-:W-:-:S05]  /*d2750*/  IADD3 R4, P0, R52, R96, RZ ;  /* 0x0000006034047210 */ /* 0x004fca0007f1e0ff */
[----:B------:R-:W-:Y:S02]  /*d2760*/  IMAD.X R5, R53, 0x1, R2, P0 ;  /* 0x0000000135057824 */ /* 0x000fe400000e0602 */
[----:B------:R-:W2:Y:S01]  /*d2770*/  LDL.LU.64 R52, [R1+0x3928] ;  /* 0x0039280001347983 */ /* 0x000ea20000300a00 */
[----:B---3--:R-:W3:Y:S02]  /*d2780*/  LDL.LU.64 R54, [R1+0x38e8] ;  /* 0x0038e80001367983 */ /* 0x008ee40000300a00 */
[----:B----4-:R-:W4:Y:S02]  /*d2790*/  LDL.LU.64 R56, [R1+0x38a8] ;  /* 0x0038a80001387983 */ /* 0x010f240000300a00 */
[----:B------:R-:W3:Y:S01]  /*d27a0*/  LDL.LU.64 R58, [R1+0x3868] ;  /* 0x00386800013a7983 */ /* 0x000ee20000300a00 */
[----:B------:R-:W3:Y:S01]  /*d27b0*/  LDL.LU.64 R60, [R1+0x3828] ;  /* 0x00382800013c7983 */ /* 0x000ee20000300a00 */
[----:B------:R-:W3:Y:S02]  /*d27c0*/  LDL.LU.64 R62, [R1+0x37e8] ;  /* 0x0037e800013e7983 */ /* 0x000ee40000300a00 */
[----:B------:R-:W4:Y:S02]  /*d27d0*/  LDL.LU.64 R64, [R1+0x37a8] ;  /* 0x0037a80001407983 */ /* 0x000f240000300a00 */
[----:B------:R-:W4:Y:S01]  /*d27e0*/  LDL.LU.64 R66, [R1+0x3768] ;  /* 0x0037680001427983 */ /* 0x000f220000300a00 */
[----:B------:R-:W4:Y:S01]  /*d27f0*/  LDL.LU.64 R68, [R1+0x3538] ;  /* 0x0035380001447983 */ /* 0x000f220000300a00 */
[----:B------:R-:W4:Y:S02]  /*d2800*/  LDL.LU.64 R70, [R1+0x3728] ;  /* 0x0037280001467983 */ /* 0x000f240000300a00 */
[----:B-1----:R-:W4:Y:S02]  /*d2810*/  LDL.LU.64 R72, [R1+0x36e8] ;  /* 0x0036e80001487983 */ /* 0x002f240000300a00 */
        /* <DEDUP_REMOVED lines=38> */
[----:B------:R-:W-:Y:S01]  /*d2a80*/  MOV R106, R4 ;  /* 0x00000004006a7202 */ /* 0x000fe20000000f00 */
[----:B------:R-:W-:Y:S01]  /*d2a90*/  IMAD.MOV.U32 R107, RZ, RZ, R5 ;  /* 0x000000ffff6b7224 */ /* 0x000fe200078e0005 */
[----:B------:R-:W-:Y:S02]  /*d2aa0*/  LOP3.LUT R36, R37, R36, RZ, 0x3c, !PT ;  /* 0x0000002425247212 */ /* 0x000fe400078e3cff */
[----:B------:R-:W-:Y:S01]  /*d2ab0*/  LOP3.LUT R45, R45, R44, RZ, 0x3c, !PT ;  /* 0x0000002c2d2d7212 */ /* 0x000fe200078e3cff */
[----:B------:R-:W-:Y:S01]  /*d2ac0*/  IMAD.MOV.U32 R102, RZ, RZ, R6 ;  /* 0x000000ffff667224 */ /* 0x000fe200078e0006 */
[----:B------:R-:W-:-:S02]  /*d2ad0*/  MOV R103, R3 ;  /* 0x0000000300677202 */ /* 0x000fc40000000f00 */
[----:B------:R-:W-:Y:S02]  /*d2ae0*/  LOP3.LUT R38, R39, R38, RZ, 0x3c, !PT ;  /* 0x0000002627267212 */ /* 0x000fe400078e3cff */
[----:B------:R-:W-:Y:S02]  /*d2af0*/  LOP3.LUT R47, R47, R46, RZ, 0x3c, !PT ;  /* 0x0000002e2f2f7212 */ /* 0x000fe400078e3cff */
[----:B------:R-:W-:Y:S02]  /*d2b00*/  LOP3.LUT R33, R33, R32, RZ, 0x3c, !PT ;  /* 0x0000002021217212 */ /* 0x000fe400078e3cff */
[----:B------:R-:W-:Y:S02]  /*d2b10*/  LOP3.LUT R40, R41, R40, RZ, 0x3c, !PT ;  /* 0x0000002829287212 */ /* 0x000fe400078e3cff */
[----:B------:R-:W-:Y:S02]  /*d2b20*/  LOP3.LUT R35, R35, R34, RZ, 0x3c, !PT ;  /* 0x0000002223237212 */ /* 0x000fe400078e3cff */
[----:B------:R-:W-:-:S02]  /*d2b30*/  LOP3.LUT R42, R43, R42, RZ, 0x3c, !PT ;  /* 0x0000002a2b2a7212 */ /* 0x000fc400078e3cff */
[----:B------:R-:W-:Y:S02]  /*d2b40*/  LOP3.LUT R37, R37, R36, RZ, 0x3c, !PT ;  /* 0x0000002425257212 */ /* 0x000fe400078e3cff */
        /* <DEDUP_REMOVED lines=9> */
[----:B------:R-:W-:Y:S01]  /*d2be0*/  LOP3.LUT R45, R45, R44, RZ, 0x3c, !PT ;  /* 0x0000002c2d2d7212 */ /* 0x000fe200078e3cff */
[----:B------:R-:W-:Y:S01]  /*d2bf0*/  STL.64 [R1+0x3ae8], R36 ;  /* 0x003ae82401007387 */ /* 0x000fe20000100a00 */
[----:B------:R-:W-:Y:S01]  /*d2c00*/  LOP3.LUT R47, R47, R46, RZ, 0x3c, !PT ;  /* 0x0000002e2f2f7212 */ /* 0x000fe200078e3cff */
[----:B------:R-:W-:Y:S02]  /*d2c10*/  STL.64 [R1+0x3aa8], R38 ;  /* 0x003aa82601007387 */ /* 0x000fe40000100a00 */
[----:B------:R-:W-:-:S02]  /*d2c20*/  IMAD.MOV.U32 R100, RZ, RZ, R49 ;  /* 0x000000ffff647224 */ /* 0x000fc400078e0031 */
[----:B------:R-:W-:Y:S01]  /*d2c30*/  IMAD.MOV.U32 R101, RZ, RZ, R48 ;  /* 0x000000ffff657224 */ /* 0x000fe200078e0030 */
[----:B------:R-:W-:Y:S01]  /*d2c40*/  STL.64 [R1+0x3a68], R40 ;  /* 0x003a682801007387 */ /* 0x000fe20000100a00 */
[----:B------:R-:W-:Y:S02]  /*d2c50*/  STL.64 [R1+0x3a28], R42 ;  /* 0x003a282a01007387 */ /* 0x000fe40000100a00 */
[----:B------:R-:W-:Y:S02]  /*d2c60*/  STL.64 [R1+0x39e8], R44 ;  /* 0x0039e82c01007387 */ /* 0x000fe40000100a00 */
[----:B------:R-:W-:Y:S01]  /*d2c70*/  STL.64 [R1+0x39a8], R46 ;  /* 0x0039a82e01007387 */ /* 0x000fe20000100a00 */
[----:B------:R-:W-:Y:S01]  /*d2c80*/  LOP3.LUT R108, R153, 0x10, RZ, 0x3c, !PT ;  /* 0x00000010996c7812 */ /* 0x000fe200078e3cff */
[----:B------:R-:W-:Y:S04]  /*d2c90*/  STL.64 [R1+0x3968], R100 ;  /* 0x0039686401007387 */ /* 0x000fe80000100a00 */
[----:B------:R-:W-:-:S05]  /*d2ca0*/  IMAD R3, R252, 0x10000, R108 ;  /* 0x00010000fc037824 */ /* 0x000fca00078e026c */
        /* <DEDUP_REMOVED lines=9> */
[----:B------:R1:W-:Y:S02]  /*d2d40*/  LDGSTS.E [R3+0x44900], [R46.64], P1 ;  /* 0x449000002e037fae */ /* 0x0003e40008921844 */
[----:B------:R1:W-:Y:S01]  /*d2d50*/  LDGSTS.E [R3+0x45100], [R100.64], P1 ;  /* 0x4510000064037fae */ /* 0x0003e20008921844 */
[----:B--2---:R-:W-:-:S04]  /*d2d60*/  IADD3 R51, P0, R52, R96, RZ ;  /* 0x0000006034337210 */ /* 0x004fc80007f1e0ff */
[----:B------:R-:W-:Y:S01]  /*d2d70*/  IADD3.X R50, R53, R2, RZ, P0, !PT ;  /* 0x0000000235327210 */ /* 0x000fe200007fe4ff */
[----:B---3--:R-:W-:-:S05]  /*d2d80*/  IADD3 R53, P0, R54, R96, RZ ;  /* 0x0000006036357210 */ /* 0x008fca0007f1e0ff */
[----:B------:R-:W-:Y:S01]  /*d2d90*/  IMAD.X R52, R55, 0x1, R2, P0 ;  /* 0x0000000137347824 */ /* 0x000fe200000e0602 */
[----:B----4-:R-:W-:-:S05]  /*d2da0*/  IADD3 R55, P0, R56, R96, RZ ;  /* 0x0000006038377210 */ /* 0x010fca0007f1e0ff */
        /* <DEDUP_REMOVED lines=31> */
[----:B------:R-:W-:Y:S01]  /*d2fa0*/  IMAD.X R84, R87, 0x1, R2, P0 ;  /* 0x0000000157547824 */ /* 0x000fe200000e0602 */
[----:B------:R-:W-:Y:S02]  /*d2fb0*/  IADD3 R87, P0, R88, R96, RZ ;  /* 0x0000006058577210 */ /* 0x000fe40007f1e0ff */
[----:B------:R-:W-:Y:S02]  /*d2fc0*/  LOP3.LUT R55, R55, R54, RZ, 0x3c, !PT ;  /* 0x0000003637377212 */ /* 0x000fe400078e3cff */
[----:B------:R-:W-:Y:S02]  /*d2fd0*/  LOP3.LUT R57, R57, R56, RZ, 0x3c, !PT ;  /* 0x0000003839397212 */ /* 0x000fe400078e3cff */
[----:B------:R-:W-:Y:S02]  /*d2fe0*/  LOP3.LUT R59, R59, R58, RZ, 0x3c, !PT ;  /* 0x0000003a3b3b7212 */ /* 0x000fe400078e3cff */
[----:B------:R-:W-:Y:S01]  /*d2ff0*/  IADD3.X R86, R89, R2, RZ, P0, !PT ;  /* 0x0000000259567210 */ /* 0x000fe200007fe4ff */
[----:B------:R-:W-:Y:S01]  /*d3000*/  IADD3 R89, P0, R90, R96, RZ ;  /* 0x000000605a597210 */ /* 0x000fe20007f1e0ff */
[----:B------:R-:W-:-:S02]  /*d3010*/  LOP3.LUT R52, R53, R52, RZ, 0x3c, !PT ;  /* 0x0000003435347212 */ /* 0x000fc400078e3cff */
[----:B------:R-:W-:Y:S02]  /*d3020*/  LOP3.LUT R61, R61, R60, RZ, 0x3c, !PT ;  /* 0x0000003c3d3d7212 */ /* 0x000fe400078e3cff */
[----:B------:R-:W-:Y:S02]  /*d3030*/  LOP3.LUT R54, R55, R54, RZ, 0x3c, !PT ;  /* 0x0000003637367212 */ /* 0x000fe400078e3cff */
[----:B------:R-:W-:Y:S02]  /*d3040*/  LOP3.LUT R63, R63, R62, RZ, 0x3c, !PT ;  /* 0x0000003e3f3f7212 */ /* 0x000fe400078e3cff */
[----:B------:R-:W-:Y:S02]  /*d3050*/  LOP3.LUT R56, R57, R56, RZ, 0x3c, !PT ;  /* 0x0000003839387212 */ /* 0x000fe400078e3cff */
[----:B------:R-:W-:Y:S02]  /*d3060*/  LOP3.LUT R65, R65, R64, RZ, 0x3c, !PT ;  /* 0x0000004041417212 */ /* 0x000fe400078e3cff */
[----:B------:R-:W-:Y:S01]  /*d3070*/  MOV R98, R51 ;  /* 0x0000003300627202 */ /* 0x000fe20000000f00 */
[----:B------:R-:W-:Y:S01]  /*d3080*/  IMAD.MOV.U32 R99, RZ, RZ, R50 ;  /* 0x000000ffff637224 */ /* 0x000fe200078e0032 */
[----:B------:R-:W-:Y:S01]  /*d3090*/  LOP3.LUT R58, R59, R58, RZ, 0x3c, !PT ;  /* 0x0000003a3b3a7212 */ /* 0x000fe200078e3cff */
[----:B------:R-:W-:Y:S01]  /*d30a0*/  IMAD.X R88, R91, 0x1, R2, P0 ;  /* 0x000000015b587824 */ /* 0x000fe200000e0602 */
[----:B------:R-:W-:-:S02]  /*d30b0*/  LOP3.LUT R53, R53, R52, RZ, 0x3c, !PT ;  /* 0x0000003435357212 */ /* 0x000fc400078e3cff */
[----:B------:R-:W-:Y:S02]  /*d30c0*/  LOP3.LUT R60, R61, R60, RZ, 0x3c, !PT ;  /* 0x0000003c3d3c7212 */ /* 0x000fe400078e3cff */
[----:B------:R-:W-:Y:S02]  /*d30d0*/  LOP3.LUT R69, R69, R68, RZ, 0x3c, !PT ;  /* 0x0000004445457212 */ /* 0x000fe400078e3cff */
[----:B------:R-:W-:Y:S02]  /*d30e0*/  IADD3 R91, P0, R94, R96, RZ ;  /* 0x000000605e5b7210 */ /* 0x000fe40007f1e0ff */
[----:B------:R-:W-:Y:S02]  /*d30f0*/  LOP3.LUT R55, R55, R54, RZ, 0x3c, !PT ;  /* 0x0000003637377212 */ /* 0x000fe400078e3cff */
[----:B------:R-:W-:Y:S02]  /*d3100*/  LOP3.LUT R62, R63, R62, RZ, 0x3c, !PT ;  /* 0x0000003e3f3e7212 */ /* 0x000fe400078e3cff */
[----:B------:R-:W-:-:S02]  /*d3110*/  LOP3.LUT R71, R71, R70, RZ, 0x3c, !PT ;  /* 0x0000004647477212 */ /* 0x000fc400078e3cff */
[----:B------:R-:W-:Y:S02]  /*d3120*/  LOP3.LUT R57, R57, R56, RZ, 0x3c, !PT ;  /* 0x0000003839397212 */ /* 0x000fe400078e3cff */
[----:B------:R-:W-:Y:S02]  /*d3130*/  LOP3.LUT R64, R65, R64, RZ, 0x3c, !PT ;  /* 0x0000004041407212 */ /* 0x000fe400078e3cff */
[----:B------:R-:W-:Y:S02]  /*d3140*/  LOP3.LUT R73, R73, R72, RZ, 0x3c, !PT ;  /* 0x0000004849497212 */ /* 0x000fe400078e3cff */
[----:B------:R-:W-:Y:S02]  /*d3150*/  LOP3.LUT R59, R59, R58, RZ, 0x3c, !PT ;  /* 0x0000003a3b3b7212 */ /* 0x000fe400078e3cff */
[----:B------:R-:W-:Y:S01]  /*d3160*/  LOP3.LUT R75, R75, R74, RZ, 0x3c, !PT ;  /* 0x0000004a4b4b7212 */ /* 0x000fe200078e3cff */
[----:B------:R-:W-:Y:S01]  /*d3170*/  STL.64 [R1+0x3928], R98 ;  /* 0x0039286201007387 */ /* 0x000fe20000100a00 */
[----:B------:R-:W-:-:S02]  /*d3180*/  LOP3.LUT R61, R61, R60, RZ, 0x3c, !PT ;  /* 0x0000003c3d3d7212 */ /* 0x000fc400078e3cff */
[----:B------:R-:W-:Y:S02]  /*d3190*/  LOP3.LUT R68, R69, R68, RZ, 0x3c, !PT ;  /* 0x0000004445447212 */ /* 0x000fe400078e3cff */
[----:B------:R-:W-:Y:S01]  /*d31a0*/  LOP3.LUT R77, R77, R76, RZ, 0x3c, !PT ;  /* 0x0000004c4d4d7212 */ /* 0x000fe200078e3cff */
[----:B------:R2:W-:Y:S01]  /*d31b0*/  STL.64 [R1+0x38e8], R52 ;  /* 0x0038e83401007387 */ /* 0x0005e20000100a00 */
[----:B------:R-:W-:Y:S02]  /*d31c0*/  LOP3.LUT R63, R63, R62, RZ, 0x3c, !PT ;  /* 0x0000003e3f3f7212 */ /* 0x000fe400078e3cff */
[----:B------:R-:W-:Y:S02]  /*d31d0*/  LOP3.LUT R70, R71, R70, RZ, 0x3c, !PT ;  /* 0x0000004647467212 */ /* 0x000fe400078e3cff */
[----:B------:R-:W-:Y:S01]  /*d31e0*/  LOP3.LUT R79, R79, R78, RZ, 0x3c, !PT ;  /* 0x0000004e4f4f7212 */ /* 0x000fe200078e3cff */
[----:B------:R-:W-:Y:S01]  /*d31f0*/  IMAD.X R90, R95, 0x1, R2, P0 ;  /* 0x000000015f5a7824 */ /* 0x000fe200000e0602 */
[----:B------:R-:W-:Y:S01]  /*d3200*/  STL.64 [R1+0x38a8], R54 ;  /* 0x0038a83601007387 */ /* 0x000fe20000100a00 */
[----:B------:R-:W-:-:S02]  /*d3210*/  LOP3.LUT R65, R65, R64, RZ, 0x3c, !PT ;  /* 0x0000004041417212 */ /* 0x000fc400078e3cff */
[----:B------:R-:W-:Y:S02]  /*d3220*/  LOP3.LUT R72, R73, R72, RZ, 0x3c, !PT ;  /* 0x0000004849487212 */ /* 0x000fe400078e3cff */
        /* <DEDUP_REMOVED lines=12> */
[----:B------:R-:W-:Y:S01]  /*d32f0*/  LOP3.LUT R78, R79, R78, RZ, 0x3c, !PT ;  /* 0x0000004e4f4e7212 */ /* 0x000fe200078e3cff */
[----:B------:R-:W-:Y:S01]  /*d3300*/  STL.64 [R1+0x37a8], R62 ;  /* 0x0037a83e01007387 */ /* 0x000fe20000100a00 */
        /* <DEDUP_REMOVED lines=25> */
[----:B------:R-:W-:Y:S01]  /*d34a0*/  STL.64 [R1+0x3560], R82 ;  /* 0x0035605201007387 */ /* 0x000fe20000100a00 */
[----:B------:R-:W-:Y:S01]  /*d34b0*/  STL.64 [R1+0x3558], R84 ;  /* 0x0035585401007387 */ /* 0x000fe20000100a00 */
[----:B------:R3:W-:Y:S02]  /*d34c0*/  STL.64 [R1+0x3550], R48 ;  /* 0x0035503001007387 */ /* 0x0007e40000100a00 */
[----:B------:R4:W-:Y:S01]  /*d34d0*/  STL.64 [R1+0x3548], R50 ;  /* 0x0035483201007387 */ /* 0x0009e20000100a00 */
[----:B------:R1:W-:Y:S01]  /*d34e0*/  LDGSTS.E [R3+0x45900], [R98.64], P1 ;  /* 0x4590000062037fae */ /* 0x0003e20008921844 */
[----:B------:R1:W-:Y:S02]  /*d34f0*/  STL.64 [R1+0x3540], R4 ;  /* 0x0035400401007387 */ /* 0x0003e40000100a00 */
        /* <DEDUP_REMOVED lines=12> */
[----:B-1----:R-:W2:Y:S02]  /*d35c0*/  LDL.LU.64 R32, [R1+0x3ba0] ;  /* 0x003ba00001207983 */ /* 0x002ea40000300a00 */
[----:B------:R-:W2:Y:S02]  /*d35d0*/  LDL.LU.64 R34, [R1+0x3b60] ;  /* 0x003b600001227983 */ /* 0x000ea40000300a00 */
[----:B------:R-:W2:Y:S01]  /*d35e0*/  LDL.LU.64 R36, [R1+0x3b20] ;  /* 0x003b200001247983 */ /* 0x000ea20000300a00 */
[----:B------:R-:W2:Y:S01]  /*d35f0*/  LDL.LU.64 R38, [R1+0x3ae0] ;  /* 0x003ae00001267983 */ /* 0x000ea20000300a00 */
[----:B------:R-:W2:Y:S02]  /*d3600*/  LDL.LU.64 R40, [R1+0x3aa0] ;  /* 0x003aa00001287983 */ /* 0x000ea40000300a00 */
[----:B------:R-:W2:Y:S02]  /*d3610*/  LDL.LU.64 R42, [R1+0x3a60] ;  /* 0x003a6000012a7983 */ /* 0x000ea40000300a00 */
[----:B------:R-:W2:Y:S01]  /*d3620*/  LDL.LU.64 R44, [R1+0x3a20] ;  /* 0x003a2000012c7983 */ /* 0x000ea20000300a00 */
[----:B------:R1:W-:Y:S04]  /*d3630*/  LDGSTS.E [R3+0x4b900], [R76.64], P1 ;  /* 0x4b9000004c037fae */ /* 0x0003e80008921844 */
[----:B------:R-:W2:Y:S01]  /*d3640*/  LDL.LU.64 R46, [R1+0x39e0] ;  /* 0x0039e000012e7983 */ /* 0x000ea20000300a00 */
        /* <DEDUP_REMOVED lines=8> */
[----:B---3--:R-:W3:Y:S01]  /*d36d0*/  LDL.LU.64 R48, [R1+0x39a0] ;  /* 0x0039a00001307983 */ /* 0x008ee20000300a00 */
[----:B----4-:R-:W4:Y:S01]  /*d36e0*/  LDL.LU.64 R50, [R1+0x3960] ;  /* 0x0039600001327983 */ /* 0x010f220000300a00 */
[----:B--2---:R-:W-:-:S05]  /*d36f0*/  IADD3 R4, P0, R52, R96, RZ ;  /* 0x0000006034047210 */ /* 0x004fca0007f1e0ff */
[----:B------:R-:W-:Y:S02]  /*d3700*/  IMAD.X R5, R53, 0x1, R2, P0 ;  /* 0x0000000135057824 */ /* 0x000fe400000e0602 */
[----:B------:R-:W2:Y:S01]  /*d3710*/  LDL.LU.64 R52, [R1+0x3920] ;  /* 0x0039200001347983 */ /* 0x000ea20000300a00 */
        /* <DEDUP_REMOVED lines=36> */
[----:B---3--:R-:W-:-:S05]  /*d3960*/  IADD3 R47, P0, R48, R96, RZ ;  /* 0x00000060302f7210 */ /* 0x008fca0007f1e0ff */
[----:B------:R-:W-:Y:S01]  /*d3970*/  IMAD.X R46, R49, 0x1, R2, P0 ;  /* 0x00000001312e7824 */ /* 0x000fe200000e0602 */
[----:B----4-:R-:W-:-:S04]  /*d3980*/  IADD3 R49, P0, R50, R96, RZ ;  /* 0x0000006032317210 */ /* 0x010fc80007f1e0ff */
[----:B------:R-:W-:Y:S02]  /*d3990*/  IADD3.X R48, R51, R2, RZ, P0, !PT ;  /* 0x0000000233307210 */ /* 0x000fe400007fe4ff */
[----:B------:R-:W-:Y:S02]  /*d39a0*/  LOP3.LUT R33, R33, R32, RZ, 0x3c, !PT ;  /* 0x0000002021217212 */ /* 0x000fe400078e3cff */
[----:B------:R-:W-:Y:S02]  /*d39b0*/  LOP3.LUT R35, R35, R34, RZ, 0x3c, !PT ;  /* 0x0000002223237212 */ /* 0x000fe400078e3cff */
[----:B------:R-:W-:Y:S02]  /*d39c0*/  LOP3.LUT R37, R37, R36, RZ, 0x3c, !PT ;  /* 0x0000002425257212 */ /* 0x000fe400078e3cff */
[----:B------:R-:W-:Y:S02]  /*d39d0*/  LOP3.LUT R39, R39, R38, RZ, 0x3c, !PT ;  /* 0x0000002627277212 */ /* 0x000fe400078e3cff */
[----:B------:R-:W-:-:S02]  /*d39e0*/  LOP3.LUT R32, R33, R32, RZ, 0x3c, !PT ;  /* 0x0000002021207212 */ /* 0x000fc400078e3cff */
[----:B------:R-:W-:Y:S02]  /*d39f0*/  LOP3.LUT R41, R41, R40, RZ, 0x3c, !PT ;  /* 0x0000002829297212 */ /* 0x000fe400078e3cff */
[----:B------:R-:W-:Y:S02]  /*d3a00*/  LOP3.LUT R34, R35, R34, RZ, 0x3c, !PT ;  /* 0x0000002223227212 */ /* 0x000fe400078e3cff */
[----:B------:R-:W-:Y:S01]  /*d3a10*/  LOP3.LUT R43, R43, R42, RZ, 0x3c, !PT ;  /* 0x0000002a2b2b7212 */ /* 0x000fe200078e3cff */
[----:B------:R-:W-:Y:S02]  /*d3a20*/  IMAD.MOV.U32 R102, RZ, RZ, R4 ;  /* 0x000000ffff667224 */ /* 0x000fe400078e0004 */
[----:B------:R-:W-:Y:S01]  /*d3a30*/  IMAD.MOV.U32 R103, RZ, RZ, R5 ;  /* 0x000000ffff677224 */ /* 0x000fe200078e0005 */
[----:B------:R-:W-:Y:S02]  /*d3a40*/  LOP3.LUT R36, R37, R36, RZ, 0x3c, !PT ;  /* 0x0000002425247212 */ /* 0x000fe400078e3cff */
[----:B------:R-:W-:-:S02]  /*d3a50*/  LOP3.LUT R45, R45, R44, RZ, 0x3c, !PT ;  /* 0x0000002c2d2d7212 */ /* 0x000fc400078e3cff */
[----:B------:R-:W-:Y:S01]  /*d3a60*/  MOV R100, R6 ;  /* 0x0000000600647202 */ /* 0x000fe20000000f00 */
[----:B------:R-:W-:Y:S01]  /*d3a70*/  IMAD.MOV.U32 R101, RZ, RZ, R3 ;  /* 0x000000ffff657224 */ /* 0x000fe200078e0003 */
        /* <DEDUP_REMOVED lines=24> */
[----:B------:R-:W-:Y:S02]  /*d3c00*/  STL.64 [R1+0x3a20], R42 ;  /* 0x003a202a01007387 */ /* 0x000fe40000100a00 */
[----:B------:R-:W-:Y:S02]  /*d3c10*/  STL.64 [R1+0x39e0], R44 ;  /* 0x0039e02c01007387 */ /* 0x000fe40000100a00 */
[----:B------:R-:W-:Y:S01]  /*d3c20*/  STL.64 [R1+0x39a0], R46 ;  /* 0x0039a02e01007387 */ /* 0x000fe20000100a00 */
[----:B------:R-:W-:Y:S01]  /*d3c30*/  STL.64 [R1+0x3960], R48 ;  /* 0x0039603001007387 */ /* 0x000fe20000100a00 */
[----:B------:R-:W-:-:S05]  /*d3c40*/  LEA R3, R252, R105, 0x10 ;  /* 0x00000069fc037211 */ /* 0x000fca00078e80ff */
        /* <DEDUP_REMOVED lines=11> */
[----:B--2---:R-:W-:-:S05]  /*d3d00*/  IADD3 R51, P0, R52, R96, RZ ;  /* 0x0000006034337210 */ /* 0x004fca0007f1e0ff */
        /* <DEDUP_REMOVED lines=38> */
[----:B------:R-:W-:Y:S02]  /*d3f70*/  IADD3 R89, P0, R90, R96, RZ ;  /* 0x000000605a597210 */ /* 0x000fe40007f1e0ff */
[----:B------:R-:W-:Y:S02]  /*d3f80*/  LOP3.LUT R57, R57, R56, RZ, 0x3c, !PT ;  /* 0x0000003839397212 */ /* 0x000fe400078e3cff */
[----:B------:R-:W-:Y:S02]  /*d3f90*/  LOP3.LUT R59, R59, R58, RZ, 0x3c, !PT ;  /* 0x0000003a3b3b7212 */ /* 0x000fe400078e3cff */
[----:B------:R-:W-:Y:S02]  /*d3fa0*/  LOP3.LUT R52, R53, R52, RZ, 0x3c, !PT ;  /* 0x0000003435347212 */ /* 0x000fe400078e3cff */
[----:B------:R-:W-:Y:S01]  /*d3fb0*/  LOP3.LUT R61, R61, R60, RZ, 0x3c, !PT ;  /* 0x0000003c3d3d7212 */ /* 0x000fe200078e3cff */
[----:B------:R-:W-:Y:S01]  /*d3fc0*/  IMAD.X R88, R91, 0x1, R2, P0 ;  /* 0x000000015b587824 */ /* 0x000fe200000e0602 */
[----:B------:R-:W-:-:S02]  /*d3fd0*/  IADD3 R91, P0, R94, R96, RZ ;  /* 0x000000605e5b7210 */ /* 0x000fc40007f1e0ff */
[----:B------:R-:W-:Y:S02]  /*d3fe0*/  LOP3.LUT R63, R63, R62, RZ, 0x3c, !PT ;  /* 0x0000003e3f3f7212 */ /* 0x000fe400078e3cff */
[----:B------:R-:W-:Y:S02]  /*d3ff0*/  LOP3.LUT R56, R57, R56, RZ, 0x3c, !PT ;  /* 0x0000003839387212 */ /* 0x000fe400078e3cff */
[----:B------:R-:W-:Y:S01]  /*d4000*/  LOP3.LUT R65, R65, R64, RZ, 0x3c, !PT ;  /* 0x0000004041417212 */ /* 0x000fe200078e3cff */
[----:B------:R-:W-:Y:S01]  /*d4010*/  IMAD.MOV.U32 R98, RZ, RZ, R51 ;  /* 0x000000ffff627224 */ /* 0x000fe200078e0033 */
[----:B------:R-:W-:Y:S02]  /*d4020*/  MOV R99, R50 ;  /* 0x0000003200637202 */ /* 0x000fe40000000f00 */
[----:B------:R-:W-:Y:S02]  /*d4030*/  LOP3.LUT R58, R59, R58, RZ, 0x3c, !PT ;  /* 0x0000003a3b3a7212 */ /* 0x000fe400078e3cff */
[----:B------:R-:W-:-:S02]  /*d4040*/  LOP3.LUT R67, R67, R66, RZ, 0x3c, !PT ;  /* 0x0000004243437212 */ /* 0x000fc400078e3cff */
[----:B------:R-:W-:Y:S02]  /*d4050*/  IADD3.X R90, R95, R2, RZ, P0, !PT ;  /* 0x000000025f5a7210 */ /* 0x000fe400007fe4ff */
[----:B------:R-:W-:Y:S02]  /*d4060*/  LOP3.LUT R53, R53, R52, RZ, 0x3c, !PT ;  /* 0x0000003435357212 */ /* 0x000fe400078e3cff */
[----:B------:R-:W-:Y:S02]  /*d4070*/  LOP3.LUT R60, R61, R60, RZ, 0x3c, !PT ;  /* 0x0000003c3d3c7212 */ /* 0x000fe400078e3cff */
[----:B------:R-:W-:Y:S01]  /*d4080*/  LOP3.LUT R69, R69, R68, RZ, 0x3c, !PT ;  /* 0x0000004445457212 */ /* 0x000fe200078e3cff */
[----:B------:R-:W-:Y:S02]  /*d4090*/  IMAD.MOV.U32 R94, RZ, RZ, R55 ;  /* 0x000000ffff5e7224 */ /* 0x000fe400078e0037 */
[----:B------:R-:W-:Y:S01]  /*d40a0*/  IMAD.MOV.U32 R95, RZ, RZ, R54 ;  /* 0x000000ffff5f7224 */ /* 0x000fe200078e0036 */
[----:B------:R-:W-:-:S02]  /*d40b0*/  LOP3.LUT R62, R63, R62, RZ, 0x3c, !PT ;  /* 0x0000003e3f3e7212 */ /* 0x000fc400078e3cff */
[----:B------:R-:W-:Y:S02]  /*d40c0*/  LOP3.LUT R71, R71, R70, RZ, 0x3c, !PT ;  /* 0x0000004647477212 */ /* 0x000fe400078e3cff */
[----:B------:R-:W-:Y:S02]  /*d40d0*/  LOP3.LUT R57, R57, R56, RZ, 0x3c, !PT ;  /* 0x0000003839397212 */ /* 0x000fe400078e3cff */
[----:B------:R-:W-:Y:S02]  /*d40e0*/  LOP3.LUT R64, R65, R64, RZ, 0x3c, !PT ;  /* 0x0000004041407212 */ /* 0x000fe400078e3cff */
[----:B------:R-:W-:Y:S02]  /*d40f0*/  LOP3.LUT R73, R73, R72, RZ, 0x3c, !PT ;  /* 0x0000004849497212 */ /* 0x000fe400078e3cff */
[----:B------:R-:W-:Y:S02]  /*d4100*/  LOP3.LUT R59, R59, R58, RZ, 0x3c, !PT ;  /* 0x0000003a3b3b7212 */ /* 0x000fe400078e3cff */
[----:B------:R-:W-:-:S02]  /*d4110*/  LOP3.LUT R66, R67, R66, RZ, 0x3c, !PT ;  /* 0x0000004243427212 */ /* 0x000fc400078e3cff */
[----:B------:R-:W-:Y:S01]  /*d4120*/  LOP3.LUT R75, R75, R74, RZ, 0x3c, !PT ;  /* 0x0000004a4b4b7212 */ /* 0x000fe200078e3cff */
[----:B------:R-:W-:Y:S01]  /*d4130*/  STL.64 [R1+0x3920], R98 ;  /* 0x0039206201007387 */ /* 0x000fe20000100a00 */
[----:B------:R-:W-:Y:S02]  /*d4140*/  LOP3.LUT R61, R61, R60, RZ, 0x3c, !PT ;  /* 0x0000003c3d3d7212 */ /* 0x000fe400078e3cff */
[----:B------:R-:W-:Y:S02]  /*d4150*/  LOP3.LUT R68, R69, R68, RZ, 0x3c, !PT ;  /* 0x0000004445447212 */ /* 0x000fe400078e3cff */
[----:B------:R-:W-:Y:S01]  /*d4160*/  LOP3.LUT R77, R77, R76, RZ, 0x3c, !PT ;  /* 0x0000004c4d4d7212 */ /* 0x000fe200078e3cff */
[----:B------:R2:W-:Y:S01]  /*d4170*/  STL.64 [R1+0x38e0], R52 ;  /* 0x0038e03401007387 */ /* 0x0005e20000100a00 */
        /* <DEDUP_REMOVED lines=36> */
[----:B------:R-:W-:-:S02]  /*d43c0*/  IMAD.MOV.U32 R54, RZ, RZ, R87 ;  /* 0x000000ffff367224 */ /* 0x000fc400078e0057 */
[----:B------:R-:W-:Y:S02]  /*d43d0*/  IMAD.MOV.U32 R55, RZ, RZ, R86 ;  /* 0x000000ffff377224 */ /* 0x000fe400078e0056 */
[----:B------:R-:W-:Y:S01]  /*d43e0*/  STL.64 [R1+0x35a0], R78 ;  /* 0x0035a04e01007387 */ /* 0x000fe20000100a00 */
[----:B------:R-:W-:Y:S01]  /*d43f0*/  MOV R50, R89 ;  /* 0x0000005900327202 */ /* 0x000fe20000000f00 */
[----:B------:R-:W-:Y:S01]  /*d4400*/  IMAD.MOV.U32 R51, RZ, RZ, R88 ;  /* 0x000000ffff337224 */ /* 0x000fe200078e0058 */
[----:B------:R-:W-:Y:S01]  /*d4410*/  STL.64 [R1+0x3530], R80 ;  /* 0x0035305001007387 */ /* 0x000fe20000100a00 */
[----:B------:R-:W-:Y:S01]  /*d4420*/  IMAD.MOV.U32 R4, RZ, RZ, R91 ;  /* 0x000000ffff047224 */ /* 0x000fe200078e005b */
[----:B------:R-:W-:Y:S01]  /*d4430*/  MOV R5, R90 ;  /* 0x0000005a00057202 */ /* 0x000fe20000000f00 */
[----:B------:R-:W-:Y:S01]  /*d4440*/  STL.64 [R1+0x3528], R82 ;  /* 0x0035285201007387 */ /* 0x000fe20000100a00 */
[----:B------:R-:W-:Y:S01]  /*d4450*/  STL.64 [R1+0x3520], R84 ;  /* 0x0035205401007387 */ /* 0x000fe20000100a00 */
[----:B------:R-:W-:Y:S02]  /*d4460*/  STL.64 [R1+0x3518], R54 ;  /* 0x0035183601007387 */ /* 0x000fe40000100a00 */
        /* <DEDUP_REMOVED lines=15> */
[----:B---3--:R-:W3:Y:S02]  /*d4560*/  LDL.LU.64 R32, [R1+0x3b98] ;  /* 0x003b980001207983 */ /* 0x008ee40000300a00 */
[----:B----4-:R-:W4:Y:S02]  /*d4570*/  LDL.LU.64 R34, [R1+0x3b58] ;  /* 0x003b580001227983 */ /* 0x010f240000300a00 */
[----:B-1----:R-:W3:Y:S01]  /*d4580*/  LDL.LU.64 R36, [R1+0x3b18] ;  /* 0x003b180001247983 */ /* 0x002ee20000300a00 */
[----:B------:R-:W3:Y:S01]  /*d4590*/  LDL.LU.64 R38, [R1+0x3ad8] ;  /* 0x003ad80001267983 */ /* 0x000ee20000300a00 */
[----:B------:R-:W3:Y:S02]  /*d45a0*/  LDL.LU.64 R40, [R1+0x3a98] ;  /* 0x003a980001287983 */ /* 0x000ee40000300a00 */
[----:B------:R-:W3:Y:S02]  /*d45b0*/  LDL.LU.64 R42, [R1+0x3a58] ;  /* 0x003a5800012a7983 */ /* 0x000ee40000300a00 */
[----:B------:R-:W3:Y:S01]  /*d45c0*/  LDL.LU.64 R44, [R1+0x3a18] ;  /* 0x003a1800012c7983 */ /* 0x000ee20000300a00 */
[----:B------:R-:W3:Y:S04]  /*d45d0*/  LDL.LU.64 R46, [R1+0x39d8] ;  /* 0x0039d800012e7983 */ /* 0x000ee80000300a00 */
[----:B------:R1:W-:Y:S01]  /*d45e0*/  LDGSTS.E [R3+0x4ba00], [R74.64], P1 ;  /* 0x4ba000004a037fae */ /* 0x0003e20008921844 */
[----:B------:R1:W-:Y:S02]  /*d45f0*/  LDGSTS.E [R3+0x4c200], [R76.64], P1 ;  /* 0x4c2000004c037fae */ /* 0x0003e40008921844 */
[----:B------:R1:W-:Y:S02]  /*d4600*/  LDGSTS.E [R3+0x4ca00], [R78.64], P1 ;  /* 0x4ca000004e037fae */ /* 0x0003e40008921844 */
[----:B------:R1:W-:Y:S01]  /*d4610*/  LDGSTS.E [R3+0x4d200], [R80.64], P1 ;  /* 0x4d20000050037fae */ /* 0x0003e20008921844 */
[----:B------:R-:W3:Y:S04]  /*d4620*/  LDL.LU.64 R48, [R1+0x3998] ;  /* 0x0039980001307983 */ /* 0x000ee80000300a00 */
[----:B------:R1:W-:Y:S01]  /*d4630*/  LDGSTS.E [R3+0x4da00], [R82.64], P1 ;  /* 0x4da0000052037fae */ /* 0x0003e20008921844 */
[----:B------:R1:W-:Y:S02]  /*d4640*/  LDGSTS.E [R3+0x4e200], [R84.64], P1 ;  /* 0x4e20000054037fae */ /* 0x0003e40008921844 */
[----:B------:R1:W-:Y:S02]  /*d4650*/  LDGSTS.E [R3+0x4ea00], [R54.64], P1 ;  /* 0x4ea0000036037fae */ /* 0x0003e40008921844 */
[----:B------:R1:W-:Y:S01]  /*d4660*/  LDGSTS.E [R3+0x4f200], [R50.64], P1 ;  /* 0x4f20000032037fae */ /* 0x0003e20008921844 */
[----:B------:R2:W-:Y:S04]  /*d4670*/  LDGSTS.E [R3+0x4fa00], [R4.64], P1 ;  /* 0x4fa0000004037fae */ /* 0x0005e80008921844 */
[----:B-1----:R-:W4:Y:S01]  /*d4680*/  LDL.LU.64 R50, [R1+0x3958] ;  /* 0x0039580001327983 */ /* 0x002f220000300a00 */
        /* <DEDUP_REMOVED lines=23> */
[----:B---3--:R-:W-:-:S05]  /*d4800*/  IADD3 R6, P0, R32, R96, RZ ;  /* 0x0000006020067210 */ /* 0x008fca0007f1e0ff */
        /* <DEDUP_REMOVED lines=106> */
[--C-:B------:R-:W-:Y:S01]  /*d4eb0*/  IMAD.X R82, R85, 0x1, R2.reuse, P0 ;  /* 0x0000000155527824 */ /* 0x100fe200000e0602 */
[----:B------:R-:W-:Y:S02]  /*d4ec0*/  IADD3 R85, P0, R86, R96, RZ ;  /* 0x0000006056557210 */ /* 0x000fe40007f1e0ff */
        /* <DEDUP_REMOVED lines=8> */
[----:B------:R-:W-:Y:S02]  /*d4f50*/  IADD3.X R86, R89, R2, RZ, P0, !PT ;  /* 0x0000000259567210 */ /* 0x000fe400007fe4ff */
[----:B------:R-:W-:Y:S02]  /*d4f60*/  LOP3.LUT R54, R55, R54, RZ, 0x3c, !PT ;  /* 0x0000003637367212 */ /* 0x000fe400078e3cff */
[----:B------:R-:W-:Y:S01]  /*d4f70*/  LOP3.LUT R63, R63, R62, RZ, 0x3c, !PT ;  /* 0x0000003e3f3f7212 */ /* 0x000fe200078e3cff */
[----:B------:R-:W-:Y:S01]  /*d4f80*/  IADD3 R89, P0, R90, R96, RZ ;  /* 0x000000605a597210 */ /* 0x000fe20007f1e0ff */
[----:B------:R-:W-:-:S02]  /*d4f90*/  LOP3.LUT R56, R57, R56, RZ, 0x3c, !PT ;  /* 0x0000003839387212 */ /* 0x000fc400078e3cff */
[----:B------:R-:W-:Y:S02]  /*d4fa0*/  LOP3.LUT R65, R65, R64, RZ, 0x3c, !PT ;  /* 0x0000004041417212 */ /* 0x000fe400078e3cff */
[----:B------:R-:W-:Y:S01]  /*d4fb0*/  MOV R98, R51 ;  /* 0x0000003300627202 */ /* 0x000fe20000000f00 */
[----:B------:R-:W-:Y:S01]  /*d4fc0*/  IMAD.MOV.U32 R99, RZ, RZ, R50 ;  /* 0x000000ffff637224 */ /* 0x000fe200078e0032 */
        /* <DEDUP_REMOVED lines=9> */
[----:B------:R-:W-:Y:S01]  /*d5060*/  LOP3.LUT R64, R65, R64, RZ, 0x3c, !PT ;  /* 0x0000004041407212 */ /* 0x000fe200078e3cff */
[----:B------:R-:W-:Y:S01]  /*d5070*/  IMAD.X R88, R91, 0x1, R2, P0 ;  /* 0x000000015b587824 */ /* 0x000fe200000e0602 */
[----:B------:R-:W-:-:S02]  /*d5080*/  LOP3.LUT R59, R59, R58, RZ, 0x3c, !PT ;  /* 0x0000003a3b3b7212 */ /* 0x000fc400078e3cff */
[----:B------:R-:W-:Y:S02]  /*d5090*/  LOP3.LUT R66, R67, R66, RZ, 0x3c, !PT ;  /* 0x0000004243427212 */ /* 0x000fe400078e3cff */
[----:B------:R-:W-:Y:S02]  /*d50a0*/  LOP3.LUT R75, R75, R74, RZ, 0x3c, !PT ;  /* 0x0000004a4b4b7212 */ /* 0x000fe400078e3cff */
[----:B------:R-:W-:Y:S01]  /*d50b0*/  IADD3 R91, P0, R94, R96, RZ ;  /* 0x000000605e5b7210 */ /* 0x000fe20007f1e0ff */
[----:B------:R-:W-:Y:S01]  /*d50c0*/  STL.64 [R1+0x3918], R98 ;  /* 0x0039186201007387 */ /* 0x000fe20000100a00 */
[----:B------:R-:W-:Y:S02]  /*d50d0*/  LOP3.LUT R61, R61, R60, RZ, 0x3c, !PT ;  /* 0x0000003c3d3d7212 */ /* 0x000fe400078e3cff */
[----:B------:R-:W-:Y:S02]  /*d50e0*/  LOP3.LUT R68, R69, R68, RZ, 0x3c, !PT ;  /* 0x0000004445447212 */ /* 0x000fe400078e3cff */
[----:B------:R-:W-:Y:S01]  /*d50f0*/  LOP3.LUT R77, R77, R76, RZ, 0x3c, !PT ;  /* 0x0000004c4d4d7212 */ /* 0x000fe200078e3cff */
[----:B------:R2:W-:Y:S01]  /*d5100*/  STL.64 [R1+0x38d8], R52 ;  /* 0x0038d83401007387 */ /* 0x0005e20000100a00 */
        /* <DEDUP_REMOVED lines=15> */
[----:B------:R-:W-:Y:S01]  /*d5200*/  STL.64 [R1+0x37d8], R60 ;  /* 0x0037d83c01007387 */ /* 0x000fe20000100a00 */
[----:B------:R-:W-:Y:S02]  /*d5210*/  LOP3.LUT R71, R71, R70, RZ, 0x3c, !PT ;  /* 0x0000004647477212 */ /* 0x000fe400078e3cff */
[----:B------:R-:W-:Y:S01]  /*d5220*/  LOP3.LUT R78, R79, R78, RZ, 0x3c, !PT ;  /* 0x0000004e4f4e7212 */ /* 0x000fe200078e3cff */
[----:B------:R-:W-:Y:S02]  /*d5230*/  STL.64 [R1+0x3798], R62 ;  /* 0x0037983e01007387 */ /* 0x000fe40000100a00 */
[----:B------:R-:W-:Y:S01]  /*d5240*/  IMAD.MOV.U32 R94, RZ, RZ, R73 ;  /* 0x000000ffff5e7224 */ /* 0x000fe200078e0049 */
[----:B------:R-:W-:-:S02]  /*d5250*/  MOV R95, R72 ;  /* 0x00000048005f7202 */ /* 0x000fc40000000f00 */
        /* <DEDUP_REMOVED lines=49> */
[----:B------:R1:W-:Y:S04]  /*d5570*/  LDGSTS.E [R3+0x4bb00], [R76.64], P1 ;  /* 0x4bb000004c037fae */ /* 0x0003e80008921844 */
[----:B------:R-:W3:Y:S01]  /*d5580*/  LDL.LU.64 R46, [R1+0x39d0] ;  /* 0x0039d000012e7983 */ /* 0x000ee20000300a00 */
        /* <DEDUP_REMOVED lines=8> */
[----:B-1----:R-:W3:Y:S01]  /*d5610*/  LDL.LU.64 R48, [R1+0x3990] ;  /* 0x0039900001307983 */ /* 0x002ee20000300a00 */
[----:B------:R-:W3:Y:S01]  /*d5620*/  LDL.LU.64 R50, [R1+0x3950] ;  /* 0x0039500001327983 */ /* 0x000ee20000300a00 */
        /* <DEDUP_REMOVED lines=380> */
[----:B------:R-:W-:Y:S02]  /*d6df0*/  LOP3.LUT R53, R53, R52, RZ, 0x3c, !PT ;  /* 0x0000003435357212 */ /* 0x000fe400078e3cff */
[----:B------:R-:W-:Y:S02]  /*d6e00*/  LOP3.LUT R55, R55, R54, RZ, 0x3c, !PT ;  /* 0x0000003637377212 */ /* 0x000fe400078e3cff */
[----:B------:R-:W-:Y:S01]  /*d6e10*/  IMAD.X R82, R85, 0x1, R2, P0 ;  /* 0x0000000155527824 */ /* 0x000fe200000e0602 */
[----:B------:R-:W-:Y:S02]  /*d6e20*/  IADD3 R85, P0, R86, R96, RZ ;  /* 0x0000006056557210 */ /* 0x000fe40007f1e0ff */
[----:B------:R-:W-:Y:S02]  /*d6e30*/  LOP3.LUT R57, R57, R56, RZ, 0x3c, !PT ;  /* 0x0000003839397212 */ /* 0x000fe400078e3cff */
[----:B------:R-:W-:-:S02]  /*d6e40*/  LOP3.LUT R59, R59, R58, RZ, 0x3c, !PT ;  /* 0x0000003a3b3b7212 */ /* 0x000fc400078e3cff */
[----:B------:R-:W-:Y:S02]  /*d6e50*/  LOP3.LUT R52, R53, R52, RZ, 0x3c, !PT ;  /* 0x0000003435347212 */ /* 0x000fe400078e3cff */
[----:B------:R-:W-:Y:S01]  /*d6e60*/  LOP3.LUT R61, R61, R60, RZ, 0x3c, !PT ;  /* 0x0000003c3d3d7212 */ /* 0x000fe200078e3cff */
[----:B------:R-:W-:Y:S01]  /*d6e70*/  IMAD.X R84, R87, 0x1, R2, P0 ;  /* 0x0000000157547824 */ /* 0x000fe200000e0602 */
[----:B------:R-:W-:Y:S02]  /*d6e80*/  IADD3 R87, P0, R88, R96, RZ ;  /* 0x0000006058577210 */ /* 0x000fe40007f1e0ff */
[----:B------:R-:W-:Y:S02]  /*d6e90*/  LOP3.LUT R54, R55, R54, RZ, 0x3c, !PT ;  /* 0x0000003637367212 */ /* 0x000fe400078e3cff */
[----:B------:R-:W-:Y:S02]  /*d6ea0*/  LOP3.LUT R63, R63, R62, RZ, 0x3c, !PT ;  /* 0x0000003e3f3f7212 */ /* 0x000fe400078e3cff */
        /* <DEDUP_REMOVED lines=9> */
[----:B------:R-:W-:Y:S02]  /*d6f40*/  IADD3.X R86, R89, R2, RZ, P0, !PT ;  /* 0x0000000259567210 */ /* 0x000fe400007fe4ff */
[----:B------:R-:W-:Y:S02]  /*d6f50*/  LOP3.LUT R55, R55, R54, RZ, 0x3c, !PT ;  /* 0x0000003637377212 */ /* 0x000fe400078e3cff */
[----:B------:R-:W-:Y:S02]  /*d6f60*/  LOP3.LUT R62, R63, R62, RZ, 0x3c, !PT ;  /* 0x0000003e3f3e7212 */ /* 0x000fe400078e3cff */
[----:B------:R-:W-:Y:S01]  /*d6f70*/  LOP3.LUT R71, R71, R70, RZ, 0x3c, !PT ;  /* 0x0000004647477212 */ /* 0x000fe200078e3cff */
[----:B------:R-:W-:Y:S01]  /*d6f80*/  IADD3 R89, P0, R90, R96, RZ ;  /* 0x000000605a597210 */ /* 0x000fe20007f1e0ff */
        /* <DEDUP_REMOVED lines=14> */
[----:B------:R-:W-:Y:S01]  /*d7070*/  STL.64 [R1+0x3888], R54 ;  /* 0x0038883601007387 */ /* 0x000fe20000100a00 */
[----:B------:R-:W-:-:S02]  /*d7080*/  LOP3.LUT R65, R65, R64, RZ, 0x3c, !PT ;  /* 0x0000004041417212 */ /* 0x000fc400078e3cff */
[----:B------:R-:W-:Y:S01]  /*d7090*/  LOP3.LUT R72, R73, R72, RZ, 0x3c, !PT ;  /* 0x0000004849487212 */ /* 0x000fe200078e3cff */
[----:B------:R-:W-:Y:S01]  /*d70a0*/  IMAD.X R88, R91, 0x1, R2, P0 ;  /* 0x000000015b587824 */ /* 0x000fe200000e0602 */
[----:B------:R-:W-:Y:S01]  /*d70b0*/  STL.64 [R1+0x3848], R56 ;  /* 0x0038483801007387 */ /* 0x000fe20000100a00 */
[----:B------:R-:W-:Y:S02]  /*d70c0*/  LOP3.LUT R67, R67, R66, RZ, 0x3c, !PT ;  /* 0x0000004243437212 */ /* 0x000fe400078e3cff */
[----:B------:R-:W-:Y:S02]  /*d70d0*/  LOP3.LUT R74, R75, R74, RZ, 0x3c, !PT ;  /* 0x0000004a4b4a7212 */ /* 0x000fe400078e3cff */
[----:B------:R-:W-:Y:S02]  /*d70e0*/  LOP3.LUT R83, R83, R82, RZ, 0x3c, !PT ;  /* 0x0000005253537212 */ /* 0x000fe400078e3cff */
[----:B------:R-:W-:Y:S01]  /*d70f0*/  IADD3 R91, P0, R94, R96, RZ ;  /* 0x000000605e5b7210 */ /* 0x000fe20007f1e0ff */
        /* <DEDUP_REMOVED lines=10> */
[----:B------:R-:W-:-:S02]  /*d71a0*/  LOP3.LUT R75, R75, R74, RZ, 0x3c, !PT ;  /* 0x0000004a4b4b7212 */ /* 0x000fc400078e3cff */
[----:B------:R-:W-:Y:S01]  /*d71b0*/  LOP3.LUT R82, R83, R82, RZ, 0x3c, !PT ;  /* 0x0000005253527212 */ /* 0x000fe200078e3cff */
[----:B------:R-:W-:Y:S01]  /*d71c0*/  STL.64 [R1+0x3708], R66 ;  /* 0x0037084201007387 */ /* 0x000fe20000100a00 */
[----:B------:R-:W-:Y:S02]  /*d71d0*/  LOP3.LUT R77, R77, R76, RZ, 0x3c, !PT ;  /* 0x0000004c4d4d7212 */ /* 0x000fe400078e3cff */
[----:B------:R-:W-:Y:S01]  /*d71e0*/  LOP3.LUT R84, R85, R84, RZ, 0x3c, !PT ;  /* 0x0000005455547212 */ /* 0x000fe200078e3cff */
[----:B------:R-:W-:Y:S01]  /*d71f0*/  IMAD.X R90, R95, 0x1, R2, P0 ;  /* 0x000000015f5a7824 */ /* 0x000fe200000e0602 */
[----:B------:R-:W-:Y:S01]  /*d7200*/  STL.64 [R1+0x36c8], R68 ;  /* 0x0036c84401007387 */ /* 0x000fe20000100a00 */
[----:B------:R-:W-:Y:S01]  /*d7210*/  LOP3.LUT R79, R79, R78, RZ, 0x3c, !PT ;  /* 0x0000004e4f4f7212 */ /* 0x000fe200078e3cff */
[----:B------:R-:W-:Y:S02]  /*d7220*/  STL.64 [R1+0x3688], R70 ;  /* 0x0036884601007387 */ /* 0x000fe40000100a00 */
[----:B------:R-:W-:Y:S01]  /*d7230*/  IMAD.MOV.U32 R94, RZ, RZ, R81 ;  /* 0x000000ffff5e7224 */ /* 0x000fe200078e0051 */
[----:B------:R-:W-:Y:S01]  /*d7240*/  MOV R95, R80 ;  /* 0x00000050005f7202 */ /* 0x000fe20000000f00 */
        /* <DEDUP_REMOVED lines=343> */
[----:B------:R-:W-:Y:S02]  /*d87c0*/  LOP3.LUT R93, R93, 0x70, RZ, 0x3c, !PT ;  /* 0x000000705d5d7812 */ /* 0x000fe400078e3cff */
[----:B------:R-:W-:Y:S02]  /*d87d0*/  LOP3.LUT R37, R37, R36, RZ, 0x3c, !PT ;  /* 0x0000002425257212 */ /* 0x000fe400078e3cff */
[----:B------:R-:W-:Y:S02]  /*d87e0*/  LOP3.LUT R39, R39, R38, RZ, 0x3c, !PT ;  /* 0x0000002627277212 */ /* 0x000fe400078e3cff */
[----:B------:R-:W-:Y:S02]  /*d87f0*/  LOP3.LUT R41, R41, R40, RZ, 0x3c, !PT ;  /* 0x0000002829297212 */ /* 0x000fe400078e3cff */
[----:B------:R-:W-:Y:S02]  /*d8800*/  MOV R99, R3 ;  /* 0x0000000300637202 */ /* 0x000fe40000000f00 */
[----:B------:R-:W-:-:S02]  /*d8810*/  LOP3.LUT R43, R43, R42, RZ, 0x3c, !PT ;  /* 0x0000002a2b2b7212 */ /* 0x000fc400078e3cff */
[----:B------:R-:W-:Y:S01]  /*d8820*/  MOV R100, R4 ;  /* 0x0000000400647202 */ /* 0x000fe20000000f00 */
[----:B------:R-:W-:Y:S01]  /*d8830*/  IMAD.MOV.U32 R101, RZ, RZ, R5 ;  /* 0x000000ffff657224 */ /* 0x000fe200078e0005 */
[----:B------:R-:W-:Y:S02]  /*d8840*/  LOP3.LUT R36, R37, R36, RZ, 0x3c, !PT ;  /* 0x0000002425247212 */ /* 0x000fe400078e3cff */
[----:B------:R-:W-:Y:S01]  /*d8850*/  LOP3.LUT R45, R45, R44, RZ, 0x3c, !PT ;  /* 0x0000002c2d2d7212 */ /* 0x000fe200078e3cff */
[----:B------:R-:W-:Y:S02]  /*d8860*/  IMAD R3, R252, 0x10000, R93 ;  /* 0x00010000fc037824 */ /* 0x000fe400078e025d */
[----:B------:R-:W-:Y:S01]  /*d8870*/  IMAD.MOV.U32 R98, RZ, RZ, R6 ;  /* 0x000000ffff627224 */ /* 0x000fe200078e0006 */
[----:B------:R-:W-:Y:S02]  /*d8880*/  LOP3.LUT R38, R39, R38, RZ, 0x3c, !PT ;  /* 0x0000002627267212 */ /* 0x000fe400078e3cff */
[----:B------:R-:W-:Y:S01]  /*d8890*/  LOP3.LUT R47, R47, R46, RZ, 0x3c, !PT ;  /* 0x0000002e2f2f7212 */ /* 0x000fe200078e3cff */
[----:B------:R-:W-:Y:S01]  /*d88a0*/  IMAD.MOV.U32 R97, RZ, RZ, R32 ;  /* 0x000000ffff617224 */ /* 0x000fe200078e0020 */
        /* <DEDUP_REMOVED lines=8> */
[----:B------:R1:W-:Y:S01]  /*d8930*/  LDGSTS.E [R3+0x40700], [R100.64], P1 ;  /* 0x4070000064037fae */ /* 0x0003e20008921844 */
[----:B------:R-:W-:Y:S01]  /*d8940*/  STL.64 [R1+0x3b78], R98 ;  /* 0x003b786201007387 */ /* 0x000fe20000100a00 */
[----:B------:R-:W-:-:S02]  /*d8950*/  LOP3.LUT R41, R41, R40, RZ, 0x3c, !PT ;  /* 0x0000002829297212 */ /* 0x000fc400078e3cff */
[----:B------:R-:W-:Y:S01]  /*d8960*/  LOP3.LUT R48, R49, R48, RZ, 0x3c, !PT ;  /* 0x0000003031307212 */ /* 0x000fe200078e3cff */
[----:B------:R1:W-:Y:S01]  /*d8970*/  LDGSTS.E [R3+0x40f00], [R98.64], P1 ;  /* 0x40f0000062037fae */ /* 0x0003e20008921844 */
[----:B------:R-:W-:Y:S02]  /*d8980*/  LOP3.LUT R43, R43, R42, RZ, 0x3c, !PT ;  /* 0x0000002a2b2b7212 */ /* 0x000fe400078e3cff */
[----:B------:R-:W-:Y:S02]  /*d8990*/  LOP3.LUT R45, R45, R44, RZ, 0x3c, !PT ;  /* 0x0000002c2d2d7212 */ /* 0x000fe400078e3cff */
[----:B------:R-:W-:Y:S02]  /*d89a0*/  LOP3.LUT R47, R47, R46, RZ, 0x3c, !PT ;  /* 0x0000002e2f2f7212 */ /* 0x000fe400078e3cff */
[----:B------:R-:W-:Y:S02]  /*d89b0*/  LOP3.LUT R49, R49, R48, RZ, 0x3c, !PT ;  /* 0x0000003031317212 */ /* 0x000fe400078e3cff */
[----:B------:R-:W-:-:S04]  /*d89c0*/  MOV R157, c[0x0][0x180] ;  /* 0x00006000009d7a02 */ /* 0x000fc80000000f00 */
[----:B------:R-:W-:Y:S02]  /*d89d0*/  IADD3 R157, R157, 0x3f, RZ ;  /* 0x0000003f9d9d7810 */ /* 0x000fe40007ffe0ff */
[----:B------:R-:W-:Y:S02]  /*d89e0*/  IADD3 R92, R92, 0x1, RZ ;  /* 0x000000015c5c7810 */ /* 0x000fe40007ffe0ff */
        /* <DEDUP_REMOVED lines=40> */
[----:B------:R-:W-:Y:S01]  /*d8c70*/  IADD3 R91, P0, R94, R96, RZ ;  /* 0x000000605e5b7210 */ /* 0x000fe20007f1e0ff */
[----:B------:R-:W-:Y:S01]  /*d8c80*/  IMAD.MOV.U32 R96, RZ, RZ, R33 ;  /* 0x000000ffff607224 */ /* 0x000fe200078e0021 */
[----:B------:R-:W-:Y:S02]  /*d8c90*/  MOV R94, R35 ;  /* 0x00000023005e7202 */ /* 0x000fe40000000f00 */
[----:B------:R-:W-:Y:S01]  /*d8ca0*/  LOP3.LUT R51, R51, R50, RZ, 0x3c, !PT ;  /* 0x0000003233337212 */ /* 0x000fe200078e3cff */
[----:B------:R-:W-:Y:S02]  /*d8cb0*/  IMAD.X R90, R95, 0x1, R2, P0 ;  /* 0x000000015f5a7824 */ /* 0x000fe400000e0602 */
[----:B------:R-:W-:Y:S01]  /*d8cc0*/  IMAD.MOV.U32 R95, RZ, RZ, R34 ;  /* 0x000000ffff5f7224 */ /* 0x000fe200078e0022 */
[----:B------:R-:W-:Y:S02]  /*d8cd0*/  LOP3.LUT R53, R53, R52, RZ, 0x3c, !PT ;  /* 0x0000003435357212 */ /* 0x000fe400078e3cff */
[----:B------:R-:W-:-:S02]  /*d8ce0*/  LOP3.LUT R55, R55, R54, RZ, 0x3c, !PT ;  /* 0x0000003637377212 */ /* 0x000fc400078e3cff */
[----:B------:R-:W-:Y:S01]  /*d8cf0*/  LOP3.LUT R57, R57, R56, RZ, 0x3c, !PT ;  /* 0x0000003839397212 */ /* 0x000fe200078e3cff */
[----:B------:R-:W-:Y:S01]  /*d8d00*/  STL.64 [R1+0x3b38], R96 ;  /* 0x003b386001007387 */ /* 0x000fe20000100a00 */
[----:B------:R-:W-:Y:S02]  /*d8d10*/  LOP3.LUT R50, R51, R50, RZ, 0x3c, !PT ;  /* 0x0000003233327212 */ /* 0x000fe400078e3cff */
[----:B------:R-:W-:Y:S01]  /*d8d20*/  LOP3.LUT R59, R59, R58, RZ, 0x3c, !PT ;  /* 0x0000003a3b3b7212 */ /* 0x000fe200078e3cff */
[----:B------:R1:W-:Y:S01]  /*d8d30*/  LDGSTS.E [R3+0x41700], [R96.64], P1 ;  /* 0x4170000060037fae */ /* 0x0003e20008921844 */
[----:B------:R-:W-:Y:S01]  /*d8d40*/  STL.64 [R1+0x3af8], R94 ;  /* 0x003af85e01007387 */ /* 0x000fe20000100a00 */
[----:B------:R-:W-:Y:S02]  /*d8d50*/  LOP3.LUT R52, R53, R52, RZ, 0x3c, !PT ;  /* 0x0000003435347212 */ /* 0x000fe400078e3cff */
[----:B------:R-:W-:Y:S01]  /*d8d60*/  LOP3.LUT R61, R61, R60, RZ, 0x3c, !PT ;  /* 0x0000003c3d3d7212 */ /* 0x000fe200078e3cff */
[----:B------:R1:W-:Y:S04]  /*d8d70*/  LDGSTS.E [R3+0x41f00], [R94.64], P1 ;  /* 0x41f000005e037fae */ /* 0x0003e80008921844 */
[----:B------:R-:W-:Y:S01]  /*d8d80*/  STL.64 [R1+0x3ab8], R36 ;  /* 0x003ab82401007387 */ /* 0x000fe20000100a00 */
[----:B------:R-:W-:-:S02]  /*d8d90*/  LOP3.LUT R54, R55, R54, RZ, 0x3c, !PT ;  /* 0x0000003637367212 */ /* 0x000fc400078e3cff */
[----:B------:R-:W-:Y:S01]  /*d8da0*/  LOP3.LUT R63, R63, R62, RZ, 0x3c, !PT ;  /* 0x0000003e3f3f7212 */ /* 0x000fe200078e3cff */
[----:B------:R1:W-:Y:S01]  /*d8db0*/  LDGSTS.E [R3+0x42700], [R36.64], P1 ;  /* 0x4270000024037fae */ /* 0x0003e20008921844 */
[----:B------:R-:W-:Y:S01]  /*d8dc0*/  STL.64 [R1+0x3a78], R38 ;  /* 0x003a782601007387 */ /* 0x000fe20000100a00 */
[----:B------:R-:W-:Y:S02]  /*d8dd0*/  LOP3.LUT R56, R57, R56, RZ, 0x3c, !PT ;  /* 0x0000003839387212 */ /* 0x000fe400078e3cff */
[----:B------:R-:W-:Y:S01]  /*d8de0*/  LOP3.LUT R65, R65, R64, RZ, 0x3c, !PT ;  /* 0x0000004041417212 */ /* 0x000fe200078e3cff */
[----:B------:R1:W-:Y:S01]  /*d8df0*/  LDGSTS.E [R3+0x42f00], [R38.64], P1 ;  /* 0x42f0000026037fae */ /* 0x0003e20008921844 */
[----:B------:R-:W-:Y:S01]  /*d8e00*/  STL.64 [R1+0x3a38], R40 ;  /* 0x003a382801007387 */ /* 0x000fe20000100a00 */
[----:B------:R-:W-:Y:S02]  /*d8e10*/  LOP3.LUT R51, R51, R50, RZ, 0x3c, !PT ;  /* 0x0000003233337212 */ /* 0x000fe400078e3cff */
[----:B------:R-:W-:-:S02]  /*d8e20*/  LOP3.LUT R58, R59, R58, RZ, 0x3c, !PT ;  /* 0x0000003a3b3a7212 */ /* 0x000fc400078e3cff */
[----:B------:R-:W-:Y:S01]  /*d8e30*/  LOP3.LUT R67, R67, R66, RZ, 0x3c, !PT ;  /* 0x0000004243437212 */ /* 0x000fe200078e3cff */
[----:B------:R1:W-:Y:S04]  /*d8e40*/  LDGSTS.E [R3+0x43700], [R40.64], P1 ;  /* 0x4370000028037fae */ /* 0x0003e80008921844 */
[----:B------:R-:W-:Y:S01]  /*d8e50*/  STL.64 [R1+0x39f8], R42 ;  /* 0x0039f82a01007387 */ /* 0x000fe20000100a00 */
[----:B------:R-:W-:Y:S02]  /*d8e60*/  LOP3.LUT R53, R53, R52, RZ, 0x3c, !PT ;  /* 0x0000003435357212 */ /* 0x000fe400078e3cff */
[----:B------:R-:W-:Y:S02]  /*d8e70*/  LOP3.LUT R60, R61, R60, RZ, 0x3c, !PT ;  /* 0x0000003c3d3c7212 */ /* 0x000fe400078e3cff */
[----:B------:R-:W-:Y:S01]  /*d8e80*/  LOP3.LUT R69, R69, R68, RZ, 0x3c, !PT ;  /* 0x0000004445457212 */ /* 0x000fe200078e3cff */
[----:B------:R1:W-:Y:S04]  /*d8e90*/  LDGSTS.E [R3+0x43f00], [R42.64], P1 ;  /* 0x43f000002a037fae */ /* 0x0003e80008921844 */
[----:B------:R-:W-:Y:S01]  /*d8ea0*/  STL.64 [R1+0x39b8], R44 ;  /* 0x0039b82c01007387 */ /* 0x000fe20000100a00 */
[----:B------:R-:W-:-:S02]  /*d8eb0*/  LOP3.LUT R55, R55, R54, RZ, 0x3c, !PT ;  /* 0x0000003637377212 */ /* 0x000fc400078e3cff */
[----:B------:R-:W-:Y:S02]  /*d8ec0*/  LOP3.LUT R62, R63, R62, RZ, 0x3c, !PT ;  /* 0x0000003e3f3e7212 */ /* 0x000fe400078e3cff */
[----:B------:R-:W-:Y:S01]  /*d8ed0*/  LOP3.LUT R71, R71, R70, RZ, 0x3c, !PT ;  /* 0x0000004647477212 */ /* 0x000fe200078e3cff */
[----:B------:R1:W-:Y:S04]  /*d8ee0*/  LDGSTS.E [R3+0x44700], [R44.64], P1 ;  /* 0x447000002c037fae */ /* 0x0003e80008921844 */
        /* <DEDUP_REMOVED lines=52> */
[----:B------:R-:W-:-:S03]  /*d9230*/  LOP3.LUT R79, R79, R78, RZ, 0x3c, !PT ;  /* 0x0000004e4f4f7212 */ /* 0x000fc600078e3cff */
[----:B------:R1:W-:Y:S01]  /*d9240*/  LDGSTS.E [R3+0x4a700], [R68.64], P1 ;  /* 0x4a70000044037fae */ /* 0x0003e20008921844 */
[----:B------:R-:W-:Y:S01]  /*d9250*/  STL.64 [R1+0x3678], R70 ;  /* 0x0036784601007387 */ /* 0x000fe20000100a00 */
        /* <DEDUP_REMOVED lines=9> */
[----:B------:R-:W-:Y:S01]  /*d92f0*/  MOV R34, R87 ;  /* 0x0000005700227202 */ /* 0x000fe20000000f00 */
[----:B------:R-:W-:Y:S02]  /*d9300*/  IMAD.MOV.U32 R35, RZ, RZ, R86 ;  /* 0x000000ffff237224 */ /* 0x000fe400078e0056 */
[----:B------:R1:W-:Y:S01]  /*d9310*/  LDGSTS.E [R3+0x4c700], [R76.64], P1 ;  /* 0x4c7000004c037fae */ /* 0x0003e20008921844 */
[----:B------:R-:W-:Y:S02]  /*d9320*/  STL.64 [R1+0x3458], R78 ;  /* 0x0034584e01007387 */ /* 0x000fe40000100a00 */
[----:B------:R-:W-:Y:S01]  /*d9330*/  IMAD.MOV.U32 R32, RZ, RZ, R89 ;  /* 0x000000ffff207224 */ /* 0x000fe200078e0059 */
[----:B------:R-:W-:Y:S01]  /*d9340*/  MOV R33, R88 ;  /* 0x0000005800217202 */ /* 0x000fe20000000f00 */
[----:B------:R1:W-:Y:S04]  /*d9350*/  LDGSTS.E [R3+0x4cf00], [R78.64], P1 ;  /* 0x4cf000004e037fae */ /* 0x0003e80008921844 */
[----:B------:R-:W-:Y:S01]  /*d9360*/  STL.64 [R1+0x3448], R80 ;  /* 0x0034485001007387 */ /* 0x000fe20000100a00 */
[----:B------:R-:W-:-:S02]  /*d9370*/  IMAD.MOV.U32 R4, RZ, RZ, R91 ;  /* 0x000000ffff047224 */ /* 0x000fc400078e005b */
[----:B------:R-:W-:Y:S02]  /*d9380*/  IMAD.MOV.U32 R5, RZ, RZ, R90 ;  /* 0x000000ffff057224 */ /* 0x000fe400078e005a */
[----:B------:R1:W-:Y:S01]  /*d9390*/  LDGSTS.E [R3+0x4d700], [R80.64], P1 ;  /* 0x4d70000050037fae */ /* 0x0003e20008921844 */
[----:B------:R-:W-:Y:S04]  /*d93a0*/  STL.64 [R1+0x3438], R82 ;  /* 0x0034385201007387 */ /* 0x000fe80000100a00 */
[----:B------:R1:W-:Y:S01]  /*d93b0*/  LDGSTS.E [R3+0x4df00], [R82.64], P1 ;  /* 0x4df0000052037fae */ /* 0x0003e20008921844 */
[----:B------:R-:W-:Y:S02]  /*d93c0*/  STL.64 [R1+0x3410], R84 ;  /* 0x0034105401007387 */ /* 0x000fe40000100a00 */
[----:B------:R1:W-:Y:S02]  /*d93d0*/  LDGSTS.E [R3+0x4e700], [R84.64], P1 ;  /* 0x4e70000054037fae */ /* 0x0003e40008921844 */
[----:B------:R-:W-:Y:S01]  /*d93e0*/  STL.64 [R1+0x3408], R34 ;  /* 0x0034082201007387 */ /* 0x000fe20000100a00 */
[----:B------:R1:W-:Y:S04]  /*d93f0*/  LDGSTS.E [R3+0x4ef00], [R34.64], P1 ;  /* 0x4ef0000022037fae */ /* 0x0003e80008921844 */
[----:B------:R-:W-:Y:S01]  /*d9400*/  STL.64 [R1+0x3400], R32 ;  /* 0x0034002001007387 */ /* 0x000fe20000100a00 */
[----:B------:R1:W-:Y:S02]  /*d9410*/  LDGSTS.E [R3+0x4f700], [R32.64], P1 ;  /* 0x4f70000020037fae */ /* 0x0003e40008921844 */
[----:B------:R2:W-:Y:S02]  /*d9420*/  STL.64 [R1+0x33f8], R4 ;  /* 0x0033f80401007387 */ /* 0x0005e40000100a00 */
[----:B------:R2:W-:Y:S01]  /*d9430*/  LDGSTS.E [R3+0x4ff00], [R4.64], P1 ;  /* 0x4ff0000004037fae */ /* 0x0005e20008921844 */
[----:B------:R1:W-:Y:S04]  /*d9440*/  STL [R1+0x33f4], R92 ;  /* 0x0033f45c01007387 */ /* 0x0003e80000100800 */
[----:B------:R-:W0:Y:S01]  /*d9450*/  LDGDEPBAR ;  /* 0x00000000000079af */ /* 0x000e220000000000 */
[----:B--2---:R-:W-:-:S04]  /*d9460*/  SHF.R.S32.HI R4, RZ, 0x1f, R157 ;  /* 0x0000001fff047819 */ /* 0x004fc8000001149d */
[----:B------:R-:W-:-:S04]  /*d9470*/  LEA.HI R4, R4, R157, RZ, 0x6 ;  /* 0x0000009d04047211 */ /* 0x000fc800078f30ff */
[----:B------:R-:W-:-:S04]  /*d9480*/  SHF.R.S32.HI R4, RZ, 0x6, R4 ;  /* 0x00000006ff047819 */ /* 0x000fc80000011404 */
[----:B------:R-:W-:Y:S11]  /*d9490*/  ISETP.NE.U32.AND P0, PT, R92, R4, PT ;  /* 0x000000045c00720c */ /* 0x000ff60003f05070 */
[----:B------:R-:W-:Y:S02]  /*d94a0*/  @!UPT UIADD3 URZ, URZ, URZ, URZ ;  /* 0x0000003f3f3ff290 */ /* 0x000fe4000fffe03f */
[----:B-1----:R-:W-:Y:S01]  /*d94b0*/  @!P0 CALL.REL.NOINC `(.L_x_0) ;  /* 0x0000001000008944 */ /* 0x002fe20003c00000 */
[----:B------:R-:W-:Y:S05]  /*d94c0*/  BRA `(.L_x_1) ;  /* 0xfff69f0000007947 */ /* 0x000fea000383ffff */
.L_x_0:
[----:B--2--5:R-:W2:Y:S04]  /*d94d0*/  LDL.LU R6, [R1+0x4c0c] ;  /* 0x004c0c0001067983 */ /* 0x024ea80000300800 */
[----:B------:R-:W1:Y:S01]  /*d94e0*/  S2R R5, SR_TID.X ;  /* 0x0000000000057919 */ /* 0x000e620000002100 */
[----:B------:R-:W-:Y:S02]  /*d94f0*/  IMAD.MOV.U32 R42, RZ, RZ, R24 ;  /* 0x000000ffff2a7224 */ /* 0x000fe400078e0018 */
[----:B------:R-:W-:Y:S01]  /*d9500*/  IMAD.MOV.U32 R43, RZ, RZ, R25 ;  /* 0x000000ffff2b7224 */ /* 0x000fe200078e0019 */
[----:B------:R-:W3:Y:S01]  /*d9510*/  LDL.LU R24, [R1+0xa30] ;  /* 0x000a300001187983 */ /* 0x000ee20000300800 */
[----:B------:R-:W-:Y:S01]  /*d9520*/  IMAD.MOV.U32 R38, RZ, RZ, R26 ;  /* 0x000000ffff267224 */ /* 0x000fe200078e001a */
[----:B------:R-:W-:Y:S01]  /*d9530*/  MOV R39, R27 ;  /* 0x0000001b00277202 */ /* 0x000fe20000000f00 */
[----:B------:R-:W-:-:S04]  /*d9540*/  DEPBAR.LE SB0, 0x0 ;  /* 0x000080000000791a */ /* 0x000fc80000000000 */
[----:B------:R-:W3:Y:S04]  /*d9550*/  LDL.LU R25, [R1+0xa34] ;  /* 0x000a340001197983 */ /* 0x000ee80000300800 */
[----:B------:R-:W3:Y:S04]  /*d9560*/  LDL.LU R26, [R1+0xfc0] ;  /* 0x000fc000011a7983 */ /* 0x000ee80000300800 */
[----:B------:R-:W3:Y:S01]  /*d9570*/  LDL.LU R27, [R1+0xfc4] ;  /* 0x000fc400011b7983 */ /* 0x000ee20000300800 */
[C---:B-1----:R-:W-:Y:S02]  /*d9580*/  IMAD.SHL.U32 R0, R5.reuse, 0x80, RZ ;  /* 0x0000008005007824 */ /* 0x042fe400078e00ff */
[----:B------:R-:W-:-:S03]  /*d9590*/  IMAD.SHL.U32 R2, R5, 0x20, RZ ;  /* 0x0000002005027824 */ /* 0x000fc600078e00ff */
[----:B------:R-:W-:Y:S01]  /*d95a0*/  LOP3.LUT R0, R0, 0xc00, RZ, 0xc0, !PT ;  /* 0x00000c0000007812 */ /* 0x000fe200078ec0ff */
[C---:B------:R-:W-:Y:S01]  /*d95b0*/  IMAD.SHL.U32 R3, R5.reuse, 0x200, RZ ;  /* 0x0000020005037824 */ /* 0x040fe200078e00ff */
[C---:B------:R-:W-:Y:S02]  /*d95c0*/  SHF.L.U32 R4, R5.reuse, 0x3, RZ ;  /* 0x0000000305047819 */ /* 0x040fe400000006ff */
[----:B------:R-:W-:Y:S01]  /*d95d0*/  LOP3.LUT R0, R0, 0x60, R2, 0xf8, !PT ;  /* 0x0000006000007812 */ /* 0x000fe200078ef802 */
[C---:B------:R-:W-:Y:S01]  /*d95e0*/  IMAD.SHL.U32 R2, R5.reuse, 0x4, RZ ;  /* 0x0000000405027824 */ /* 0x040fe200078e00ff */
[----:B------:R-:W-:Y:S02]  /*d95f0*/  LOP3.LUT R4, R4, 0x100, RZ, 0xc0, !PT ;  /* 0x0000010004047812 */ /* 0x000fe400078ec0ff */
[----:B------:R-:W-:Y:S02]  /*d9600*/  LOP3.LUT R5, R5, 0x3f, RZ, 0xc0, !PT ;  /* 0x0000003f05057812 */ /* 0x000fe400078ec0ff */
[----:B------:R-:W-:-:S02]  /*d9610*/  LOP3.LUT R2, R0, 0x70, R2, 0x78, !PT ;  /* 0x0000007000027812 */ /* 0x000fc400078e7802 */
[----:B------:R-:W-:-:S03]  /*d9620*/  LOP3.LUT R3, R3, 0xc00, RZ, 0xc0, !PT ;  /* 0x00000c0003037812 */ /* 0x000fc600078ec0ff */
[----:B------:R-:W-:Y:S01]  /*d9630*/  IMAD.IADD R2, R4, 0x1, R2 ;  /* 0x0000000104027824 */ /* 0x000fe200078e0202 */
[----:B------:R-:W-:Y:S01]  /*d9640*/  LEA R0, R5, R3, 0x4 ;  /* 0x0000000305007211 */ /* 0x000fe200078e20ff */
[----:B------:R-:W4:Y:S04]  /*d9650*/  LDL.LU R4, [R1+0xa38] ;  /* 0x000a380001047983 */ /* 0x000f280000300800 */
[----:B------:R-:W4:Y:S04]  /*d9660*/  LDL.LU R5, [R1+0xa3c] ;  /* 0x000a3c0001057983 */ /* 0x000f280000300800 */
[----:B------:R-:W-:Y:S01]  /*d9670*/  BAR.SYNC.DEFER_BLOCKING 0x0 ;  /* 0x0000000000007b1d */ /* 0x000fe20000010000 */
[----:B--2---:R-:W-:-:S05]  /*d9680*/  ISETP.GE.AND P1, PT, R6, c[0x0][0x17c], PT ;  /* 0x00005f0006007a0c */ /* 0x004fca0003f26270 */
[----:B------:R-:W4:Y:S04]  /*d9690*/  LDL.LU R6, [R1+0xfc8] ;  /* 0x000fc80001067983 */ /* 0x000f280000300800 */
[----:B------:R-:W4:Y:S01]  /*d96a0*/  LDL.LU R7, [R1+0xfcc] ;  /* 0x000fcc0001077983 */ /* 0x000f220000300800 */
[----:B------:R-:W-:-:S03]  /*d96b0*/  IMAD.MOV.U32 R40, RZ, RZ, R28 ;  /* 0x000000ffff287224 */ /* 0x000fc600078e001c */
[----:B------:R-:W2:Y:S01]  /*d96c0*/  LDL.LU R32, [R1+0xa10] ;  /* 0x000a100001207983 */ /* 0x000ea20000300800 */
[----:B------:R-:W-:-:S03]  /*d96d0*/  MOV R41, R29 ;  /* 0x0000001d00297202 */ /* 0x000fc60000000f00 */
        /* <DEDUP_REMOVED lines=8> */
[----:B---3--:R1:W-:Y:S04]  /*d9760*/  STS.128 [R2+0x200], R24 ;  /* 0x0002001802007388 */ /* 0x0083e80000000c00 */
[----:B------:R-:W3:Y:S04]  /*d9770*/  LDL.LU R31, [R1+0xdec] ;  /* 0x000dec00011f7983 */ /* 0x000ee80000300800 */
[----:B-1----:R-:W2:Y:S04]  /*d9780*/  LDL.LU R24, [R1+0x9f0] ;  /* 0x0009f00001187983 */ /* 0x002ea80000300800 */
[----:B------:R-:W2:Y:S04]  /*d9790*/  LDL.LU R25, [R1+0x9f4] ;  /* 0x0009f40001197983 */ /* 0x000ea80000300800 */
[----:B------:R-:W2:Y:S04]  /*d97a0*/  LDL.LU R26, [R1+0xc00] ;  /* 0x000c0000011a7983 */ /* 0x000ea80000300800 */
[----:B------:R-:W2:Y:S04]  /*d97b0*/  LDL.LU R27, [R1+0xc04] ;  /* 0x000c0400011b7983 */ /* 0x000ea80000300800 */
[----:B------:R-:W-:Y:S04]  /*d97c0*/  STS.128 [R2], R40 ;  /* 0x0000002802007388 */ /* 0x000fe80000000c00 */
[----:B------:R-:W-:Y:S04]  /*d97d0*/  STS.128 [R2+0x80], R36 ;  /* 0x0000802402007388 */ /* 0x000fe80000000c00 */
[----:B----4-:R1:W-:Y:S04]  /*d97e0*/  STS.128 [R2+0x280], R4 ;  /* 0x0002800402007388 */ /* 0x0103e80000000c00 */
[----:B------:R-:W-:Y:S06]  /*d97f0*/  BAR.SYNC.DEFER_BLOCKING 0x0 ;  /* 0x0000000000007b1d */ /* 0x000fec0000010000 */
[----:B-1----:R-:W4:Y:S04]  /*d9800*/  LDL.LU R4, [R1+0x9f8] ;  /* 0x0009f80001047983 */ /* 0x002f280000300800 */
[----:B------:R-:W4:Y:S04]  /*d9810*/  LDL.LU R5, [R1+0x9fc] ;  /* 0x0009fc0001057983 */ /* 0x000f280000300800 */
[----:B------:R-:W4:Y:S04]  /*d9820*/  LDL.LU R6, [R1+0xc08] ;  /* 0x000c080001067983 */ /* 0x000f280000300800 */
[----:B------:R-:W4:Y:S04]  /*d9830*/  LDL.LU R7, [R1+0xc0c] ;  /* 0x000c0c0001077983 */ /* 0x000f280000300800 */
[----:B------:R-:W1:Y:S01]  /*d9840*/  LDS.128 R36, [R0] ;  /* 0x0000000000247984 */ /* 0x000e620000000c00 */
[----:B------:R-:W-:-:S02]  /*d9850*/  LOP3.LUT R212, R0, 0x20, RZ, 0x3c, !PT ;  /* 0x0000002000d47812 */ /* 0x000fc400078e3cff */
[C---:B------:R-:W-:Y:S02]  /*d9860*/  LOP3.LUT R216, R0.reuse, 0x40, RZ, 0x3c, !PT ;  /* 0x0000004000d87812 */ /* 0x040fe400078e3cff */
[----:B------:R-:W-:Y:S01]  /*d9870*/  LOP3.LUT R3, R0, 0x60, RZ, 0x3c, !PT ;  /* 0x0000006000037812 */ /* 0x000fe200078e3cff */
[----:B------:R-:W2:Y:S04]  /*d9880*/  LDS.128 R44, [R212] ;  /* 0x00000000d42c7984 */ /* 0x000ea80000000c00 */
[----:B------:R-:W2:Y:S04]  /*d9890*/  LDS.128 R40, [R216] ;  /* 0x00000000d8287984 */ /* 0x000ea80000000c00 */
[----:B-1----:R-:W-:Y:S01]  /*d98a0*/  STL.64 [R1+0xb0], R36 ;  /* 0x0000b02401007387 */ /* 0x002fe20000100a00 */
[----:B------:R-:W-:-:S03]  /*d98b0*/  IMAD.MOV.U32 R224, RZ, RZ, R36 ;  /* 0x000000ffffe07224 */ /* 0x000fc600078e0024 */
[----:B------:R-:W-:Y:S04]  /*d98c0*/  STL.64 [R1+0xb8], R38 ;  /* 0x0000b82601007387 */ /* 0x000fe80000100a00 */
[----:B------:R-:W1:Y:S04]  /*d98d0*/  LDS.128 R36, [R3] ;  /* 0x0000000003247984 */ /* 0x000e680000000c00 */
[----:B------:R-:W-:Y:S06]  /*d98e0*/  BAR.SYNC.DEFER_BLOCKING 0x0 ;  /* 0x0000000000007b1d */ /* 0x000fec0000010000 */
[----:B--2---:R-:W-:Y:S04]  /*d98f0*/  STL.64 [R1+0x120], R44 ;  /* 0x0001202c01007387 */ /* 0x004fe80000100a00 */
[----:B------:R-:W-:Y:S04]  /*d9900*/  STL.64 [R1+0x128], R46 ;  /* 0x0001282e01007387 */ /* 0x000fe80000100a00 */
[----:B------:R-:W-:Y:S04]  /*d9910*/  STL.64 [R1+0x180], R40 ;  /* 0x0001802801007387 */ /* 0x000fe80000100a00 */
[----:B------:R-:W-:Y:S04]  /*d9920*/  STL.64 [R1+0x188], R42 ;  /* 0x0001882a01007387 */ /* 0x000fe80000100a00 */
[----:B------:R2:W-:Y:S04]  /*d9930*/  STS.128 [R2], R32 ;  /* 0x0000002002007388 */ /* 0x0005e80000000c00 */
[----:B---3--:R3:W-:Y:S04]  /*d9940*/  STS.128 [R2+0x80], R28 ;  /* 0x0000801c02007388 */ /* 0x0087e80000000c00 */
[----:B-1----:R-:W-:Y:S04]  /*d9950*/  STL.64 [R1+0x1f0], R36 ;  /* 0x0001f02401007387 */ /* 0x002fe80000100a00 */
[----:B------:R-:W-:Y:S04]  /*d9960*/  STL.64 [R1+0x1f8], R38 ;  /* 0x0001f82601007387 */ /* 0x000fe80000100a00 */
[----:B--2---:R-:W2:Y:S04]  /*d9970*/  LDL.LU R32, [R1+0x9b0] ;  /* 0x0009b00001207983 */ /* 0x004ea80000300800 */
[----:B------:R-:W2:Y:S04]  /*d9980*/  LDL.LU R33, [R1+0x9b4] ;  /* 0x0009b40001217983 */ /* 0x000ea80000300800 */
[----:B------:R-:W2:Y:S04]  /*d9990*/  LDL.LU R34, [R1+0x9a0] ;  /* 0x0009a00001227983 */ /* 0x000ea80000300800 */
[----:B------:R-:W2:Y:S04]  /*d99a0*/  LDL.LU R35, [R1+0x9a4] ;  /* 0x0009a40001237983 */ /* 0x000ea80000300800 */
[----:B---3--:R-:W3:Y:S04]  /*d99b0*/  LDL.LU R28, [R1+0x9b8] ;  /* 0x0009b800011c7983 */ /* 0x008ee80000300800 */
[----:B------:R-:W3:Y:S04]  /*d99c0*/  LDL.LU R29, [R1+0x9bc] ;  /* 0x0009bc00011d7983 */ /* 0x000ee80000300800 */
[----:B------:R-:W3:Y:S04]  /*d99d0*/  LDL.LU R30, [R1+0x9a8] ;  /* 0x0009a800011e7983 */ /* 0x000ee80000300800 */
[----:B------:R1:W-:Y:S04]  /*d99e0*/  STS.128 [R2+0x200], R24 ;  /* 0x0002001802007388 */ /* 0x0003e80000000c00 */
[----:B------:R-:W3:Y:S04]  /*d99f0*/  LDL.LU R31, [R1+0x9ac] ;  /* 0x0009ac00011f7983 */ /* 0x000ee80000300800 */
[----:B-1----:R-:W3:Y:S04]  /*d9a00*/  LDL.LU R24, [R1+0x1320] ;  /* 0x0013200001187983 */ /* 0x002ee80000300800 */
[----:B------:R-:W3:Y:S04]  /*d9a10*/  LDL.LU R25, [R1+0x1324] ;  /* 0x0013240001197983 */ /* 0x000ee80000300800 */
[----:B------:R-:W3:Y:S04]  /*d9a20*/  LDL.LU R26, [R1+0x13a0] ;  /* 0x0013a000011a7983 */ /* 0x000ee80000300800 */
[----:B------:R-:W3:Y:S04]  /*d9a30*/  LDL.LU R27, [R1+0x13a4] ;  /* 0x0013a400011b7983 */ /* 0x000ee80000300800 */
[----:B----4-:R1:W-:Y:S04]  /*d9a40*/  STS.128 [R2+0x280], R4 ;  /* 0x0002800402007388 */ /* 0x0103e80000000c00 */
[----:B------:R-:W-:Y:S06]  /*d9a50*/  BAR.SYNC.DEFER_BLOCKING 0x0 ;  /* 0x0000000000007b1d */ /* 0x000fec0000010000 */
[----:B-1----:R-:W4:Y:S04]  /*d9a60*/  LDL.LU R4, [R1+0x1328] ;  /* 0x0013280001047983 */ /* 0x002f280000300800 */
[----:B------:R-:W4:Y:S04]  /*d9a70*/  LDL.LU R5, [R1+0x132c] ;  /* 0x00132c0001057983 */ /* 0x000f280000300800 */
[----:B------:R-:W4:Y:S04]  /*d9a80*/  LDL.LU R6, [R1+0x13a8] ;  /* 0x0013a80001067983 */ /* 0x000f280000300800 */
[----:B------:R-:W4:Y:S04]  /*d9a90*/  LDL.LU R7, [R1+0x13ac] ;  /* 0x0013ac0001077983 */ /* 0x000f280000300800 */
[----:B------:R-:W1:Y:S04]  /*d9aa0*/  LDS.128 R36, [R0] ;  /* 0x0000000000247984 */ /* 0x000e680000000c00 */
[----:B------:R-:W1:Y:S04]  /*d9ab0*/  LDS.128 R44, [R212] ;  /* 0x00000000d42c7984 */ /* 0x000e680000000c00 */
[----:B------:R-:W1:Y:S04]  /*d9ac0*/  LDS.128 R40, [R216] ;  /* 0x00000000d8287984 */ /* 0x000e680000000c00 */
[----:B-1----:R-:W-:Y:S01]  /*d9ad0*/  STL.64 [R1+0x60], R36 ;  /* 0x0000602401007387 */ /* 0x002fe20000100a00 */
[----:B------:R-:W-:-:S03]  /*d9ae0*/  IMAD.MOV.U32 R231, RZ, RZ, R36 ;  /* 0x000000ffffe77224 */ /* 0x000fc600078e0024 */
[----:B------:R-:W-:Y:S04]  /*d9af0*/  STL.64 [R1+0x68], R38 ;  /* 0x0000682601007387 */ /* 0x000fe80000100a00 */
[----:B------:R-:W1:Y:S04]  /*d9b00*/  LDS.128 R36, [R3] ;  /* 0x0000000003247984 */ /* 0x000e680000000c00 */
[----:B------:R-:W-:Y:S06]  /*d9b10*/  BAR.SYNC.DEFER_BLOCKING 0x0 ;  /* 0x0000000000007b1d */ /* 0x000fec0000010000 */
[----:B------:R-:W-:Y:S04]  /*d9b20*/  STL.64 [R1+0x100], R44 ;  /* 0x0001002c01007387 */ /* 0x000fe80000100a00 */
[----:B------:R-:W-:Y:S04]  /*d9b30*/  STL.64 [R1+0x108], R46 ;  /* 0x0001082e01007387 */ /* 0x000fe80000100a00 */
[----:B------:R-:W-:Y:S04]  /*d9b40*/  STL.64 [R1+0x160], R40 ;  /* 0x0001602801007387 */ /* 0x000fe80000100a00 */
[----:B------:R-:W-:Y:S04]  /*d9b50*/  STL.64 [R1+0x168], R42 ;  /* 0x0001682a01007387 */ /* 0x000fe80000100a00 */
[----:B--2---:R2:W-:Y:S04]  /*d9b60*/  STS.128 [R2], R32 ;  /* 0x0000002002007388 */ /* 0x0045e80000000c00 */
[----:B-1----:R-:W-:Y:S04]  /*d9b70*/  STL.64 [R1+0x1d0], R36 ;  /* 0x0001d02401007387 */ /* 0x002fe80000100a00 */
[----:B------:R-:W-:Y:S04]  /*d9b80*/  STL.64 [R1+0x1d8], R38 ;  /* 0x0001d82601007387 */ /* 0x000fe80000100a00 */
[----:B--2---:R-:W2:Y:S04]  /*d9b90*/  LDL.LU R32, [R1+0x1690] ;  /* 0x0016900001207983 */ /* 0x004ea80000300800 */
[----:B------:R-:W2:Y:S04]  /*d9ba0*/  LDL.LU R33, [R1+0x1694] ;  /* 0x0016940001217983 */ /* 0x000ea80000300800 */
[----:B------:R-:W2:Y:S04]  /*d9bb0*/  LDL.LU R34, [R1+0x16f0] ;  /* 0x0016f00001227983 */ /* 0x000ea80000300800 */
[----:B---3--:R1:W-:Y:S04]  /*d9bc0*/  STS.128 [R2+0x80], R28 ;  /* 0x0000801c02007388 */ /* 0x0083e80000000c00 */
[----:B------:R-:W2:Y:S04]  /*d9bd0*/  LDL.LU R35, [R1+0x16f4] ;  /* 0x0016f40001237983 */ /* 0x000ea80000300800 */
[----:B-1----:R-:W3:Y:S04]  /*d9be0*/  LDL.LU R28, [R1+0x1698] ;  /* 0x00169800011c7983 */ /* 0x002ee80000300800 */
        /* <DEDUP_REMOVED lines=18> */
[----:B------:R-:W-:-:S03]  /*d9d10*/  MOV R230, R36 ;  /* 0x0000002400e67202 */ /* 0x000fc60000000f00 */
        /* <DEDUP_REMOVED lines=42> */
[----:B-1----:R-:W-:Y:S04]  /*d9fc0*/  STL.64 [R1+0x170], R36 ;  /* 0x0001702401007387 */ /* 0x002fe80000100a00 */
[----:B--2---:R1:W-:Y:S04]  /*d9fd0*/  STS.128 [R2], R32 ;  /* 0x0000002002007388 */ /* 0x0043e80000000c00 */
[----:B------:R-:W-:Y:S04]  /*d9fe0*/  STL.64 [R1+0x178], R38 ;  /* 0x0001782601007387 */ /* 0x000fe80000100a00 */
[----:B-1----:R-:W2:Y:S04]  /*d9ff0*/  LDL.LU R32, [R1+0x2000] ;  /* 0x0020000001207983 */ /* 0x002ea80000300800 */
        /* <DEDUP_REMOVED lines=22> */
[----:B------:R-:W-:Y:S04]  /*da160*/  LDS.128 R248, [R0] ;  /* 0x0000000000f87984 */ /* 0x000fe80000000c00 */
[----:B------:R-:W-:Y:S06]  /*da170*/  BAR.SYNC.DEFER_BLOCKING 0x0 ;  /* 0x0000000000007b1d */ /* 0x000fec0000010000 */
[----:B-1----:R-:W-:Y:S04]  /*da180*/  STL.64 [R1+0x50], R44 ;  /* 0x0000502c01007387 */ /* 0x002fe80000100a00 */
[----:B------:R-:W-:Y:S04]  /*da190*/  STL.64 [R1+0x58], R46 ;  /* 0x0000582e01007387 */ /* 0x000fe80000100a00 */
[----:B------:R-:W-:Y:S04]  /*da1a0*/  STL.64 [R1+0xd0], R40 ;  /* 0x0000d02801007387 */ /* 0x000fe80000100a00 */
[----:B------:R-:W-:Y:S04]  /*da1b0*/  STL.64 [R1+0xd8], R42 ;  /* 0x0000d82a01007387 */ /* 0x000fe80000100a00 */
[----:B------:R-:W-:Y:S04]  /*da1c0*/  STL.64 [R1+0x150], R36 ;  /* 0x0001502401007387 */ /* 0x000fe80000100a00 */
[----:B------:R-:W-:Y:S04]  /*da1d0*/  STL.64 [R1+0x158], R38 ;  /* 0x0001582601007387 */ /* 0x000fe80000100a00 */
[----:B--2---:R1:W-:Y:S04]  /*da1e0*/  STS.128 [R2], R32 ;  /* 0x0000002002007388 */ /* 0x0043e80000000c00 */
        /* <DEDUP_REMOVED lines=57> */
[----:B-1----:R-:W-:Y:S04]  /*da580*/  STL.64 [R1], R44 ;  /* 0x0000002c01007387 */ /* 0x002fe80000100a00 */
[----:B------:R-:W-:Y:S04]  /*da590*/  STL.64 [R1+0x8], R46 ;  /* 0x0000082e01007387 */ /* 0x000fe80000100a00 */
[----:B------:R-:W-:Y:S04]  /*da5a0*/  STL.64 [R1+0x80], R40 ;  /* 0x0000802801007387 */ /* 0x000fe80000100a00 */
[----:B------:R-:W-:Y:S04]  /*da5b0*/  STL.64 [R1+0x88], R42 ;  /* 0x0000882a01007387 */ /* 0x000fe80000100a00 */
[----:B------:R-:W-:Y:S04]  /*da5c0*/  STL.64 [R1+0xf0], R36 ;  /* 0x0000f02401007387 */ /* 0x000fe80000100a00 */
[----:B------:R-:W-:Y:S04]  /*da5d0*/  STL.64 [R1+0xf8], R38 ;  /* 0x0000f82601007387 */ /* 0x000fe80000100a00 */
[----:B--2---:R1:W-:Y:S02]  /*da5e0*/  STS.128 [R2], R32 ;  /* 0x0000002002007388 */ /* 0x0043e40000000c00 */
[----:B-1----:R-:W-:-:S02]  /*da5f0*/  IMAD.MOV.U32 R34, RZ, RZ, R16 ;  /* 0x000000ffff227224 */ /* 0x002fc400078e0010 */
[----:B------:R-:W-:Y:S01]  /*da600*/  IMAD.MOV.U32 R35, RZ, RZ, R17 ;  /* 0x000000ffff237224 */ /* 0x000fe200078e0011 */
[----:B------:R-:W2:Y:S04]  /*da610*/  LDL.LU R16, [R1+0xfb0] ;  /* 0x000fb00001107983 */ /* 0x000ea80000300800 */
[----:B------:R-:W2:Y:S04]  /*da620*/  LDL.LU R17, [R1+0xfb4] ;  /* 0x000fb40001117983 */ /* 0x000ea80000300800 */
[----:B---3--:R1:W-:Y:S02]  /*da630*/  STS.128 [R2+0x80], R28 ;  /* 0x0000801c02007388 */ /* 0x0083e40000000c00 */
[----:B-1----:R-:W-:Y:S01]  /*da640*/  IMAD.MOV.U32 R30, RZ, RZ, R18 ;  /* 0x000000ffff1e7224 */ /* 0x002fe200078e0012 */
[----:B------:R-:W-:Y:S01]  /*da650*/  MOV R31, R19 ;  /* 0x00000013001f7202 */ /* 0x000fe20000000f00 */
[----:B------:R-:W2:Y:S04]  /*da660*/  LDL.LU R18, [R1+0xfa0] ;  /* 0x000fa00001127983 */ /* 0x000ea80000300800 */
[----:B------:R-:W2:Y:S04]  /*da670*/  LDL.LU R19, [R1+0xfa4] ;  /* 0x000fa40001137983 */ /* 0x000ea80000300800 */
[----:B----4-:R1:W-:Y:S04]  /*da680*/  STS.128 [R2+0x280], R4 ;  /* 0x0002800402007388 */ /* 0x0103e80000000c00 */
[----:B-1----:R-:W3:Y:S04]  /*da690*/  LDL.LU R4, [R1+0xfb8] ;  /* 0x000fb80001047983 */ /* 0x002ee80000300800 */
[----:B------:R-:W3:Y:S04]  /*da6a0*/  LDL.LU R5, [R1+0xfbc] ;  /* 0x000fbc0001057983 */ /* 0x000ee80000300800 */
[----:B------:R-:W3:Y:S04]  /*da6b0*/  LDL.LU R6, [R1+0xfa8] ;  /* 0x000fa80001067983 */ /* 0x000ee80000300800 */
[----:B------:R-:W3:Y:S04]  /*da6c0*/  LDL.LU R7, [R1+0xfac] ;  /* 0x000fac0001077983 */ /* 0x000ee80000300800 */
[----:B------:R-:W-:Y:S04]  /*da6d0*/  STS.128 [R2+0x200], R24 ;  /* 0x0002001802007388 */ /* 0x000fe80000000c00 */
[----:B------:R-:W-:Y:S01]  /*da6e0*/  BAR.SYNC.DEFER_BLOCKING 0x0 ;  /* 0x0000000000007b1d */ /* 0x000fe20000010000 */
[----:B------:R-:W-:Y:S01]  /*da6f0*/  IMAD.MOV.U32 R32, RZ, RZ, R20 ;  /* 0x000000ffff207224 */ /* 0x000fe200078e0014 */
[----:B------:R-:W-:Y:S01]  /*da700*/  MOV R33, R21 ;  /* 0x0000001500217202 */ /* 0x000fe20000000f00 */
[----:B------:R-:W-:Y:S01]  /*da710*/  IMAD.MOV.U32 R29, RZ, RZ, R23 ;  /* 0x000000ffff1d7224 */ /* 0x000fe200078e0017 */
[----:B------:R-:W-:-:S02]  /*da720*/  MOV R28, R22 ;  /* 0x00000016001c7202 */ /* 0x000fc40000000f00 */
[----:B------:R-:W1:Y:S04]  /*da730*/  LDS.128 R24, [R216] ;  /* 0x00000000d8187984 */ /* 0x000e680000000c00 */
[----:B------:R-:W4:Y:S04]  /*da740*/  LDS.128 R20, [R3] ;  /* 0x0000000003147984 */ /* 0x000f280000000c00 */
[----:B------:R-:W-:Y:S04]  /*da750*/  LDS.128 R232, [R0] ;  /* 0x0000000000e87984 */ /* 0x000fe80000000c00 */
[----:B------:R-:W-:Y:S04]  /*da760*/  LDS.128 R240, [R212] ;  /* 0x00000000d4f07984 */ /* 0x000fe80000000c00 */
[----:B------:R-:W-:Y:S06]  /*da770*/  BAR.SYNC.DEFER_BLOCKING 0x0 ;  /* 0x0000000000007b1d */ /* 0x000fec0000010000 */
[----:B-1----:R1:W-:Y:S04]  /*da780*/  STL.64 [R1+0x30], R24 ;  /* 0x0000301801007387 */ /* 0x0023e80000100a00 */
[----:B------:R1:W-:Y:S04]  /*da790*/  STL.64 [R1+0x38], R26 ;  /* 0x0000381a01007387 */ /* 0x0003e80000100a00 */
[----:B----4-:R4:W-:Y:S04]  /*da7a0*/  STL.64 [R1+0x70], R20 ;  /* 0x0000701401007387 */ /* 0x0109e80000100a00 */
[----:B------:R4:W-:Y:S04]  /*da7b0*/  STL.64 [R1+0x78], R22 ;  /* 0x0000781601007387 */ /* 0x0009e80000100a00 */
[----:B-1----:R-:W3:Y:S04]  /*da7c0*/  LDL.LU R24, [R1+0xdd0] ;  /* 0x000dd00001187983 */ /* 0x002ee80000300800 */
[----:B------:R-:W3:Y:S04]  /*da7d0*/  LDL.LU R25, [R1+0xdd4] ;  /* 0x000dd40001197983 */ /* 0x000ee80000300800 */
[----:B------:R-:W3:Y:S04]  /*da7e0*/  LDL.LU R26, [R1+0xdc0] ;  /* 0x000dc000011a7983 */ /* 0x000ee80000300800 */
[----:B------:R-:W3:Y:S04]  /*da7f0*/  LDL.LU R27, [R1+0xdc4] ;  /* 0x000dc400011b7983 */ /* 0x000ee80000300800 */
[----:B----4-:R-:W4:Y:S04]  /*da800*/  LDL.LU R20, [R1+0xdd8] ;  /* 0x000dd80001147983 */ /* 0x010f280000300800 */
[----:B------:R-:W4:Y:S04]  /*da810*/  LDL.LU R21, [R1+0xddc] ;  /* 0x000ddc0001157983 */ /* 0x000f280000300800 */
[----:B------:R-:W4:Y:S04]  /*da820*/  LDL.LU R22, [R1+0xdc8] ;  /* 0x000dc80001167983 */ /* 0x000f280000300800 */
[----:B------:R-:W4:Y:S04]  /*da830*/  LDL.LU R23, [R1+0xdcc] ;  /* 0x000dcc0001177983 */ /* 0x000f280000300800 */
[----:B--2---:R1:W-:Y:S04]  /*da840*/  STS.128 [R2+0x200], R16 ;  /* 0x0002001002007388 */ /* 0x0043e80000000c00 */
[----:B-1----:R-:W2:Y:S04]  /*da850*/  LDL.LU R16, [R1+0xbf0] ;  /* 0x000bf00001107983 */ /* 0x002ea80000300800 */
[----:B------:R-:W2:Y:S04]  /*da860*/  LDL.LU R17, [R1+0xbf4] ;  /* 0x000bf40001117983 */ /* 0x000ea80000300800 */
[----:B------:R-:W2:Y:S04]  /*da870*/  LDL.LU R18, [R1+0xbe0] ;  /* 0x000be00001127983 */ /* 0x000ea80000300800 */
[----:B------:R-:W2:Y:S04]  /*da880*/  LDL.LU R19, [R1+0xbe4] ;  /* 0x000be40001137983 */ /* 0x000ea80000300800 */
[----:B---3--:R1:W-:Y:S04]  /*da890*/  STS.128 [R2+0x280], R4 ;  /* 0x0002800402007388 */ /* 0x0083e80000000c00 */
[----:B-1----:R-:W3:Y:S04]  /*da8a0*/  LDL.LU R4, [R1+0xbf8] ;  /* 0x000bf80001047983 */ /* 0x002ee80000300800 */
[----:B------:R-:W3:Y:S04]  /*da8b0*/  LDL.LU R5, [R1+0xbfc] ;  /* 0x000bfc0001057983 */ /* 0x000ee80000300800 */
[----:B------:R-:W3:Y:S04]  /*da8c0*/  LDL.LU R6, [R1+0xbe8] ;  /* 0x000be80001067983 */ /* 0x000ee80000300800 */
[----:B------:R-:W3:Y:S04]  /*da8d0*/  LDL.LU R7, [R1+0xbec] ;  /* 0x000bec0001077983 */ /* 0x000ee80000300800 */
[----:B------:R-:W-:Y:S04]  /*da8e0*/  STS.128 [R2], R32 ;  /* 0x0000002002007388 */ /* 0x000fe80000000c00 */
[----:B------:R-:W-:Y:S04]  /*da8f0*/  STS.128 [R2+0x80], R28 ;  /* 0x0000801c02007388 */ /* 0x000fe80000000c00 */
[----:B------:R-:W-:Y:S06]  /*da900*/  BAR.SYNC.DEFER_BLOCKING 0x0 ;  /* 0x0000000000007b1d */ /* 0x000fec0000010000 */
[----:B------:R-:W1:Y:S04]  /*da910*/  LDS.128 R28, [R0] ;  /* 0x00000000001c7984 */ /* 0x000e680000000c00 */
[----:B------:R-:W4:Y:S04]  /*da920*/  LDS.128 R36, [R212] ;  /* 0x00000000d4247984 */ /* 0x000f280000000c00 */
[----:B------:R-:W4:Y:S04]  /*da930*/  LDS.128 R32, [R216] ;  /* 0x00000000d8207984 */ /* 0x000f280000000c00 */
[----:B-1----:R-:W-:Y:S04]  /*da940*/  STL.64 [R1+0x340], R28 ;  /* 0x0003401c01007387 */ /* 0x002fe80000100a00 */
[----:B------:R-:W-:Y:S04]  /*da950*/  STL.64 [R1+0x348], R30 ;  /* 0x0003481e01007387 */ /* 0x000fe80000100a00 */
[----:B------:R-:W1:Y:S04]  /*da960*/  LDS.128 R28, [R3] ;  /* 0x00000000031c7984 */ /* 0x000e680000000c00 */
[----:B------:R-:W-:Y:S06]  /*da970*/  BAR.SYNC.DEFER_BLOCKING 0x0 ;  /* 0x0000000000007b1d */ /* 0x000fec0000010000 */
[----:B----4-:R-:W-:Y:S04]  /*da980*/  STL.64 [R1+0x3b0], R36 ;  /* 0x0003b02401007387 */ /* 0x010fe80000100a00 */
[----:B------:R-:W-:Y:S04]  /*da990*/  STL.64 [R1+0x3b8], R38 ;  /* 0x0003b82601007387 */ /* 0x000fe80000100a00 */
[----:B------:R-:W-:Y:S04]  /*da9a0*/  STL.64 [R1+0x410], R32 ;  /* 0x0004102001007387 */ /* 0x000fe80000100a00 */
[----:B------:R-:W-:Y:S04]  /*da9b0*/  STL.64 [R1+0x418], R34 ;  /* 0x0004182201007387 */ /* 0x000fe80000100a00 */
[----:B------:R4:W-:Y:S04]  /*da9c0*/  STS.128 [R2], R24 ;  /* 0x0000001802007388 */ /* 0x0009e80000000c00 */
[----:B------:R2:W-:Y:S04]  /*da9d0*/  STS.128 [R2+0x80], R20 ;  /* 0x0000801402007388 */ /* 0x0005e80000000c00 */
[----:B-1----:R-:W-:Y:S04]  /*da9e0*/  STL.64 [R1+0x480], R28 ;  /* 0x0004801c01007387 */ /* 0x002fe80000100a00 */
[----:B------:R-:W-:Y:S04]  /*da9f0*/  STL.64 [R1+0x488], R30 ;  /* 0x0004881e01007387 */ /* 0x000fe80000100a00 */
[----:B----4-:R-:W4:Y:S04]  /*daa00*/  LDL.LU R24, [R1+0x990] ;  /* 0x0009900001187983 */ /* 0x010f280000300800 */
[----:B------:R-:W4:Y:S04]  /*daa10*/  LDL.LU R25, [R1+0x994] ;  /* 0x0009940001197983 */ /* 0x000f280000300800 */
[----:B------:R-:W4:Y:S04]  /*daa20*/  LDL.LU R26, [R1+0x980] ;  /* 0x00098000011a7983 */ /* 0x000f280000300800 */
[----:B------:R-:W4:Y:S04]  /*daa30*/  LDL.LU R27, [R1+0x984] ;  /* 0x00098400011b7983 */ /* 0x000f280000300800 */
[----:B--2---:R-:W2:Y:S04]  /*daa40*/  LDL.LU R20, [R1+0x998] ;  /* 0x0009980001147983 */ /* 0x004ea80000300800 */
[----:B------:R-:W2:Y:S04]  /*daa50*/  LDL.LU R21, [R1+0x99c] ;  /* 0x00099c0001157983 */ /* 0x000ea80000300800 */
[----:B------:R-:W2:Y:S04]  /*daa60*/  LDL.LU R22, [R1+0x988] ;  /* 0x0009880001167983 */ /* 0x000ea80000300800 */
[----:B------:R1:W-:Y:S04]  /*daa70*/  STS.128 [R2+0x200], R16 ;  /* 0x0002001002007388 */ /* 0x0003e80000000c00 */
[----:B------:R-:W2:Y:S04]  /*daa80*/  LDL.LU R23, [R1+0x98c] ;  /* 0x00098c0001177983 */ /* 0x000ea80000300800 */
[----:B-1----:R-:W2:Y:S04]  /*daa90*/  LDL.LU R16, [R1+0x13b0] ;  /* 0x0013b00001107983 */ /* 0x002ea80000300800 */
[----:B------:R-:W2:Y:S04]  /*daaa0*/  LDL.LU R17, [R1+0x13b4] ;  /* 0x0013b40001117983 */ /* 0x000ea80000300800 */
[----:B------:R-:W2:Y:S04]  /*daab0*/  LDL.LU R18, [R1+0x13c0] ;  /* 0x0013c00001127983 */ /* 0x000ea80000300800 */
[----:B------:R-:W2:Y:S04]  /*daac0*/  LDL.LU R19, [R1+0x13c4] ;  /* 0x0013c40001137983 */ /* 0x000ea80000300800 */
[----:B---3--:R1:W-:Y:S04]  /*daad0*/  STS.128 [R2+0x280], R4 ;  /* 0x0002800402007388 */ /* 0x0083e80000000c00 */
[----:B------:R-:W-:Y:S06]  /*daae0*/  BAR.SYNC.DEFER_BLOCKING 0x0 ;  /* 0x0000000000007b1d */ /* 0x000fec0000010000 */
[----:B-1----:R-:W3:Y:S04]  /*daaf0*/  LDL.LU R4, [R1+0x13b8] ;  /* 0x0013b80001047983 */ /* 0x002ee80000300800 */
[----:B------:R-:W3:Y:S04]  /*dab00*/  LDL.LU R5, [R1+0x13bc] ;  /* 0x0013bc0001057983 */ /* 0x000ee80000300800 */
[----:B------:R-:W3:Y:S04]  /*dab10*/  LDL.LU R6, [R1+0x13c8] ;  /* 0x0013c80001067983 */ /* 0x000ee80000300800 */
[----:B------:R-:W3:Y:S04]  /*dab20*/  LDL.LU R7, [R1+0x13cc] ;  /* 0x0013cc0001077983 */ /* 0x000ee80000300800 */
[----:B------:R-:W1:Y:S04]  /*dab30*/  LDS.128 R28, [R0] ;  /* 0x00000000001c7984 */ /* 0x000e680000000c00 */
[----:B------:R-:W1:Y:S04]  /*dab40*/  LDS.128 R36, [R212] ;  /* 0x00000000d4247984 */ /* 0x000e680000000c00 */
[----:B------:R-:W1:Y:S04]  /*dab50*/  LDS.128 R32, [R216] ;  /* 0x00000000d8207984 */ /* 0x000e680000000c00 */
[----:B-1----:R-:W-:Y:S04]  /*dab60*/  STL.64 [R1+0x2f0], R28 ;  /* 0x0002f01c01007387 */ /* 0x002fe80000100a00 */
        /* <DEDUP_REMOVED lines=8> */
[----:B------:R-:W-:Y:S04]  /*dabf0*/  STL.64 [R1+0x468], R30 ;  /* 0x0004681e01007387 */ /* 0x000fe80000100a00 */
[----:B----4-:R1:W-:Y:S04]  /*dac00*/  STS.128 [R2], R24 ;  /* 0x0000001802007388 */ /* 0x0103e80000000c00 */
[----:B-1----:R-:W4:Y:S04]  /*dac10*/  LDL.LU R24, [R1+0x1750] ;  /* 0x0017500001187983 */ /* 0x002f280000300800 */
[----:B------:R-:W4:Y:S04]  /*dac20*/  LDL.LU R25, [R1+0x1754] ;  /* 0x0017540001197983 */ /* 0x000f280000300800 */
[----:B------:R-:W4:Y:S04]  /*dac30*/  LDL.LU R26, [R1+0x17a0] ;  /* 0x0017a000011a7983 */ /* 0x000f280000300800 */
[----:B--2---:R1:W-:Y:S04]  /*dac40*/  STS.128 [R2+0x80], R20 ;  /* 0x0000801402007388 */ /* 0x0043e80000000c00 */
[----:B------:R-:W4:Y:S04]  /*dac50*/  LDL.LU R27, [R1+0x17a4] ;  /* 0x0017a400011b7983 */ /* 0x000f280000300800 */
[----:B-1----:R-:W2:Y:S04]  /*dac60*/  LDL.LU R20, [R1+0x1758] ;  /* 0x0017580001147983 */ /* 0x002ea80000300800 */
        /* <DEDUP_REMOVED lines=163> */
[----:B----4-:R1:W-:Y:S02]  /*db6a0*/  STS.128 [R2], R24 ;  /* 0x0000001802007388 */ /* 0x0103e40000000c00 */
[----:B-1----:R-:W-:Y:S01]  /*db6b0*/  MOV R26, R8 ;  /* 0x00000008001a7202 */ /* 0x002fe20000000f00 */
[----:B------:R-:W-:Y:S01]  /*db6c0*/  IMAD.MOV.U32 R27, RZ, RZ, R9 ;  /* 0x000000ffff1b7224 */ /* 0x000fe200078e0009 */
[----:B------:R-:W4:Y:S04]  /*db6d0*/  LDL.LU R8, [R1+0xf90] ;  /* 0x000f900001087983 */ /* 0x000f280000300800 */
[----:B------:R-:W4:Y:S04]  /*db6e0*/  LDL.LU R9, [R1+0xf94] ;  /* 0x000f940001097983 */ /* 0x000f280000300800 */
[----:B--2---:R1:W-:Y:S02]  /*db6f0*/  STS.128 [R2+0x80], R20 ;  /* 0x0000801402007388 */ /* 0x0043e40000000c00 */
[----:B-1----:R-:W-:-:S02]  /*db700*/  IMAD.MOV.U32 R22, RZ, RZ, R10 ;  /* 0x000000ffff167224 */ /* 0x002fc400078e000a */
[----:B------:R-:W-:Y:S01]  /*db710*/  IMAD.MOV.U32 R23, RZ, RZ, R11 ;  /* 0x000000ffff177224 */ /* 0x000fe200078e000b */
[----:B------:R-:W4:Y:S04]  /*db720*/  LDL.LU R10, [R1+0xf80] ;  /* 0x000f8000010a7983 */ /* 0x000f280000300800 */
[----:B------:R-:W4:Y:S04]  /*db730*/  LDL.LU R11, [R1+0xf84] ;  /* 0x000f8400010b7983 */ /* 0x000f280000300800 */
[----:B---3--:R1:W-:Y:S04]  /*db740*/  STS.128 [R2+0x280], R4 ;  /* 0x0002800402007388 */ /* 0x0083e80000000c00 */
[----:B-1----:R-:W2:Y:S04]  /*db750*/  LDL.LU R4, [R1+0xf98] ;  /* 0x000f980001047983 */ /* 0x002ea80000300800 */
[----:B------:R-:W2:Y:S04]  /*db760*/  LDL.LU R5, [R1+0xf9c] ;  /* 0x000f9c0001057983 */ /* 0x000ea80000300800 */
[----:B------:R-:W2:Y:S04]  /*db770*/  LDL.LU R6, [R1+0xf88] ;  /* 0x000f880001067983 */ /* 0x000ea80000300800 */
[----:B------:R-:W2:Y:S04]  /*db780*/  LDL.LU R7, [R1+0xf8c] ;  /* 0x000f8c0001077983 */ /* 0x000ea80000300800 */
[----:B------:R-:W-:Y:S04]  /*db790*/  STS.128 [R2+0x200], R16 ;  /* 0x0002001002007388 */ /* 0x000fe80000000c00 */
[----:B------:R-:W-:Y:S01]  /*db7a0*/  BAR.SYNC.DEFER_BLOCKING 0x0 ;  /* 0x0000000000007b1d */ /* 0x000fe20000010000 */
[----:B------:R-:W-:Y:S01]  /*db7b0*/  IMAD.MOV.U32 R24, RZ, RZ, R12 ;  /* 0x000000ffff187224 */ /* 0x000fe200078e000c */
[----:B------:R-:W-:Y:S01]  /*db7c0*/  MOV R21, R15 ;  /* 0x0000000f00157202 */ /* 0x000fe20000000f00 */
[----:B------:R-:W-:-:S02]  /*db7d0*/  IMAD.MOV.U32 R25, RZ, RZ, R13 ;  /* 0x000000ffff197224 */ /* 0x000fc400078e000d */
[----:B------:R-:W-:Y:S02]  /*db7e0*/  IMAD.MOV.U32 R20, RZ, RZ, R14 ;  /* 0x000000ffff147224 */ /* 0x000fe400078e000e */
[----:B------:R-:W1:Y:S04]  /*db7f0*/  LDS.128 R12, [R0] ;  /* 0x00000000000c7984 */ /* 0x000e680000000c00 */
[----:B------:R-:W3:Y:S04]  /*db800*/  LDS.128 R28, [R212] ;  /* 0x00000000d41c7984 */ /* 0x000ee80000000c00 */
[----:B------:R-:W3:Y:S04]  /*db810*/  LDS.128 R16, [R216] ;  /* 0x00000000d8107984 */ /* 0x000ee80000000c00 */
[----:B-1----:R-:W-:Y:S04]  /*db820*/  STL.64 [R1+0xe0], R12 ;  /* 0x0000e00c01007387 */ /* 0x002fe80000100a00 */
[----:B------:R-:W-:Y:S04]  /*db830*/  STL.64 [R1+0xe8], R14 ;  /* 0x0000e80e01007387 */ /* 0x000fe80000100a00 */
[----:B------:R-:W1:Y:S04]  /*db840*/  LDS.128 R12, [R3] ;  /* 0x00000000030c7984 */ /* 0x000e680000000c00 */
[----:B------:R-:W-:Y:S06]  /*db850*/  BAR.SYNC.DEFER_BLOCKING 0x0 ;  /* 0x0000000000007b1d */ /* 0x000fec0000010000 */
[----:B---3--:R-:W-:Y:S04]  /*db860*/  STL.64 [R1+0x190], R28 ;  /* 0x0001901c01007387 */ /* 0x008fe80000100a00 */
[----:B------:R-:W-:Y:S04]  /*db870*/  STL.64 [R1+0x198], R30 ;  /* 0x0001981e01007387 */ /* 0x000fe80000100a00 */
[----:B------:R3:W-:Y:S04]  /*db880*/  STL.64 [R1+0x230], R16 ;  /* 0x0002301001007387 */ /* 0x0007e80000100a00 */
[----:B------:R1:W-:Y:S04]  /*db890*/  STL.64 [R1+0x238], R18 ;  /* 0x0002381201007387 */ /* 0x0003e80000100a00 */
[----:B-1----:R1:W-:Y:S04]  /*db8a0*/  STL.64 [R1+0x300], R12 ;  /* 0x0003000c01007387 */ /* 0x0023e80000100a00 */
[----:B------:R1:W-:Y:S04]  /*db8b0*/  STL.64 [R1+0x308], R14 ;  /* 0x0003080e01007387 */ /* 0x0003e80000100a00 */
[----:B---3--:R-:W3:Y:S04]  /*db8c0*/  LDL.LU R16, [R1+0xdb0] ;  /* 0x000db00001107983 */ /* 0x008ee80000300800 */
[----:B------:R-:W3:Y:S04]  /*db8d0*/  LDL.LU R17, [R1+0xdb4] ;  /* 0x000db40001117983 */ /* 0x000ee80000300800 */
[----:B------:R-:W3:Y:S04]  /*db8e0*/  LDL.LU R18, [R1+0xda0] ;  /* 0x000da00001127983 */ /* 0x000ee80000300800 */
[----:B------:R-:W3:Y:S04]  /*db8f0*/  LDL.LU R19, [R1+0xda4] ;  /* 0x000da40001137983 */ /* 0x000ee80000300800 */
[----:B-1----:R-:W3:Y:S04]  /*db900*/  LDL.LU R12, [R1+0xdb8] ;  /* 0x000db800010c7983 */ /* 0x002ee80000300800 */
[----:B------:R-:W3:Y:S04]  /*db910*/  LDL.LU R13, [R1+0xdbc] ;  /* 0x000dbc00010d7983 */ /* 0x000ee80000300800 */
[----:B------:R-:W3:Y:S04]  /*db920*/  LDL.LU R14, [R1+0xda8] ;  /* 0x000da800010e7983 */ /* 0x000ee80000300800 */
[----:B------:R-:W3:Y:S04]  /*db930*/  LDL.LU R15, [R1+0xdac] ;  /* 0x000dac00010f7983 */ /* 0x000ee80000300800 */
[----:B----4-:R1:W-:Y:S04]  /*db940*/  STS.128 [R2+0x200], R8 ;  /* 0x0002000802007388 */ /* 0x0103e80000000c00 */
[----:B-1----:R-:W4:Y:S04]  /*db950*/  LDL.LU R8, [R1+0xbd0] ;  /* 0x000bd00001087983 */ /* 0x002f280000300800 */
        /* <DEDUP_REMOVED lines=8> */
[----:B------:R-:W-:Y:S04]  /*db9e0*/  STS.128 [R2], R24 ;  /* 0x0000001802007388 */ /* 0x000fe80000000c00 */
[----:B------:R-:W-:Y:S04]  /*db9f0*/  STS.128 [R2+0x80], R20 ;  /* 0x0000801402007388 */ /* 0x000fe80000000c00 */
[----:B------:R-:W-:Y:S06]  /*dba00*/  BAR.SYNC.DEFER_BLOCKING 0x0 ;  /* 0x0000000000007b1d */ /* 0x000fec0000010000 */
        /* <DEDUP_REMOVED lines=11> */
[----:B---3--:R3:W-:Y:S04]  /*dbac0*/  STS.128 [R2], R16 ;  /* 0x0000001002007388 */ /* 0x0087e80000000c00 */
[----:B-1----:R-:W-:Y:S04]  /*dbad0*/  STL.64 [R1+0x680], R20 ;  /* 0x0006801401007387 */ /* 0x002fe80000100a00 */
[----:B------:R-:W-:Y:S04]  /*dbae0*/  STL.64 [R1+0x688], R22 ;  /* 0x0006881601007387 */ /* 0x000fe80000100a00 */
        /* <DEDUP_REMOVED lines=8> */
[----:B----4-:R1:W-:Y:S04]  /*dbb70*/  STS.128 [R2+0x200], R8 ;  /* 0x0002000802007388 */ /* 0x0103e80000000c00 */
[----:B------:R-:W4:Y:S04]  /*dbb80*/  LDL.LU R15, [R1+0x96c] ;  /* 0x00096c00010f7983 */ /* 0x000f280000300800 */
[----:B-1----:R-:W4:Y:S04]  /*dbb90*/  LDL.LU R8, [R1+0x13d0] ;  /* 0x0013d00001087983 */ /* 0x002f280000300800 */
[----:B------:R-:W4:Y:S04]  /*dbba0*/  LDL.LU R9, [R1+0x13d4] ;  /* 0x0013d40001097983 */ /* 0x000f280000300800 */
[----:B------:R-:W4:Y:S04]  /*dbbb0*/  LDL.LU R10, [R1+0x13f0] ;  /* 0x0013f000010a7983 */ /* 0x000f280000300800 */
[----:B------:R-:W4:Y:S04]  /*dbbc0*/  LDL.LU R11, [R1+0x13f4] ;  /* 0x0013f400010b7983 */ /* 0x000f280000300800 */
[----:B--2---:R1:W-:Y:S04]  /*dbbd0*/  STS.128 [R2+0x280], R4 ;  /* 0x0002800402007388 */ /* 0x0043e80000000c00 */
[----:B------:R-:W-:Y:S06]  /*dbbe0*/  BAR.SYNC.DEFER_BLOCKING 0x0 ;  /* 0x0000000000007b1d */ /* 0x000fec0000010000 */
[----:B-1----:R-:W2:Y:S04]  /*dbbf0*/  LDL.LU R4, [R1+0x13d8] ;  /* 0x0013d80001047983 */ /* 0x002ea80000300800 */
[----:B------:R-:W2:Y:S04]  /*dbc00*/  LDL.LU R5, [R1+0x13dc] ;  /* 0x0013dc0001057983 */ /* 0x000ea80000300800 */
[----:B------:R-:W2:Y:S04]  /*dbc10*/  LDL.LU R6, [R1+0x13f8] ;  /* 0x0013f80001067983 */ /* 0x000ea80000300800 */
[----:B------:R-:W2:Y:S04]  /*dbc20*/  LDL.LU R7, [R1+0x13fc] ;  /* 0x0013fc0001077983 */ /* 0x000ea80000300800 */
        /* <DEDUP_REMOVED lines=13> */
[----:B---3--:R1:W-:Y:S04]  /*dbd00*/  STS.128 [R2], R16 ;  /* 0x0000001002007388 */ /* 0x0083e80000000c00 */
[----:B-1----:R-:W3:Y:S04]  /*dbd10*/  LDL.LU R16, [R1+0x1840] ;  /* 0x0018400001107983 */ /* 0x002ee80000300800 */
[----:B------:R-:W3:Y:S04]  /*dbd20*/  LDL.LU R17, [R1+0x1844] ;  /* 0x0018440001117983 */ /* 0x000ee80000300800 */
[----:B------:R-:W3:Y:S04]  /*dbd30*/  LDL.LU R18, [R1+0x1850] ;  /* 0x0018500001127983 */ /* 0x000ee80000300800 */
[----:B----4-:R1:W-:Y:S04]  /*dbd40*/  STS.128 [R2+0x80], R12 ;  /* 0x0000800c02007388 */ /* 0x0103e80000000c00 */
[----:B------:R-:W3:Y:S04]  /*dbd50*/  LDL.LU R19, [R1+0x1854] ;  /* 0x0018540001137983 */ /* 0x000ee80000300800 */
[----:B-1----:R-:W4:Y:S04]  /*dbd60*/  LDL.LU R12, [R1+0x1848] ;  /* 0x00184800010c7983 */ /* 0x002f280000300800 */
[----:B------:R-:W4:Y:S04]  /*dbd70*/  LDL.LU R13, [R1+0x184c] ;  /* 0x00184c00010d7983 */ /* 0x000f280000300800 */
[----:B------:R-:W4:Y:S04]  /*dbd80*/  LDL.LU R14, [R1+0x1858] ;  /* 0x00185800010e7983 */ /* 0x000f280000300800 */
[----:B------:R1:W-:Y:S04]  /*dbd90*/  STS.128 [R2+0x200], R8 ;  /* 0x0002000802007388 */ /* 0x0003e80000000c00 */
        /* <DEDUP_REMOVED lines=522> */
[----:B------:R-:W-:Y:S04]  /*dde40*/  STL [R1+0x5048], R242 ;  /* 0x005048f201007387 */ /* 0x000fe80000100800 */
[----:B------:R-:W1:Y:S04]  /*dde50*/  LDS.128 R28, [R212] ;  /* 0x00000000d41c7984 */ /* 0x000e680000000c00 */
[----:B------:R-:W-:Y:S04]  /*dde60*/  STL [R1+0x5044], R243 ;  /* 0x005044f301007387 */ /* 0x000fe80000100800 */
        /* <DEDUP_REMOVED lines=297> */
[----:B--2---:R1:W-:Y:S04]  /*df100*/  STS.128 [R2+0x280], R4 ;  /* 0x0002800402007388 */ /* 0x0043e80000000c00 */
[----:B------:R-:W2:Y:S04]  /*df110*/  LDL.LU R11, [R1+0x1c24] ;  /* 0x001c2400010b7983 */ /* 0x000ea80000300800 */
        /* <DEDUP_REMOVED lines=2364> */
[----:B----4-:R1:W-:Y:S04]  /*e84e0*/  STS.128 [R2+0x80], R12 ;  /* 0x0000800c02007388 */ /* 0x0103e80000000c00 */
[----:B-1----:R-:W4:Y:S04]  /*e84f0*/  LDL.LU R12, [R1+0xc30] ;  /* 0x000c3000010c7983 */ /* 0x002f280000300800 */
[----:B------:R-:W4:Y:S04]  /*e8500*/  LDL.LU R13, [R1+0xc34] ;  /* 0x000c3400010d7983 */ /* 0x000f280000300800 */
[----:B------:R-:W4:Y:S04]  /*e8510*/  LDL.LU R14, [R1+0xc20] ;  /* 0x000c2000010e7983 */ /* 0x000f280000300800 */
[----:B------:R-:W4:Y:S04]  /*e8520*/  LDL.LU R15, [R1+0xc24] ;  /* 0x000c2400010f7983 */ /* 0x000f280000300800 */
[----:B--2---:R-:W-:Y:S04]  /*e8530*/  STS.128 [R2+0x200], R8 ;  /* 0x0002000802007388 */ /* 0x004fe80000000c00 */
[----:B---3--:R1:W-:Y:S04]  /*e8540*/  STS.128 [R2+0x280], R4 ;  /* 0x0002800402007388 */ /* 0x0083e80000000c00 */
[----:B-1----:R-:W2:Y:S04]  /*e8550*/  LDL.LU R4, [R1+0xc38] ;  /* 0x000c380001047983 */ /* 0x002ea80000300800 */
[----:B------:R-:W2:Y:S04]  /*e8560*/  LDL.LU R5, [R1+0xc3c] ;  /* 0x000c3c0001057983 */ /* 0x000ea80000300800 */
[----:B------:R-:W2:Y:S04]  /*e8570*/  LDL.LU R6, [R1+0xc28] ;  /* 0x000c280001067983 */ /* 0x000ea80000300800 */
[----:B------:R-:W2:Y:S04]  /*e8580*/  LDL.LU R7, [R1+0xc2c] ;  /* 0x000c2c0001077983 */ /* 0x000ea80000300800 */
[----:B------:R-:W3:Y:S04]  /*e8590*/  LDL.LU R8, [R1+0xa50] ;  /* 0x000a500001087983 */ /* 0x000ee80000300800 */
[----:B------:R-:W3:Y:S04]  /*e85a0*/  LDL.LU R9, [R1+0xa54] ;  /* 0x000a540001097983 */ /* 0x000ee80000300800 */
[----:B------:R-:W3:Y:S04]  /*e85b0*/  LDL.LU R10, [R1+0x9e0] ;  /* 0x0009e000010a7983 */ /* 0x000ee80000300800 */
[----:B------:R-:W3:Y:S04]  /*e85c0*/  LDL.LU R11, [R1+0x9e4] ;  /* 0x0009e400010b7983 */ /* 0x000ee80000300800 */
[----:B------:R1:W-:Y:S04]  /*e85d0*/  STS.128 [R2], R16 ;  /* 0x0000001002007388 */ /* 0x0003e80000000c00 */
        /* <DEDUP_REMOVED lines=28> */
[----:B----4-:R1:W-:Y:S04]  /*e87a0*/  STS.128 [R2], R12 ;  /* 0x0000000c02007388 */ /* 0x0103e80000000c00 */
[----:B------:R4:W-:Y:S04]  /*e87b0*/  STS.128 [R2+0x280], R16 ;  /* 0x0002801002007388 */ /* 0x0009e80000000c00 */
[----:B------:R-:W-:Y:S06]  /*e87c0*/  BAR.SYNC.DEFER_BLOCKING 0x0 ;  /* 0x0000000000007b1d */ /* 0x000fec0000010000 */
[----:B-1----:R-:W3:Y:S04]  /*e87d0*/  LDL.LU R12, [R1+0x1610] ;  /* 0x00161000010c7983 */ /* 0x002ee80000300800 */
[----:B------:R-:W3:Y:S04]  /*e87e0*/  LDL.LU R13, [R1+0x1614] ;  /* 0x00161400010d7983 */ /* 0x000ee80000300800 */
[----:B------:R-:W3:Y:S04]  /*e87f0*/  LDL.LU R14, [R1+0x1630] ;  /* 0x00163000010e7983 */ /* 0x000ee80000300800 */
[----:B------:R-:W3:Y:S04]  /*e8800*/  LDL.LU R15, [R1+0x1634] ;  /* 0x00163400010f7983 */ /* 0x000ee80000300800 */
[----:B------:R-:W1:Y:S04]  /*e8810*/  LDS.128 R20, [R0] ;  /* 0x0000000000147984 */ /* 0x000e680000000c00 */
[----:B----4-:R-:W4:Y:S04]  /*e8820*/  LDL.LU R16, [R1+0x1618] ;  /* 0x0016180001107983 */ /* 0x010f280000300800 */
[----:B------:R-:W4:Y:S04]  /*e8830*/  LDL.LU R17, [R1+0x161c] ;  /* 0x00161c0001117983 */ /* 0x000f280000300800 */
[----:B------:R-:W4:Y:S04]  /*e8840*/  LDL.LU R18, [R1+0x1638] ;  /* 0x0016380001127983 */ /* 0x000f280000300800 */
[----:B------:R-:W4:Y:S04]  /*e8850*/  LDL.LU R19, [R1+0x163c] ;  /* 0x00163c0001137983 */ /* 0x000f280000300800 */
        /* <DEDUP_REMOVED lines=12> */
[----:B--2---:R1:W-:Y:S04]  /*e8920*/  STS.128 [R2], R4 ;  /* 0x0000000402007388 */ /* 0x0043e80000000c00 */
        /* <DEDUP_REMOVED lines=9> */
[----:B------:R1:W-:Y:S04]  /*e89c0*/  STS.128 [R2+0x200], R12 ;  /* 0x0002000c02007388 */ /* 0x0003e80000000c00 */
[----:B-1----:R-:W3:Y:S04]  /*e89d0*/  LDL.LU R12, [R1+0x2770] ;  /* 0x00277000010c7983 */ /* 0x002ee80000300800 */
[----:B------:R-:W3:Y:S04]  /*e89e0*/  LDL.LU R13, [R1+0x2774] ;  /* 0x00277400010d7983 */ /* 0x000ee80000300800 */
[----:B------:R-:W3:Y:S04]  /*e89f0*/  LDL.LU R14, [R1+0x2760] ;  /* 0x00276000010e7983 */ /* 0x000ee80000300800 */
[----:B------:R-:W3:Y:S04]  /*e8a00*/  LDL.LU R15, [R1+0x2764] ;  /* 0x00276400010f7983 */ /* 0x000ee80000300800 */
[----:B----4-:R-:W-:Y:S04]  /*e8a10*/  STS.128 [R2+0x280], R16 ;  /* 0x0002801002007388 */ /* 0x010fe80000000c00 */
[----:B------:R-:W4:Y:S04]  /*e8a20*/  LDL.LU R32, [R1+0x2778] ;  /* 0x0027780001207983 */ /* 0x000f280000300800 */
[----:B------:R-:W-:Y:S06]  /*e8a30*/  BAR.SYNC.DEFER_BLOCKING 0x0 ;  /* 0x0000000000007b1d */ /* 0x000fec0000010000 */
[----:B------:R-:W4:Y:S04]  /*e8a40*/  LDL.LU R33, [R1+0x277c] ;  /* 0x00277c0001217983 */ /* 0x000f280000300800 */
[----:B------:R-:W4:Y:S04]  /*e8a50*/  LDL.LU R34, [R1+0x2768] ;  /* 0x0027680001227983 */ /* 0x000f280000300800 */
[----:B------:R-:W4:Y:S04]  /*e8a60*/  LDL.LU R35, [R1+0x276c] ;  /* 0x00276c0001237983 */ /* 0x000f280000300800 */
[----:B------:R-:W-:Y:S04]  /*e8a70*/  LDS.128 R28, [R0] ;  /* 0x00000000001c7984 */ /* 0x000fe80000000c00 */
[----:B------:R-:W-:Y:S04]  /*e8a80*/  LDS.128 R24, [R212] ;  /* 0x00000000d4187984 */ /* 0x000fe80000000c00 */
[----:B------:R-:W-:Y:S04]  /*e8a90*/  LDS.128 R20, [R216] ;  /* 0x00000000d8147984 */ /* 0x000fe80000000c00 */
[----:B------:R-:W-:Y:S04]  /*e8aa0*/  LDS.128 R16, [R3] ;  /* 0x0000000003107984 */ /* 0x000fe80000000c00 */
[----:B------:R-:W-:Y:S06]  /*e8ab0*/  BAR.SYNC.DEFER_BLOCKING 0x0 ;  /* 0x0000000000007b1d */ /* 0x000fec0000010000 */
        /* <DEDUP_REMOVED lines=123> */
[----:B----4-:R-:W-:Y:S04]  /*e9270*/  STS.128 [R2+0x280], R96 ;  /* 0x0002806002007388 */ /* 0x010fe80000000c00 */
[----:B------:R-:W-:Y:S06]  /*e9280*/  BAR.SYNC.DEFER_BLOCKING 0x0 ;  /* 0x0000000000007b1d */ /* 0x000fec0000010000 */
        /* <DEDUP_REMOVED lines=16> */
[----:B-1----:R-:W4:Y:S04]  /*e9390*/  LDL.LU R12, [R1+0x9d0] ;  /* 0x0009d000010c7983 */ /* 0x002f280000300800 */
[----:B------:R-:W4:Y:S04]  /*e93a0*/  LDL.LU R13, [R1+0x9d4] ;  /* 0x0009d400010d7983 */ /* 0x000f280000300800 */
[----:B------:R-:W4:Y:S04]  /*e93b0*/  LDL.LU R14, [R1+0x9c0] ;  /* 0x0009c000010e7983 */ /* 0x000f280000300800 */
[----:B------:R-:W4:Y:S04]  /*e93c0*/  LDL.LU R15, [R1+0x9c4] ;  /* 0x0009c400010f7983 */ /* 0x000f280000300800 */
[----:B------:R-:W-:Y:S04]  /*e93d0*/  STS.128 [R2+0x280], R112 ;  /* 0x0002807002007388 */ /* 0x000fe80000000c00 */
[----:B------:R-:W4:Y:S04]  /*e93e0*/  LDL.LU R128, [R1+0x9d8] ;  /* 0x0009d80001807983 */ /* 0x000f280000300800 */
[----:B------:R-:W-:Y:S06]  /*e93f0*/  BAR.SYNC.DEFER_BLOCKING 0x0 ;  /* 0x0000000000007b1d */ /* 0x000fec0000010000 */
[----:B------:R-:W4:Y:S04]  /*e9400*/  LDL.LU R129, [R1+0x9dc] ;  /* 0x0009dc0001817983 */ /* 0x000f280000300800 */
[----:B------:R-:W4:Y:S04]  /*e9410*/  LDL.LU R130, [R1+0x9c8] ;  /* 0x0009c80001827983 */ /* 0x000f280000300800 */
[----:B------:R-:W4:Y:S04]  /*e9420*/  LDL.LU R131, [R1+0x9cc] ;  /* 0x0009cc0001837983 */ /* 0x000f280000300800 */
[----:B------:R-:W1:Y:S04]  /*e9430*/  LDS.128 R112, [R3] ;  /* 0x0000000003707984 */ /* 0x000e680000000c00 */
[----:B------:R-:W-:Y:S04]  /*e9440*/  LDS.128 R124, [R0] ;  /* 0x00000000007c7984 */ /* 0x000fe80000000c00 */
[----:B------:R-:W-:Y:S04]  /*e9450*/  LDS.128 R120, [R212] ;  /* 0x00000000d4787984 */ /* 0x000fe80000000c00 */
[----:B------:R-:W-:Y:S04]  /*e9460*/  LDS.128 R116, [R216] ;  /* 0x00000000d8747984 */ /* 0x000fe80000000c00 */
[----:B------:R-:W-:Y:S06]  /*e9470*/  BAR.SYNC.DEFER_BLOCKING 0x0 ;  /* 0x0000000000007b1d */ /* 0x000fec0000010000 */
[----:B-1----:R-:W-:Y:S04]  /*e9480*/  STL [R1+0x5038], R115 ;  /* 0x0050387301007387 */ /* 0x002fe80000100800 */
        /* <DEDUP_REMOVED lines=98> */
[----:B------:R-:W4:Y:S04]  /*e9ab0*/  LDL.LU R193, [R1+0x2d7c] ;  /* 0x002d7c0001c17983 */ /* 0x000f280000300800 */
[----:B------:R-:W-:Y:S06]  /*e9ac0*/  BAR.SYNC.DEFER_BLOCKING 0x0 ;  /* 0x0000000000007b1d */ /* 0x000fec0000010000 */
        /* <DEDUP_REMOVED lines=36> */
[----:B------:R-:W-:Y:S04]  /*e9d10*/  STL [R1+0x5034], R195 ;  /* 0x005034c301007387 */ /* 0x000fe80000100800 */
        /* <DEDUP_REMOVED lines=10> */
[----:B------:R-:W3:Y:S04]  /*e9dc0*/  LDL.LU R11, [R1+0x202c] ;  /* 0x00202c00010b7983 */ /* 0x000ee80000300800 */
[----:B----4-:R1:W-:Y:S04]  /*e9dd0*/  STS.128 [R2+0x200], R12 ;  /* 0x0002000c02007388 */ /* 0x0103e80000000c00 */
[----:B-1----:R-:W4:Y:S04]  /*e9de0*/  LDL.LU R12, [R1+0x1dc0] ;  /* 0x001dc000010c7983 */ /* 0x002f280000300800 */
[----:B------:R-:W4:Y:S04]  /*e9df0*/  LDL.LU R13, [R1+0x1dc4] ;  /* 0x001dc400010d7983 */ /* 0x000f280000300800 */
[----:B------:R-:W-:Y:S04]  /*e9e00*/  STS.128 [R2+0x280], R208 ;  /* 0x000280d002007388 */ /* 0x000fe80000000c00 */
[----:B------:R-:W-:Y:S06]  /*e9e10*/  BAR.SYNC.DEFER_BLOCKING 0x0 ;  /* 0x0000000000007b1d */ /* 0x000fec0000010000 */
[----:B------:R-:W4:Y:S04]  /*e9e20*/  LDL.LU R14, [R1+0x1db0] ;  /* 0x001db000010e7983 */ /* 0x000f280000300800 */
[----:B------:R-:W4:Y:S04]  /*e9e30*/  LDL.LU R15, [R1+0x1db4] ;  /* 0x001db400010f7983 */ /* 0x000f280000300800 */
[----:B------:R-:W1:Y:S04]  /*e9e40*/  LDS.128 R220, [R3] ;  /* 0x0000000003dc7984 */ /* 0x000e680000000c00 */
[----:B------:R-:W2:Y:S04]  /*e9e50*/  LDS.128 R208, [R0] ;  /* 0x0000000000d07984 */ /* 0x000ea80000000c00 */
[----:B------:R-:W-:Y:S04]  /*e9e60*/  LDS.128 R212, [R212] ;  /* 0x00000000d4d47984 */ /* 0x000fe80000000c00 */
[----:B------:R-:W-:Y:S04]  /*e9e70*/  LDS.128 R216, [R216] ;  /* 0x00000000d8d87984 */ /* 0x000fe80000000c00 */
[----:B------:R-:W-:Y:S06]  /*e9e80*/  BAR.SYNC.DEFER_BLOCKING 0x0 ;  /* 0x0000000000007b1d */ /* 0x000fec0000010000 */
[----:B-1----:R-:W-:Y:S01]  /*e9e90*/  STL [R1+0x503c], R223 ;  /* 0x00503cdf01007387 */ /* 0x002fe20000100800 */
[----:B------:R-:W-:-:S03]  /*e9ea0*/  IMAD R252, R115, c[0x0][0x198], RZ ;  /* 0x0000660073fc7a24 */ /* 0x000fc600078e02ff */
[----:B--2---:R1:W-:Y:S04]  /*e9eb0*/  STS.128 [R2], R4 ;  /* 0x0000000402007388 */ /* 0x0043e80000000c00 */
[----:B-1----:R-:W2:Y:S04]  /*e9ec0*/  LDL.LU R4, [R1+0x1dc8] ;  /* 0x001dc80001047983 */ /* 0x002ea80000300800 */
[----:B------:R-:W2:Y:S04]  /*e9ed0*/  LDL.LU R5, [R1+0x1dcc] ;  /* 0x001dcc0001057983 */ /* 0x000ea80000300800 */
[----:B------:R-:W2:Y:S04]  /*e9ee0*/  LDL.LU R223, [R1+0x33cc] ;  /* 0x0033cc0001df7983 */ /* 0x000ea80000300800 */
[----:B------:R-:W2:Y:S04]  /*e9ef0*/  LDL.LU R6, [R1+0x1db8] ;  /* 0x001db80001067983 */ /* 0x000ea80000300800 */
[----:B------:R-:W2:Y:S01]  /*e9f00*/  LDL.LU R7, [R1+0x1dbc] ;  /* 0x001dbc0001077983 */ /* 0x000ea20000300800 */
[C---:B---3--:R-:W-:Y:S01]  /*e9f10*/  IMAD R3, R194.reuse, c[0x0][0x194], RZ ;  /* 0x00006500c2037a24 */ /* 0x048fe200078e02ff */
[----:B------:R-:W-:-:S02]  /*e9f20*/  ISETP.GE.AND P2, PT, R194, c[0x0][0x178], PT ;  /* 0x00005e00c2007a0c */ /* 0x000fc40003f46270 */
[----:B------:R1:W-:Y:S02]  /*e9f30*/  STS.128 [R2+0x80], R8 ;  /* 0x0000800802007388 */ /* 0x0003e40000000c00 */
[----:B------:R-:W-:Y:S02]  /*e9f40*/  ISETP.LT.AND P2, PT, R115, c[0x0][0x17c], !P2 ;  /* 0x00005f0073007a0c */ /* 0x000fe40005741270 */
[----:B------:R-:W3:Y:S01]  /*e9f50*/  LDL.LU R195, [R1+0x33d4] ;  /* 0x0033d40001c37983 */ /* 0x000ee20000300800 */
[----:B-1----:R-:W-:-:S04]  /*e9f60*/  LEA R8, P0, R3, c[0x0][0x170], 0x2 ;  /* 0x00005c0003087a11 */ /* 0x002fc800078010ff */
[----:B------:R-:W-:Y:S02]  /*e9f70*/  LEA.HI.X.SX32 R9, R3, c[0x0][0x174], 0x2, P0 ;  /* 0x00005d0003097a11 */ /* 0x000fe400000f16ff */
[----:B------:R-:W-:Y:S02]  /*e9f80*/  ISETP.GE.AND P0, PT, R115, c[0x0][0x17c], PT ;  /* 0x00005f0073007a0c */ /* 0x000fe40003f06270 */
[----:B------:R-:W3:Y:S04]  /*e9f90*/  LDL.LU R115, [R1+0x33d0] ;  /* 0x0033d00001737983 */ /* 0x000ee80000300800 */
[----:B------:R-:W3:Y:S04]  /*e9fa0*/  LDL.LU R163, [R1+0x33d8] ;  /* 0x0033d80001a37983 */ /* 0x000ee80000300800 */
[----:B------:R-:W3:Y:S04]  /*e9fb0*/  LDL.LU R131, [R1+0x33e0] ;  /* 0x0033e00001837983 */ /* 0x000ee80000300800 */
[----:B------:R-:W3:Y:S01]  /*e9fc0*/  LDL.LU R147, [R1+0x33e8] ;  /* 0x0033e80001937983 */ /* 0x000ee20000300800 */
[----:B------:R-:W-:-:S03]  /*e9fd0*/  MOV R228, c[0x0][0x194] ;  /* 0x0000650000e47a02 */ /* 0x000fc60000000f00 */
[----:B------:R-:W3:Y:S04]  /*e9fe0*/  LDL.LU R179, [R1+0x33e4] ;  /* 0x0033e40001b37983 */ /* 0x000ee80000300800 */
[----:B----4-:R-:W-:Y:S01]  /*e9ff0*/  STS.128 [R2+0x200], R12 ;  /* 0x0002000c02007388 */ /* 0x010fe20000000c00 */
[----:B------:R-:W-:-:S03]  /*ea000*/  IMAD R10, R228, 0x40, R3 ;  /* 0x00000040e40a7824 */ /* 0x000fc600078e0203 */
[----:B------:R-:W4:Y:S02]  /*ea010*/  LDL.LU R243, [R1+0x44] ;  /* 0x0000440001f37983 */ /* 0x000f240000300800 */
[C---:B------:R-:W-:Y:S02]  /*ea020*/  LEA R226, P4, R10.reuse, c[0x0][0x170], 0x2 ;  /* 0x00005c000ae27a11 */ /* 0x040fe400078810ff */
[----:B------:R-:W4:Y:S02]  /*ea030*/  LDL.LU R242, [R1+0x14] ;  /* 0x0000140001f27983 */ /* 0x000f240000300800 */
[----:B------:R-:W-:Y:S02]  /*ea040*/  LEA.HI.X.SX32 R227, R10, c[0x0][0x174], 0x2, P4 ;  /* 0x00005d000ae37a11 */ /* 0x000fe400020f16ff */
[----:B--2---:R1:W-:Y:S04]  /*ea050*/  STS.128 [R2+0x280], R4 ;  /* 0x0002800402007388 */ /* 0x0043e80000000c00 */
[----:B------:R-:W-:Y:S01]  /*ea060*/  BAR.SYNC.DEFER_BLOCKING 0x0 ;  /* 0x0000000000007b1d */ /* 0x000fe20000010000 */
[----:B------:R-:W-:Y:S01]  /*ea070*/  ISETP.LT.AND P3, PT, R223, c[0x0][0x178], !P0 ;  /* 0x00005e00df007a0c */ /* 0x000fe20004761270 */
[----:B-1----:R-:W-:-:S02]  /*ea080*/  IMAD R5, R228, 0x40, R10 ;  /* 0x00000040e4057824 */ /* 0x002fc400078e020a */
[----:B------:R-:W-:-:S03]  /*ea090*/  IMAD.WIDE R2, R252, 0x4, R8 ;  /* 0x00000004fc027825 */ /* 0x000fc600078e0208 */
[C---:B------:R-:W-:Y:S02]  /*ea0a0*/  LEA R4, P4, R5.reuse, c[0x0][0x170], 0x2 ;  /* 0x00005c0005047a11 */ /* 0x040fe400078810ff */
[C---:B------:R-:W-:Y:S02]  /*ea0b0*/  LEA R6, R228.reuse, R5, 0x6 ;  /* 0x00000005e4067211 */ /* 0x040fe400078e30ff */
[----:B------:R-:W-:Y:S01]  /*ea0c0*/  LEA.HI.X.SX32 R5, R5, c[0x0][0x174], 0x2, P4 ;  /* 0x00005d0005057a11 */ /* 0x000fe200020f16ff */
[----:B------:R1:W-:Y:S01]  /*ea0d0*/  @P2 STG.E [R2.64], R224 ;  /* 0x000000e002002986 */ /* 0x0003e2000c101904 */
[----:B---3--:R-:W-:Y:S01]  /*ea0e0*/  ISETP.LT.AND P4, PT, R115, c[0x0][0x178], !P0 ;  /* 0x00005e0073007a0c */ /* 0x008fe20004781270 */
[----:B------:R-:W-:Y:S01]  /*ea0f0*/  IMAD R10, R228, 0x40, R6 ;  /* 0x00000040e40a7824 */ /* 0x000fe200078e0206 */
[----:B------:R-:W-:Y:S02]  /*ea100*/  ISETP.LT.AND P2, PT, R195, c[0x0][0x178], !P0 ;  /* 0x00005e00c3007a0c */ /* 0x000fe40004741270 */
[----:B------:R-:W-:-:S02]  /*ea110*/  ISETP.LT.AND P6, PT, R163, c[0x0][0x178], !P0 ;  /* 0x00005e00a3007a0c */ /* 0x000fc400047c1270 */
[----:B-1----:R-:W-:Y:S01]  /*ea120*/  LEA R224, P5, R6, c[0x0][0x170], 0x2 ;  /* 0x00005c0006e07a11 */ /* 0x002fe200078a10ff */
[----:B------:R-:W-:-:S03]  /*ea130*/  IMAD.WIDE R2, R252, 0x4, R226 ;  /* 0x00000004fc027825 */ /* 0x000fc600078e02e2 */
[----:B------:R-:W-:Y:S02]  /*ea140*/  LEA.HI.X.SX32 R225, R6, c[0x0][0x174], 0x2, P5 ;  /* 0x00005d0006e17a11 */ /* 0x000fe400028f16ff */
[----:B------:R-:W-:Y:S01]  /*ea150*/  LEA R14, P5, R10, c[0x0][0x170], 0x2 ;  /* 0x00005c000a0e7a11 */ /* 0x000fe200078a10ff */
[----:B------:R1:W-:Y:S01]  /*ea160*/  @P3 STG.E [R2.64], R231 ;  /* 0x000000e702003986 */ /* 0x0003e2000c101904 */
[----:B------:R-:W-:Y:S02]  /*ea170*/  IMAD R13, R228, 0x40, R10 ;  /* 0x00000040e40d7824 */ /* 0x000fe400078e020a */
[----:B------:R-:W-:Y:S01]  /*ea180*/  LEA.HI.X.SX32 R15, R10, c[0x0][0x174], 0x2, P5 ;  /* 0x00005d000a0f7a11 */ /* 0x000fe200028f16ff */
[----:B------:R-:W-:-:S04]  /*ea190*/  IMAD.WIDE R6, R252, 0x4, R224 ;  /* 0x00000004fc067825 */ /* 0x000fc800078e02e0 */
[----:B-1----:R-:W-:-:S05]  /*ea1a0*/  IMAD.WIDE R2, R252, 0x4, R4 ;  /* 0x00000004fc027825 */ /* 0x002fca00078e0204 */
[----:B------:R1:W-:Y:S01]  /*ea1b0*/  @P4 STG.E [R2.64], R230 ;  /* 0x000000e602004986 */ /* 0x0003e2000c101904 */
[----:B------:R-:W-:Y:S01]  /*ea1c0*/  IMAD.WIDE R10, R252, 0x4, R14 ;  /* 0x00000004fc0a7825 */ /* 0x000fe200078e020e */
[----:B------:R-:W-:Y:S02]  /*ea1d0*/  LEA R12, P4, R13, c[0x0][0x170], 0x2 ;  /* 0x00005c000d0c7a11 */ /* 0x000fe400078810ff */
[----:B------:R2:W-:Y:S01]  /*ea1e0*/  @P2 STG.E [R6.64], R229 ;  /* 0x000000e506002986 */ /* 0x0005e2000c101904 */
[----:B------:R-:W-:Y:S02]  /*ea1f0*/  ISETP.LT.AND P2, PT, R131, c[0x0][0x178], !P0 ;  /* 0x00005e0083007a0c */ /* 0x000fe40004741270 */
[----:B-1----:R-:W-:Y:S01]  /*ea200*/  LEA R2, R228, R13, 0x6 ;  /* 0x0000000de4027211 */ /* 0x002fe200078e30ff */
[----:B------:R1:W-:Y:S01]  /*ea210*/  @P6 STG.E [R10.64], R248 ;  /* 0x000000f80a006986 */ /* 0x0003e2000c101904 */
[----:B------:R-:W-:-:S03]  /*ea220*/  LEA.HI.X.SX32 R13, R13, c[0x0][0x174], 0x2, P4 ;  /* 0x00005d000d0d7a11 */ /* 0x000fc600020f16ff */
[----:B------:R-:W-:Y:S01]  /*ea230*/  IMAD R3, R228, 0x40, R2 ;  /* 0x00000040e4037824 */ /* 0x000fe200078e0202 */
[----:B------:R-:W-:-:S04]  /*ea240*/  ISETP.LT.AND P4, PT, R147, c[0x0][0x178], !P0 ;  /* 0x00005e0093007a0c */ /* 0x000fc80004781270 */
[----:B--2---:R-:W-:Y:S02]  /*ea250*/  LEA R6, P6, R3, c[0x0][0x170], 0x2 ;  /* 0x00005c0003067a11 */ /* 0x004fe400078c10ff */
[----:B-1----:R-:W-:-:S04]  /*ea260*/  LEA R10, P5, R2, c[0x0][0x170], 0x2 ;  /* 0x00005c00020a7a11 */ /* 0x002fc800078a10ff */
[----:B------:R-:W-:Y:S02]  /*ea270*/  LEA.HI.X.SX32 R11, R2, c[0x0][0x174], 0x2, P5 ;  /* 0x00005d00020b7a11 */ /* 0x000fe400028f16ff */
[----:B------:R-:W-:Y:S01]  /*ea280*/  LEA.HI.X.SX32 R7, R3, c[0x0][0x174], 0x2, P6 ;  /* 0x00005d0003077a11 */ /* 0x000fe200030f16ff */
[C---:B------:R-:W-:Y:S01]  /*ea290*/  IMAD.WIDE R2, R252.reuse, 0x4, R12 ;  /* 0x00000004fc027825 */ /* 0x040fe200078e020c */
[----:B------:R-:W-:-:S03]  /*ea2a0*/  IADD3 R248, R252, c[0x0][0x198], RZ ;  /* 0x00006600fcf87a10 */ /* 0x000fc60007ffe0ff */
[C---:B------:R-:W-:Y:S01]  /*ea2b0*/  IMAD.WIDE R228, R252.reuse, 0x4, R10 ;  /* 0x00000004fce47825 */ /* 0x040fe200078e020a */
[----:B------:R1:W-:Y:S03]  /*ea2c0*/  @P2 STG.E [R2.64], R244 ;  /* 0x000000f402002986 */ /* 0x0003e6000c101904 */
[----:B------:R-:W-:Y:S01]  /*ea2d0*/  IMAD.WIDE R230, R252, 0x4, R6 ;  /* 0x00000004fce67825 */ /* 0x000fe200078e0206 */
[----:B------:R2:W-:Y:S04]  /*ea2e0*/  @P4 STG.E [R228.64], R236 ;  /* 0x000000ece4004986 */ /* 0x0005e8000c101904 */
[----:B------:R-:W3:Y:S04]  /*ea2f0*/  LDL.LU R252, [R1+0x64] ;  /* 0x0000640001fc7983 */ /* 0x000ee80000300800 */
[----:B-1----:R-:W3:Y:S04]  /*ea300*/  LDL.LU R244, [R1+0x4c20] ;  /* 0x004c200001f47983 */ /* 0x002ee80000300800 */
[----:B--2---:R-:W2:Y:S01]  /*ea310*/  LDL.LU R236, [R1+0xb4] ;  /* 0x0000b40001ec7983 */ /* 0x004ea20000300800 */
[----:B------:R-:W-:-:S02]  /*ea320*/  ISETP.LT.AND P5, PT, R179, c[0x0][0x178], !P0 ;  /* 0x00005e00b3007a0c */ /* 0x000fc400047a1270 */
[----:B------:R-:W-:Y:S02]  /*ea330*/  ISETP.LT.AND P0, PT, R194, c[0x0][0x178], !P1 ;  /* 0x00005e00c2007a0c */ /* 0x000fe40004f01270 */
[----:B------:R-:W-:Y:S02]  /*ea340*/  ISETP.LT.AND P6, PT, R223, c[0x0][0x178], !P1 ;  /* 0x00005e00df007a0c */ /* 0x000fe40004fc1270 */
[----:B------:R-:W-:Y:S01]  /*ea350*/  ISETP.LT.AND P3, PT, R115, c[0x0][0x178], !P1 ;  /* 0x00005e0073007a0c */ /* 0x000fe20004f61270 */
[----:B------:R-:W-:-:S04]  /*ea360*/  IMAD.WIDE R2, R248, 0x4, R8 ;  /* 0x00000004f8027825 */ /* 0x000fc800078e0208 */
[C---:B------:R-:W-:Y:S02]  /*ea370*/  IMAD.WIDE R228, R248.reuse, 0x4, R226 ;  /* 0x00000004f8e47825 */ /* 0x040fe400078e02e2 */
[----:B------:R1:W-:Y:S02]  /*ea380*/  @P5 STG.E [R230.64], R232 ;  /* 0x000000e8e6005986 */ /* 0x0003e4000c101904 */
[----:B-1----:R-:W-:Y:S01]  /*ea390*/  IMAD.WIDE R230, R248, 0x4, R4 ;  /* 0x00000004f8e67825 */ /* 0x002fe200078e0204 */
[----:B------:R-:W-:Y:S01]  /*ea3a0*/  ISETP.LT.AND P5, PT, R195, c[0x0][0x178], !P1 ;  /* 0x00005e00c3007a0c */ /* 0x000fe20004fa1270 */
[----:B--2---:R-:W-:Y:S04]  /*ea3b0*/  @P0 STG.E [R2.64], R236 ;  /* 0x000000ec02000986 */ /* 0x004fe8000c101904 */
[----:B---3--:R-:W-:Y:S04]  /*ea3c0*/  @P6 STG.E [R228.64], R252 ;  /* 0x000000fce4006986 */ /* 0x008fe8000c101904 */
[----:B----4-:R1:W-:Y:S04]  /*ea3d0*/  @P3 STG.E [R230.64], R243 ;  /* 0x000000f3e6003986 */ /* 0x0103e8000c101904 */
[----:B-1----:R-:W2:Y:S01]  /*ea3e0*/  LDL.LU R243, [R1+0x4c24] ;  /* 0x004c240001f37983 */ /* 0x002ea20000300800 */
[----:B------:R-:W-:-:S02]  /*ea3f0*/  ISETP.LT.AND P2, PT, R163, c[0x0][0x178], !P1 ;  /* 0x00005e00a3007a0c */ /* 0x000fc40004f41270 */
[----:B------:R-:W-:Y:S01]  /*ea400*/  ISETP.LT.AND P4, PT, R131, c[0x0][0x178], !P1 ;  /* 0x00005e0083007a0c */ /* 0x000fe20004f81270 */
[C---:B------:R-:W-:Y:S01]  /*ea410*/  IMAD.WIDE R2, R248.reuse, 0x4, R224 ;  /* 0x00000004f8027825 */ /* 0x040fe200078e02e0 */
[----:B------:R-:W3:Y:S03]  /*ea420*/  LDL.LU R232, [R1+0xc0] ;  /* 0x0000c00001e87983 */ /* 0x000ee60000300800 */
[C---:B------:R-:W-:Y:S01]  /*ea430*/  IMAD.WIDE R228, R248.reuse, 0x4, R14 ;  /* 0x00000004f8e47825 */ /* 0x040fe200078e020e */
[----:B------:R1:W-:Y:S03]  /*ea440*/  @P5 STG.E [R2.64], R242 ;  /* 0x000000f202005986 */ /* 0x0003e6000c101904 */
[----:B------:R-:W-:Y:S01]  /*ea450*/  IMAD.WIDE R230, R248, 0x4, R12 ;  /* 0x00000004f8e67825 */ /* 0x000fe200078e020c */
[----:B------:R-:W-:Y:S01]  /*ea460*/  ISETP.GE.AND P0, PT, R244, c[0x0][0x17c], PT ;  /* 0x00005f00f4007a0c */ /* 0x000fe20003f06270 */
[----:B------:R4:W-:Y:S01]  /*ea470*/  @P2 STG.E [R228.64], R249 ;  /* 0x000000f9e4002986 */ /* 0x0009e2000c101904 */
[----:B------:R-:W-:-:S03]  /*ea480*/  IADD3 R236, R248, c[0x0][0x198], RZ ;  /* 0x00006600f8ec7a10 */ /* 0x000fc60007ffe0ff */
[----:B------:R4:W-:Y:S04]  /*ea490*/  @P4 STG.E [R230.64], R245 ;  /* 0x000000f5e6004986 */ /* 0x0009e8000c101904 */
[----:B-1----:R-:W3:Y:S01]  /*ea4a0*/  LDL.LU R242, [R1+0x90] ;  /* 0x0000900001f27983 */ /* 0x002ee20000300800 */
[----:B------:R-:W-:-:S03]  /*ea4b0*/  IMAD.WIDE R2, R248, 0x4, R10 ;  /* 0x00000004f8027825 */ /* 0x000fc600078e020a */
[----:B------:R-:W3:Y:S01]  /*ea4c0*/  LDL.LU R244, [R1+0x20] ;  /* 0x0000200001f47983 */ /* 0x000ee20000300800 */
[----:B----4-:R-:W-:Y:S01]  /*ea4d0*/  IMAD.WIDE R228, R248, 0x4, R6 ;  /* 0x00000004f8e47825 */ /* 0x010fe200078e0206 */
[----:B------:R-:W-:Y:S02]  /*ea4e0*/  ISETP.LT.AND P3, PT, R147, c[0x0][0x178], !P1 ;  /* 0x00005e0093007a0c */ /* 0x000fe40004f61270 */
[----:B------:R-:W4:Y:S04]  /*ea4f0*/  LDL.LU R252, [R1] ;  /* 0x0000000001fc7983 */ /* 0x000f280000300800 */
[----:B------:R-:W3:Y:S04]  /*ea500*/  LDL.LU R245, [R1+0x100] ;  /* 0x0001000001f57983 */ /* 0x000ee80000300800 */
[----:B------:R-:W3:Y:S04]  /*ea510*/  LDL.LU R248, [R1+0x120] ;  /* 0x0001200001f87983 */ /* 0x000ee80000300800 */
[----:B------:R-:W4:Y:S04]  /*ea520*/  LDL.LU R249, [R1+0x94] ;  /* 0x0000940001f97983 */ /* 0x000f280000300800 */
[----:B------:R1:W-:Y:S01]  /*ea530*/  @P3 STG.E [R2.64], R237 ;  /* 0x000000ed02003986 */ /* 0x0003e2000c101904 */
[----:B--2---:R-:W-:-:S03]  /*ea540*/  ISETP.GE.AND P2, PT, R243, c[0x0][0x17c], PT ;  /* 0x00005f00f3007a0c */ /* 0x004fc60003f46270 */
[----:B------:R-:W2:Y:S04]  /*ea550*/  LDL.LU R243, [R1+0x54] ;  /* 0x0000540001f37983 */ /* 0x000ea80000300800 */
[----:B-1----:R-:W2:Y:S01]  /*ea560*/  LDL.LU R237, [R1+0x50] ;  /* 0x0000500001ed7983 */ /* 0x002ea20000300800 */
[----:B------:R-:W-:Y:S02]  /*ea570*/  ISETP.LT.AND P1, PT, R179, c[0x0][0x178], !P1 ;  /* 0x00005e00b3007a0c */ /* 0x000fe40004f21270 */
[----:B------:R-:W-:Y:S02]  /*ea580*/  ISETP.LT.AND P6, PT, R194, c[0x0][0x178], !P0 ;  /* 0x00005e00c2007a0c */ /* 0x000fe400047c1270 */
[----:B------:R-:W-:Y:S01]  /*ea590*/  ISETP.LT.AND P5, PT, R223, c[0x0][0x178], !P0 ;  /* 0x00005e00df007a0c */ /* 0x000fe200047a1270 */
[----:B------:R-:W-:Y:S01]  /*ea5a0*/  IMAD.WIDE R230, R236, 0x4, R8 ;  /* 0x00000004ece67825 */ /* 0x000fe200078e0208 */
[----:B------:R-:W-:-:S03]  /*ea5b0*/  ISETP.LT.AND P4, PT, R115, c[0x0][0x178], !P0 ;  /* 0x00005e0073007a0c */ /* 0x000fc60004781270 */
[----:B------:R-:W-:Y:S01]  /*ea5c0*/  IMAD.WIDE R2, R236, 0x4, R226 ;  /* 0x00000004ec027825 */ /* 0x000fe200078e02e2 */
[----:B------:R-:W-:-:S03]  /*ea5d0*/  ISETP.LT.AND P3, PT, R195, c[0x0][0x178], !P0 ;  /* 0x00005e00c3007a0c */ /* 0x000fc60004761270 */
[----:B------:R1:W-:Y:S01]  /*ea5e0*/  @P1 STG.E [R228.64], R233 ;  /* 0x000000e9e4001986 */ /* 0x0003e2000c101904 */
[----:B------:R-:W-:Y:S01]  /*ea5f0*/  ISETP.LT.AND P1, PT, R163, c[0x0][0x178], !P0 ;  /* 0x00005e00a3007a0c */ /* 0x000fe20004721270 */
[----:B-1----:R-:W-:Y:S02]  /*ea600*/  IMAD.WIDE R228, R236, 0x4, R4 ;  /* 0x00000004ece47825 */ /* 0x002fe400078e0204 */
[----:B---3--:R1:W-:Y:S04]  /*ea610*/  @P6 STG.E [R230.64], R248 ;  /* 0x000000f8e6006986 */ /* 0x0083e8000c101904 */
[----:B------:R3:W-:Y:S01]  /*ea620*/  @P5 STG.E [R2.64], R245 ;  /* 0x000000f502005986 */ /* 0x0007e2000c101904 */
[----:B------:R-:W-:-:S03]  /*ea630*/  ISETP.LT.AND P5, PT, R131, c[0x0][0x178], !P0 ;  /* 0x00005e0083007a0c */ /* 0x000fc600047a1270 */
[----:B------:R4:W-:Y:S01]  /*ea640*/  @P4 STG.E [R228.64], R232 ;  /* 0x000000e8e4004986 */ /* 0x0009e2000c101904 */
[----:B-1----:R-:W-:-:S03]  /*ea650*/  IMAD.WIDE R230, R236, 0x4, R12 ;  /* 0x00000004ece67825 */ /* 0x002fc600078e020c */
[----:B------:R-:W2:Y:S01]  /*ea660*/  LDL.LU R248, [R1+0x104] ;  /* 0x0001040001f87983 */ /* 0x000ea20000300800 */
[C---:B---3--:R-:W-:Y:S01]  /*ea670*/  IMAD.WIDE R2, R236.reuse, 0x4, R224 ;  /* 0x00000004ec027825 */ /* 0x048fe200078e02e0 */
[----:B------:R-:W-:Y:S02]  /*ea680*/  ISETP.LT.AND P6, PT, R147, c[0x0][0x178], !P0 ;  /* 0x00005e0093007a0c */ /* 0x000fe400047c1270 */
[----:B------:R-:W3:Y:S01]  /*ea690*/  LDL.LU R245, [R1+0xc4] ;  /* 0x0000c40001f57983 */ /* 0x000ee20000300800 */
[----:B----4-:R-:W-:-:S03]  /*ea6a0*/  IMAD.WIDE R228, R236, 0x4, R14 ;  /* 0x00000004ece47825 */ /* 0x010fc600078e020e */
[----:B------:R1:W-:Y:S01]  /*ea6b0*/  @P3 STG.E [R2.64], R242 ;  /* 0x000000f202003986 */ /* 0x0003e2000c101904 */
[----:B------:R-:W-:-:S03]  /*ea6c0*/  IMAD.WIDE R232, R236, 0x4, R10 ;  /* 0x00000004ece87825 */ /* 0x000fc600078e020a */
[----:B-1----:R-:W4:Y:S01]  /*ea6d0*/  LDL.LU R242, [R1+0x5048] ;  /* 0x0050480001f27983 */ /* 0x002f220000300800 */
[----:B------:R-:W-:-:S03]  /*ea6e0*/  IMAD.WIDE R2, R236, 0x4, R6 ;  /* 0x00000004ec027825 */ /* 0x000fc600078e0206 */
[----:B--2---:R-:W-:Y:S04]  /*ea6f0*/  @P1 STG.E [R228.64], R237 ;  /* 0x000000ede4001986 */ /* 0x004fe8000c101904 */
[----:B------:R1:W-:Y:S04]  /*ea700*/  @P5 STG.E [R230.64], R244 ;  /* 0x000000f4e6005986 */ /* 0x0003e8000c101904 */
[----:B-1----:R-:W2:Y:S01]  /*ea710*/  LDL.LU R231, [R1+0x124] ;  /* 0x0001240001e77983 */ /* 0x002ea20000300800 */
[----:B------:R-:W-:-:S03]  /*ea720*/  IADD3 R237, R236, c[0x0][0x198], RZ ;  /* 0x00006600eced7a10 */ /* 0x000fc60007ffe0ff */
[----:B------:R-:W3:Y:S04]  /*ea730*/  LDL.LU R244, [R1+0x24] ;  /* 0x0000240001f47983 */ /* 0x000ee80000300800 */
[----:B------:R1:W-:Y:S04]  /*ea740*/  @P6 STG.E [R232.64], R252 ;  /* 0x000000fce8006986 */ /* 0x0003e8000c101904 */
[----:B-1----:R-:W4:Y:S04]  /*ea750*/  LDL.LU R252, [R1+0x4] ;  /* 0x0000040001fc7983 */ /* 0x002f280000300800 */
[----:B------:R-:W4:Y:S01]  /*ea760*/  LDL.LU R236, [R1+0x4c28] ;  /* 0x004c280001ec7983 */ /* 0x000f220000300800 */
[----:B------:R-:W-:-:S02]  /*ea770*/  ISETP.LT.AND P0, PT, R179, c[0x0][0x178], !P0 ;  /* 0x00005e00b3007a0c */ /* 0x000fc40004701270 */
[----:B------:R-:W-:Y:S01]  /*ea780*/  ISETP.LT.AND P4, PT, R194, c[0x0][0x178], !P2 ;  /* 0x00005e00c2007a0c */ /* 0x000fe20005781270 */
[----:B------:R-:W-:Y:S01]  /*ea790*/  IMAD.WIDE R228, R237, 0x4, R8 ;  /* 0x00000004ede47825 */ /* 0x000fe200078e0208 */
[----:B------:R-:W-:Y:S02]  /*ea7a0*/  ISETP.LT.AND P1, PT, R223, c[0x0][0x178], !P2 ;  /* 0x00005e00df007a0c */ /* 0x000fe40005721270 */
[----:B------:R-:W-:Y:S02]  /*ea7b0*/  ISETP.LT.AND P3, PT, R115, c[0x0][0x178], !P2 ;  /* 0x00005e0073007a0c */ /* 0x000fe40005761270 */
[----:B------:R-:W-:Y:S02]  /*ea7c0*/  ISETP.LT.AND P5, PT, R195, c[0x0][0x178], !P2 ;  /* 0x00005e00c3007a0c */ /* 0x000fe400057a1270 */
[----:B------:R-:W-:-:S03]  /*ea7d0*/  ISETP.LT.AND P6, PT, R163, c[0x0][0x178], !P2 ;  /* 0x00005e00a3007a0c */ /* 0x000fc600057c1270 */
[----:B------:R1:W-:Y:S01]  /*ea7e0*/  @P0 STG.E [R2.64], R240 ;  /* 0x000000f002000986 */ /* 0x0003e2000c101904 */
[----:B------:R-:W-:Y:S01]  /*ea7f0*/  ISETP.LT.AND P0, PT, R147, c[0x0][0x178], !P2 ;  /* 0x00005e0093007a0c */ /* 0x000fe20005701270 */
[----:B------:R-:W-:-:S04]  /*ea800*/  IMAD.WIDE R232, R237, 0x4, R14 ;  /* 0x00000004ede87825 */ /* 0x000fc800078e020e */
[----:B-1----:R-:W-:Y:S01]  /*ea810*/  IMAD.WIDE R2, R237, 0x4, R226 ;  /* 0x00000004ed027825 */ /* 0x002fe200078e02e2 */
[----:B--2---:R1:W-:Y:S01]  /*ea820*/  @P4 STG.E [R228.64], R231 ;  /* 0x000000e7e4004986 */ /* 0x0043e2000c101904 */
[----:B------:R-:W-:-:S03]  /*ea830*/  ISETP.LT.AND P4, PT, R131, c[0x0][0x178], !P2 ;  /* 0x00005e0083007a0c */ /* 0x000fc60005781270 */
[----:B------:R2:W-:Y:S01]  /*ea840*/  @P1 STG.E [R2.64], R248 ;  /* 0x000000f802001986 */ /* 0x0005e2000c101904 */
[----:B-1----:R-:W-:-:S04]  /*ea850*/  IMAD.WIDE R228, R237, 0x4, R4 ;  /* 0x00000004ede47825 */ /* 0x002fc800078e0204 */
[C---:B------:R-:W-:Y:S01]  /*ea860*/  IMAD.WIDE R230, R237.reuse, 0x4, R224 ;  /* 0x00000004ede67825 */ /* 0x040fe200078e02e0 */
[----:B---3--:R1:W-:Y:S03]  /*ea870*/  @P3 STG.E [R228.64], R245 ;  /* 0x000000f5e4003986 */ /* 0x0083e6000c101904 */
[----:B--2---:R-:W-:Y:S01]  /*ea880*/  IMAD.WIDE R2, R237, 0x4, R12 ;  /* 0x00000004ed027825 */ /* 0x004fe200078e020c */
[----:B------:R-:W-:Y:S04]  /*ea890*/  @P5 STG.E [R230.64], R249 ;  /* 0x000000f9e6005986 */ /* 0x000fe8000c101904 */
[----:B------:R-:W2:Y:S01]  /*ea8a0*/  LDL.LU R248, [R1+0x160] ;  /* 0x0001600001f87983 */ /* 0x000ea20000300800 */
[----:B----4-:R-:W-:-:S03]  /*ea8b0*/  ISETP.GE.AND P1, PT, R236, c[0x0][0x17c], PT ;  /* 0x00005f00ec007a0c */ /* 0x010fc60003f26270 */
[----:B------:R3:W-:Y:S01]  /*ea8c0*/  @P6 STG.E [R232.64], R243 ;  /* 0x000000f3e8006986 */ /* 0x0007e2000c101904 */
[----:B-1----:R-:W-:-:S03]  /*ea8d0*/  IMAD.WIDE R228, R237, 0x4, R10 ;  /* 0x00000004ede47825 */ /* 0x002fc600078e020a */
[----:B------:R1:W-:Y:S04]  /*ea8e0*/  @P4 STG.E [R2.64], R244 ;  /* 0x000000f402004986 */ /* 0x0003e8000c101904 */
[----:B------:R4:W-:Y:S04]  /*ea8f0*/  @P0 STG.E [R228.64], R252 ;  /* 0x000000fce4000986 */ /* 0x0009e8000c101904 */
[----:B---3--:R-:W3:Y:S04]  /*ea900*/  LDL.LU R243, [R1+0x4c2c] ;  /* 0x004c2c0001f37983 */ /* 0x008ee80000300800 */
[----:B------:R-:W2:Y:S01]  /*ea910*/  LDL.LU R240, [R1+0x110] ;  /* 0x0001100001f07983 */ /* 0x000ea20000300800 */
[----:B-1----:R-:W-:-:S03]  /*ea920*/  IADD3 R2, R237, c[0x0][0x198], RZ ;  /* 0x00006600ed027a10 */ /* 0x002fc60007ffe0ff */
[----:B------:R-:W2:Y:S01]  /*ea930*/  LDL.LU R236, [R1+0xd0] ;  /* 0x0000d00001ec7983 */ /* 0x000ea20000300800 */
[----:B----4-:R-:W-:-:S03]  /*ea940*/  IMAD.WIDE R228, R237, 0x4, R6 ;  /* 0x00000004ede47825 */ /* 0x010fc600078e0206 */
[----:B------:R-:W4:Y:S04]  /*ea950*/  LDL.LU R3, [R1+0x140] ;  /* 0x0001400001037983 */ /* 0x000f280000300800 */
[----:B------:R-:W2:Y:S04]  /*ea960*/  LDL.LU R245, [R1+0x80] ;  /* 0x0000800001f57983 */ /* 0x000ea80000300800 */
[----:B------:R-:W2:Y:S04]  /*ea970*/  LDL.LU R244, [R1+0x30] ;  /* 0x0000300001f47983 */ /* 0x000ea80000300800 */
[----:B------:R-:W2:Y:S01]  /*ea980*/  LDL.LU R237, [R1+0x180] ;  /* 0x0001800001ed7983 */ /* 0x000ea20000300800 */
[----:B------:R-:W-:-:S02]  /*ea990*/  ISETP.LT.AND P2, PT, R179, c[0x0][0x178], !P2 ;  /* 0x00005e00b3007a0c */ /* 0x000fc40005741270 */
[----:B------:R-:W-:Y:S02]  /*ea9a0*/  ISETP.LT.AND P3, PT, R194, c[0x0][0x178], !P1 ;  /* 0x00005e00c2007a0c */ /* 0x000fe40004f61270 */
[----:B------:R-:W-:Y:S01]  /*ea9b0*/  ISETP.LT.AND P5, PT, R223, c[0x0][0x178], !P1 ;  /* 0x00005e00df007a0c */ /* 0x000fe20004fa1270 */
[----:B------:R-:W-:-:S04]  /*ea9c0*/  IMAD.WIDE R230, R2, 0x4, R8 ;  /* 0x0000000402e67825 */ /* 0x000fc800078e0208 */
[----:B------:R-:W-:-:S04]  /*ea9d0*/  IMAD.WIDE R232, R2, 0x4, R226 ;  /* 0x0000000402e87825 */ /* 0x000fc800078e02e2 */
[----:B------:R1:W-:Y:S04]  /*ea9e0*/  @P2 STG.E [R228.64], R241 ;  /* 0x000000f1e4002986 */ /* 0x0003e8000c101904 */
[----:B-1----:R-:W4:Y:S01]  /*ea9f0*/  LDL.LU R241, [R1+0xa0] ;  /* 0x0000a00001f17983 */ /* 0x002f220000300800 */
[----:B---3--:R-:W-:-:S03]  /*eaa00*/  ISETP.GE.AND P2, PT, R243, c[0x0][0x17c], PT ;  /* 0x00005f00f3007a0c */ /* 0x008fc60003f46270 */
[----:B------:R-:W3:Y:S04]  /*eaa10*/  LDL.LU R243, [R1+0x144] ;  /* 0x0001440001f37983 */ /* 0x000ee80000300800 */
[----:B------:R-:W3:Y:S04]  /*eaa20*/  LDL.LU R249, [R1+0xa4] ;  /* 0x0000a40001f97983 */ /* 0x000ee80000300800 */
[----:B------:R-:W3:Y:S04]  /*eaa30*/  LDL.LU R252, [R1+0x1f0] ;  /* 0x0001f00001fc7983 */ /* 0x000ee80000300800 */
[----:B--2---:R1:W-:Y:S04]  /*eaa40*/  @P3 STG.E [R230.64], R237 ;  /* 0x000000ede6003986 */ /* 0x0043e8000c101904 */
[----:B------:R2:W-:Y:S04]  /*eaa50*/  @P5 STG.E [R232.64], R248 ;  /* 0x000000f8e8005986 */ /* 0x0005e8000c101904 */
[----:B-1----:R-:W3:Y:S04]  /*eaa60*/  LDL.LU R237, [R1+0x184] ;  /* 0x0001840001ed7983 */ /* 0x002ee80000300800 */
[----:B--2---:R-:W2:Y:S01]  /*eaa70*/  LDL.LU R248, [R1+0x164] ;  /* 0x0001640001f87983 */ /* 0x004ea20000300800 */
[----:B------:R-:W-:-:S02]  /*eaa80*/  ISETP.LT.AND P4, PT, R115, c[0x0][0x178], !P1 ;  /* 0x00005e0073007a0c */ /* 0x000fc40004f81270 */
[----:B------:R-:W-:Y:S02]  /*eaa90*/  ISETP.LT.AND P0, PT, R195, c[0x0][0x178], !P1 ;  /* 0x00005e00c3007a0c */ /* 0x000fe40004f01270 */
[----:B------:R-:W-:Y:S01]  /*eaaa0*/  ISETP.LT.AND P6, PT, R163, c[0x0][0x178], !P1 ;  /* 0x00005e00a3007a0c */ /* 0x000fe20004fc1270 */
[----:B------:R-:W-:-:S04]  /*eaab0*/  IMAD.WIDE R228, R2, 0x4, R4 ;  /* 0x0000000402e47825 */ /* 0x000fc800078e0204 */
[----:B------:R-:W-:Y:S01]  /*eaac0*/  IMAD.WIDE R230, R2, 0x4, R224 ;  /* 0x0000000402e67825 */ /* 0x000fe200078e02e0 */
[----:B------:R-:W-:-:S03]  /*eaad0*/  ISETP.LT.AND P3, PT, R131, c[0x0][0x178], !P1 ;  /* 0x00005e0083007a0c */ /* 0x000fc60004f61270 */
[----:B------:R-:W-:Y:S01]  /*eaae0*/  IMAD.WIDE R232, R2, 0x4, R14 ;  /* 0x0000000402e87825 */ /* 0x000fe200078e020e */
[----:B----4-:R1:W-:Y:S01]  /*eaaf0*/  @P4 STG.E [R228.64], R3 ;  /* 0x00000003e4004986 */ /* 0x0103e2000c101904 */
[----:B------:R-:W-:Y:S02]  /*eab00*/  ISETP.LT.AND P5, PT, R147, c[0x0][0x178], !P1 ;  /* 0x00005e0093007a0c */ /* 0x000fe40004fa1270 */
[----:B------:R-:W-:Y:S01]  /*eab10*/  ISETP.LT.AND P1, PT, R179, c[0x0][0x178], !P1 ;  /* 0x00005e00b3007a0c */ /* 0x000fe20004f21270 */
[----:B------:R4:W-:Y:S04]  /*eab20*/  @P0 STG.E [R230.64], R240 ;  /* 0x000000f0e6000986 */ /* 0x0009e8000c101904 */
[----:B------:R4:W-:Y:S04]  /*eab30*/  @P6 STG.E [R232.64], R236 ;  /* 0x000000ece8006986 */ /* 0x0009e8000c101904 */
[----:B-1----:R-:W2:Y:S04]  /*eab40*/  LDL.LU R3, [R1+0x4c30] ;  /* 0x004c300001037983 */ /* 0x002ea80000300800 */
[----:B----4-:R-:W4:Y:S04]  /*eab50*/  LDL.LU R240, [R1+0x114] ;  /* 0x0001140001f07983 */ /* 0x010f280000300800 */
[----:B------:R-:W4:Y:S01]  /*eab60*/  LDL.LU R236, [R1+0xd4] ;  /* 0x0000d40001ec7983 */ /* 0x000f220000300800 */
[----:B------:R-:W-:Y:S01]  /*eab70*/  ISETP.LT.AND P0, PT, R194, c[0x0][0x178], !P2 ;  /* 0x00005e00c2007a0c */ /* 0x000fe20005701270 */
[----:B------:R-:W-:Y:S01]  /*eab80*/  IMAD.WIDE R232, R2, 0x4, R12 ;  /* 0x0000000402e87825 */ /* 0x000fe200078e020c */
[----:B------:R-:W-:-:S02]  /*eab90*/  ISETP.LT.AND P6, PT, R223, c[0x0][0x178], !P2 ;  /* 0x00005e00df007a0c */ /* 0x000fc400057c1270 */
[----:B------:R-:W-:Y:S01]  /*eaba0*/  ISETP.LT.AND P4, PT, R115, c[0x0][0x178], !P2 ;  /* 0x00005e0073007a0c */ /* 0x000fe20005781270 */
[C---:B------:R-:W-:Y:S01]  /*eabb0*/  IMAD.WIDE R230, R2.reuse, 0x4, R10 ;  /* 0x0000000402e67825 */ /* 0x040fe200078e020a */
[----:B------:R1:W-:Y:S03]  /*eabc0*/  @P3 STG.E [R232.64], R241 ;  /* 0x000000f1e8003986 */ /* 0x0003e6000c101904 */
[C---:B------:R-:W-:Y:S01]  /*eabd0*/  IMAD.WIDE R228, R2.reuse, 0x4, R6 ;  /* 0x0000000402e47825 */ /* 0x040fe200078e0206 */
[----:B------:R-:W-:Y:S01]  /*eabe0*/  IADD3 R2, R2, c[0x0][0x198], RZ ;  /* 0x0000660002027a10 */ /* 0x000fe20007ffe0ff */
[----:B------:R1:W-:Y:S04]  /*eabf0*/  @P5 STG.E [R230.64], R245 ;  /* 0x000000f5e6005986 */ /* 0x0003e8000c101904 */
[----:B------:R1:W-:Y:S02]  /*eac00*/  @P1 STG.E [R228.64], R244 ;  /* 0x000000f4e4001986 */ /* 0x0003e4000c101904 */
[----:B-1----:R-:W-:-:S02]  /*eac10*/  IMAD.WIDE R232, R2, 0x4, R4 ;  /* 0x0000000402e87825 */ /* 0x002fc400078e0204 */
[----:B------:R-:W4:Y:S02]  /*eac20*/  LDL.LU R245, [R1+0x84] ;  /* 0x0000840001f57983 */ /* 0x000f240000300800 */
[C---:B------:R-:W-:Y:S02]  /*eac30*/  IMAD.WIDE R230, R2.reuse, 0x4, R226 ;  /* 0x0000000402e67825 */ /* 0x040fe400078e02e2 */
[----:B------:R-:W4:Y:S02]  /*eac40*/  LDL.LU R244, [R1+0x34] ;  /* 0x0000340001f47983 */ /* 0x000f240000300800 */
[----:B------:R-:W-:-:S05]  /*eac50*/  IMAD.WIDE R228, R2, 0x4, R8 ;  /* 0x0000000402e47825 */ /* 0x000fca00078e0208 */
[----:B---3--:R-:W-:Y:S04]  /*eac60*/  @P0 STG.E [R228.64], R237 ;  /* 0x000000ede4000986 */ /* 0x008fe8000c101904 */
        /* <DEDUP_REMOVED lines=8> */
[----:B------:R-:W-:-:S04]  /*eacf0*/  IMAD.WIDE R230, R2, 0x4, R14 ;  /* 0x0000000402e67825 */ /* 0x000fc800078e020e */
[----:B------:R-:W-:Y:S01]  /*ead00*/  IMAD.WIDE R232, R2, 0x4, R12 ;  /* 0x0000000402e87825 */ /* 0x000fe200078e020c */
[----:B----4-:R1:W-:Y:S01]  /*ead10*/  @P5 STG.E [R228.64], R240 ;  /* 0x000000f0e4005986 */ /* 0x0103e2000c101904 */
[----:B------:R-:W-:Y:S02]  /*ead20*/  ISETP.LT.AND P4, PT, R147, c[0x0][0x178], !P2 ;  /* 0x00005e0093007a0c */ /* 0x000fe40005781270 */
[----:B------:R-:W-:Y:S01]  /*ead30*/  ISETP.GE.AND P0, PT, R3, c[0x0][0x17c], PT ;  /* 0x00005f0003007a0c */ /* 0x000fe20003f06270 */
[----:B------:R-:W-:Y:S01]  /*ead40*/  @P1 STG.E [R230.64], R236 ;  /* 0x000000ece6001986 */ /* 0x000fe2000c101904 */
[----:B------:R-:W-:-:S03]  /*ead50*/  ISETP.LT.AND P2, PT, R179, c[0x0][0x178], !P2 ;  /* 0x00005e00b3007a0c */ /* 0x000fc60005741270 */
[----:B------:R4:W-:Y:S01]  /*ead60*/  @P3 STG.E [R232.64], R249 ;  /* 0x000000f9e8003986 */ /* 0x0009e2000c101904 */
[----:B------:R-:W-:Y:S02]  /*ead70*/  ISETP.LT.AND P6, PT, R194, c[0x0][0x178], !P0 ;  /* 0x00005e00c2007a0c */ /* 0x000fe400047c1270 */
[----:B------:R-:W-:Y:S01]  /*ead80*/  ISETP.LT.AND P5, PT, R223, c[0x0][0x178], !P0 ;  /* 0x00005e00df007a0c */ /* 0x000fe200047a1270 */
[C---:B-1----:R-:W-:Y:S01]  /*ead90*/  IMAD.WIDE R228, R2.reuse, 0x4, R10 ;  /* 0x0000000402e47825 */ /* 0x042fe200078e020a */
[----:B------:R-:W-:Y:S01]  /*eada0*/  ISETP.LT.AND P3, PT, R115, c[0x0][0x178], !P0 ;  /* 0x00005e0073007a0c */ /* 0x000fe20004761270 */
[----:B----4-:R-:W4:Y:S01]  /*eadb0*/  LDL.LU R233, [R1+0x4c34] ;  /* 0x004c340001e97983 */ /* 0x010f220000300800 */
[C---:B------:R-:W-:Y:S01]  /*eadc0*/  IADD3 R236, R2.reuse, c[0x0][0x198], RZ ;  /* 0x0000660002ec7a10 */ /* 0x040fe20007ffe0ff */
[----:B------:R-:W-:Y:S02]  /*eadd0*/  IMAD.WIDE R2, R2, 0x4, R6 ;  /* 0x0000000402027825 */ /* 0x000fe400078e0206 */
[----:B------:R-:W4:Y:S04]  /*eade0*/  LDL.LU R241, [R1+0x170] ;  /* 0x0001700001f17983 */ /* 0x000f280000300800 */
[----:B------:R-:W4:Y:S01]  /*eadf0*/  LDL.LU R237, [R1+0x150] ;  /* 0x0001500001ed7983 */ /* 0x000f220000300800 */
[----:B------:R-:W-:-:S03]  /*eae00*/  IMAD.WIDE R230, R236, 0x4, R8 ;  /* 0x00000004ece67825 */ /* 0x000fc600078e0208 */
[----:B------:R-:W4:Y:S04]  /*eae10*/  LDL.LU R240, [R1+0x130] ;  /* 0x0001300001f07983 */ /* 0x000f280000300800 */
[----:B------:R1:W-:Y:S04]  /*eae20*/  @P4 STG.E [R228.64], R245 ;  /* 0x000000f5e4004986 */ /* 0x0003e8000c101904 */
[----:B------:R-:W4:Y:S04]  /*eae30*/  LDL.LU R249, [R1+0xf0] ;  /* 0x0000f00001f97983 */ /* 0x000f280000300800 */
[----:B------:R1:W-:Y:S02]  /*eae40*/  @P2 STG.E [R2.64], R244 ;  /* 0x000000f402002986 */ /* 0x0003e4000c101904 */
[----:B-1----:R-:W-:-:S02]  /*eae50*/  IMAD.WIDE R228, R236, 0x4, R4 ;  /* 0x00000004ece47825 */ /* 0x002fc400078e0204 */
[----:B------:R1:W-:Y:S04]  /*eae60*/  @P6 STG.E [R230.64], R252 ;  /* 0x000000fce6006986 */ /* 0x0003e8000c101904 */
[----:B------:R-:W4:Y:S01]  /*eae70*/  LDL.LU R244, [R1+0x174] ;  /* 0x0001740001f47983 */ /* 0x000f220000300800 */
[----:B------:R-:W-:-:S03]  /*eae80*/  IMAD.WIDE R2, R236, 0x4, R226 ;  /* 0x00000004ec027825 */ /* 0x000fc600078e02e2 */
[----:B------:R-:W4:Y:S04]  /*eae90*/  LDL.LU R245, [R1+0x70] ;  /* 0x0000700001f57983 */ /* 0x000f280000300800 */
[----:B-1----:R-:W4:Y:S04]  /*eaea0*/  LDL.LU R252, [R1+0x1f4] ;  /* 0x0001f40001fc7983 */ /* 0x002f280000300800 */
[----:B---3--:R-:W-:Y:S04]  /*eaeb0*/  @P5 STG.E [R2.64], R248 ;  /* 0x000000f802005986 */ /* 0x008fe8000c101904 */
[----:B--2---:R1:W-:Y:S04]  /*eaec0*/  @P3 STG.E [R228.64], R243 ;  /* 0x000000f3e4003986 */ /* 0x0043e8000c101904 */
[----:B-1----:R-:W2:Y:S01]  /*eaed0*/  LDL.LU R243, [R1+0x1d4] ;  /* 0x0001d40001f37983 */ /* 0x002ea20000300800 */
[----:B------:R-:W-:-:S02]  /*eaee0*/  ISETP.LT.AND P4, PT, R195, c[0x0][0x178], !P0 ;  /* 0x00005e00c3007a0c */ /* 0x000fc40004781270 */
[----:B------:R-:W-:Y:S01]  /*eaef0*/  ISETP.LT.AND P2, PT, R163, c[0x0][0x178], !P0 ;  /* 0x00005e00a3007a0c */ /* 0x000fe20004741270 */
[C---:B------:R-:W-:Y:S01]  /*eaf00*/  IMAD.WIDE R2, R236.reuse, 0x4, R224 ;  /* 0x00000004ec027825 */ /* 0x040fe200078e02e0 */
[----:B------:R-:W-:Y:S01]  /*eaf10*/  ISETP.LT.AND P5, PT, R131, c[0x0][0x178], !P0 ;  /* 0x00005e0083007a0c */ /* 0x000fe200047a1270 */
[----:B------:R-:W3:Y:S01]  /*eaf20*/  LDL.LU R248, [R1+0x1b4] ;  /* 0x0001b40001f87983 */ /* 0x000ee20000300800 */
[----:B------:R-:W-:Y:S01]  /*eaf30*/  ISETP.LT.AND P6, PT, R147, c[0x0][0x178], !P0 ;  /* 0x00005e0093007a0c */ /* 0x000fe200047c1270 */
[----:B------:R-:W-:Y:S01]  /*eaf40*/  IMAD.WIDE R228, R236, 0x4, R14 ;  /* 0x00000004ece47825 */ /* 0x000fe200078e020e */
[----:B------:R-:W-:-:S03]  /*eaf50*/  ISETP.LT.AND P0, PT, R179, c[0x0][0x178], !P0 ;  /* 0x00005e00b3007a0c */ /* 0x000fc60004701270 */
[----:B------:R-:W-:Y:S01]  /*eaf60*/  IMAD.WIDE R230, R236, 0x4, R12 ;  /* 0x00000004ece67825 */ /* 0x000fe200078e020c */
[----:B----4-:R-:W-:-:S04]  /*eaf70*/  ISETP.GE.AND P1, PT, R233, c[0x0][0x17c], PT ;  /* 0x00005f00e9007a0c */ /* 0x010fc80003f26270 */
[----:B------:R-:W-:Y:S01]  /*eaf80*/  ISETP.LT.AND P3, PT, R194, c[0x0][0x178], !P1 ;  /* 0x00005e00c2007a0c */ /* 0x000fe20004f61270 */
[----:B------:R1:W-:Y:S01]  /*eaf90*/  @P4 STG.E [R2.64], R241 ;  /* 0x000000f102004986 */ /* 0x0003e2000c101904 */
[----:B------:R-:W-:-:S03]  /*eafa0*/  IMAD.WIDE R232, R236, 0x4, R10 ;  /* 0x00000004ece87825 */ /* 0x000fc600078e020a */
[----:B------:R4:W-:Y:S01]  /*eafb0*/  @P2 STG.E [R228.64], R237 ;  /* 0x000000ede4002986 */ /* 0x0009e2000c101904 */
[----:B------:R-:W-:-:S03]  /*eafc0*/  ISETP.LT.AND P2, PT, R223, c[0x0][0x178], !P1 ;  /* 0x00005e00df007a0c */ /* 0x000fc60004f41270 */
[----:B------:R-:W-:Y:S01]  /*eafd0*/  @P5 STG.E [R230.64], R240 ;  /* 0x000000f0e6005986 */ /* 0x000fe2000c101904 */
[----:B-1----:R-:W-:-:S03]  /*eafe0*/  IMAD.WIDE R2, R236, 0x4, R6 ;  /* 0x00000004ec027825 */ /* 0x002fc600078e0206 */
[----:B------:R-:W3:Y:S01]  /*eaff0*/  LDL.LU R241, [R1+0x134] ;  /* 0x0001340001f17983 */ /* 0x000ee20000300800 */
[----:B----4-:R-:W-:-:S03]  /*eb000*/  IADD3 R237, R236, c[0x0][0x198], RZ ;  /* 0x00006600eced7a10 */ /* 0x010fc60007ffe0ff */
[----:B------:R1:W-:Y:S02]  /*eb010*/  @P6 STG.E [R232.64], R249 ;  /* 0x000000f9e8006986 */ /* 0x0003e4000c101904 */
[C---:B------:R-:W-:Y:S02]  /*eb020*/  IMAD.WIDE R228, R237.reuse, 0x4, R8 ;  /* 0x00000004ede47825 */ /* 0x040fe400078e0208 */
[----:B-1----:R-:W4:Y:S04]  /*eb030*/  LDL.LU R249, [R1+0xf4] ;  /* 0x0000f40001f97983 */ /* 0x002f280000300800 */
[----:B------:R-:W4:Y:S04]  /*eb040*/  LDL.LU R236, [R1+0x4c38] ;  /* 0x004c380001ec7983 */ /* 0x000f280000300800 */
[----:B------:R1:W-:Y:S04]  /*eb050*/  @P0 STG.E [R2.64], R245 ;  /* 0x000000f502000986 */ /* 0x0003e8000c101904 */
[----:B------:R1:W-:Y:S02]  /*eb060*/  @P3 STG.E [R228.64], R252 ;  /* 0x000000fce4003986 */ /* 0x0003e4000c101904 */
[----:B-1----:R-:W-:-:S02]  /*eb070*/  IMAD.WIDE R2, R237, 0x4, R226 ;  /* 0x00000004ed027825 */ /* 0x002fc400078e02e2 */
[----:B------:R-:W4:Y:S04]  /*eb080*/  LDL.LU R252, [R1+0x74] ;  /* 0x0000740001fc7983 */ /* 0x000f280000300800 */
[----:B------:R-:W4:Y:S04]  /*eb090*/  LDL.LU R240, [R1+0xb8] ;  /* 0x0000b80001f07983 */ /* 0x000f280000300800 */
[----:B------:R-:W4:Y:S04]  /*eb0a0*/  LDL.LU R245, [R1+0x68] ;  /* 0x0000680001f57983 */ /* 0x000f280000300800 */
[----:B--2---:R1:W-:Y:S04]  /*eb0b0*/  @P2 STG.E [R2.64], R243 ;  /* 0x000000f302002986 */ /* 0x0043e8000c101904 */
[----:B-1----:R-:W2:Y:S04]  /*eb0c0*/  LDL.LU R243, [R1+0x5044] ;  /* 0x0050440001f37983 */ /* 0x002ea80000300800 */
[----:B------:R-:W2:Y:S01]  /*eb0d0*/  LDL.LU R3, [R1+0x154] ;  /* 0x0001540001037983 */ /* 0x000ea20000300800 */
[----:B------:R-:W-:-:S02]  /*eb0e0*/  ISETP.LT.AND P4, PT, R115, c[0x0][0x178], !P1 ;  /* 0x00005e0073007a0c */ /* 0x000fc40004f81270 */
[----:B------:R-:W-:Y:S02]  /*eb0f0*/  ISETP.LT.AND P5, PT, R195, c[0x0][0x178], !P1 ;  /* 0x00005e00c3007a0c */ /* 0x000fe40004fa1270 */
[----:B------:R-:W-:Y:S01]  /*eb100*/  ISETP.LT.AND P6, PT, R163, c[0x0][0x178], !P1 ;  /* 0x00005e00a3007a0c */ /* 0x000fe20004fc1270 */
[----:B------:R-:W-:Y:S01]  /*eb110*/  IMAD.WIDE R228, R237, 0x4, R4 ;  /* 0x00000004ede47825 */ /* 0x000fe200078e0204 */
[----:B------:R-:W-:Y:S02]  /*eb120*/  ISETP.LT.AND P3, PT, R131, c[0x0][0x178], !P1 ;  /* 0x00005e0083007a0c */ /* 0x000fe40004f61270 */
[----:B------:R-:W-:Y:S01]  /*eb130*/  ISETP.LT.AND P0, PT, R147, c[0x0][0x178], !P1 ;  /* 0x00005e0093007a0c */ /* 0x000fe20004f01270 */
[----:B------:R-:W-:-:S04]  /*eb140*/  IMAD.WIDE R230, R237, 0x4, R224 ;  /* 0x00000004ede67825 */ /* 0x000fc800078e02e0 */
[----:B------:R-:W-:Y:S01]  /*eb150*/  IMAD.WIDE R232, R237, 0x4, R14 ;  /* 0x00000004ede87825 */ /* 0x000fe200078e020e */
[----:B---3--:R1:W-:Y:S01]  /*eb160*/  @P4 STG.E [R228.64], R248 ;  /* 0x000000f8e4004986 */ /* 0x0083e2000c101904 */
[----:B------:R-:W-:-:S03]  /*eb170*/  ISETP.LT.AND P1, PT, R179, c[0x0][0x178], !P1 ;  /* 0x00005e00b3007a0c */ /* 0x000fc60004f21270 */
[----:B------:R3:W-:Y:S01]  /*eb180*/  @P5 STG.E [R230.64], R244 ;  /* 0x000000f4e6005986 */ /* 0x0007e2000c101904 */
[C---:B-1----:R-:W-:Y:S01]  /*eb190*/  IMAD.WIDE R228, R237.reuse, 0x4, R10 ;  /* 0x00000004ede47825 */ /* 0x042fe200078e020a */
[----:B----4-:R-:W-:Y:S02]  /*eb1a0*/  ISETP.GE.AND P2, PT, R236, c[0x0][0x17c], PT ;  /* 0x00005f00ec007a0c */ /* 0x010fe40003f46270 */
[----:B------:R-:W4:Y:S04]  /*eb1b0*/  LDL.LU R236, [R1+0x4c3c] ;  /* 0x004c3c0001ec7983 */ /* 0x000f280000300800 */
[----:B------:R-:W4:Y:S04]  /*eb1c0*/  LDL.LU R248, [R1+0x48] ;  /* 0x0000480001f87983 */ /* 0x000f280000300800 */
[----:B---3--:R-:W3:Y:S04]  /*eb1d0*/  LDL.LU R244, [R1+0x18] ;  /* 0x0000180001f47983 */ /* 0x008ee80000300800 */
[----:B--2---:R1:W-:Y:S02]  /*eb1e0*/  @P6 STG.E [R232.64], R3 ;  /* 0x00000003e8006986 */ /* 0x0043e4000c101904 */
[----:B-1----:R-:W-:-:S05]  /*eb1f0*/  IMAD.WIDE R2, R237, 0x4, R12 ;  /* 0x00000004ed027825 */ /* 0x002fca00078e020c */
[----:B------:R-:W-:Y:S04]  /*eb200*/  @P3 STG.E [R2.64], R241 ;  /* 0x000000f102003986 */ /* 0x000fe8000c101904 */
[----:B------:R1:W-:Y:S02]  /*eb210*/  @P0 STG.E [R228.64], R249 ;  /* 0x000000f9e4000986 */ /* 0x0003e4000c101904 */
[----:B-1----:R-:W-:-:S05]  /*eb220*/  IMAD.WIDE R228, R237, 0x4, R6 ;  /* 0x00000004ede47825 */ /* 0x002fca00078e0206 */
[----:B------:R1:W-:Y:S04]  /*eb230*/  @P1 STG.E [R228.64], R252 ;  /* 0x000000fce4001986 */ /* 0x0003e8000c101904 */
[----:B-1----:R-:W2:Y:S01]  /*eb240*/  LDL.LU R252, [R1+0xbc] ;  /* 0x0000bc0001fc7983 */ /* 0x002ea20000300800 */
[----:B------:R-:W-:Y:S02]  /*eb250*/  ISETP.LT.AND P4, PT, R194, c[0x0][0x178], !P2 ;  /* 0x00005e00c2007a0c */ /* 0x000fe40005781270 */
[----:B------:R-:W-:Y:S01]  /*eb260*/  ISETP.LT.AND P5, PT, R223, c[0x0][0x178], !P2 ;  /* 0x00005e00df007a0c */ /* 0x000fe200057a1270 */
[----:B------:R-:W2:Y:S01]  /*eb270*/  LDL.LU R249, [R1+0x4c] ;  /* 0x00004c0001f97983 */ /* 0x000ea20000300800 */
[----:B------:R-:W-:Y:S02]  /*eb280*/  IADD3 R2, R237, c[0x0][0x198], RZ ;  /* 0x00006600ed027a10 */ /* 0x000fe40007ffe0ff */
[----:B------:R-:W-:Y:S01]  /*eb290*/  ISETP.LT.AND P3, PT, R115, c[0x0][0x178], !P2 ;  /* 0x00005e0073007a0c */ /* 0x000fe20005761270 */
[----:B------:R-:W2:Y:S01]  /*eb2a0*/  LDL.LU R3, [R1+0x4c40] ;  /* 0x004c400001037983 */ /* 0x000ea20000300800 */
[----:B------:R-:W-:Y:S01]  /*eb2b0*/  ISETP.LT.AND P0, PT, R195, c[0x0][0x178], !P2 ;  /* 0x00005e00c3007a0c */ /* 0x000fe20005701270 */
[----:B------:R-:W-:Y:S01]  /*eb2c0*/  IMAD.WIDE R230, R2, 0x4, R8 ;  /* 0x0000000402e67825 */ /* 0x000fe200078e0208 */
[----:B------:R-:W-:-:S03]  /*eb2d0*/  ISETP.LT.AND P6, PT, R163, c[0x0][0x178], !P2 ;  /* 0x00005e00a3007a0c */ /* 0x000fc600057c1270 */
[C---:B------:R-:W-:Y:S01]  /*eb2e0*/  IMAD.WIDE R232, R2.reuse, 0x4, R226 ;  /* 0x0000000402e87825 */ /* 0x040fe200078e02e2 */
[----:B------:R1:W-:Y:S01]  /*eb2f0*/  @P4 STG.E [R230.64], R240 ;  /* 0x000000f0e6004986 */ /* 0x0003e2000c101904 */
[----:B------:R-:W-:Y:S02]  /*eb300*/  ISETP.LT.AND P4, PT, R131, c[0x0][0x178], !P2 ;  /* 0x00005e0083007a0c */ /* 0x000fe40005781270 */
[----:B------:R-:W-:Y:S01]  /*eb310*/  IMAD.WIDE R228, R2, 0x4, R4 ;  /* 0x0000000402e47825 */ /* 0x000fe200078e0204 */
[----:B------:R3:W-:Y:S01]  /*eb320*/  @P5 STG.E [R232.64], R245 ;  /* 0x000000f5e8005986 */ /* 0x0007e2000c101904 */
[----:B------:R-:W-:Y:S02]  /*eb330*/  ISETP.LT.AND P5, PT, R147, c[0x0][0x178], !P2 ;  /* 0x00005e0093007a0c */ /* 0x000fe400057a1270 */
[----:B------:R-:W-:Y:S01]  /*eb340*/  ISETP.LT.AND P2, PT, R179, c[0x0][0x178], !P2 ;  /* 0x00005e00b3007a0c */ /* 0x000fe20005741270 */
[----:B----4-:R4:W-:Y:S01]  /*eb350*/  @P3 STG.E [R228.64], R248 ;  /* 0x000000f8e4003986 */ /* 0x0109e2000c101904 */
[----:B------:R-:W-:Y:S01]  /*eb360*/  ISETP.GE.AND P1, PT, R236, c[0x0][0x17c], PT ;  /* 0x00005f00ec007a0c */ /* 0x000fe20003f26270 */
[----:B-1----:R-:W-:-:S04]  /*eb370*/  IMAD.WIDE R230, R2, 0x4, R224 ;  /* 0x0000000402e67825 */ /* 0x002fc800078e02e0 */
[----:B---3--:R-:W-:Y:S01]  /*eb380*/  IMAD.WIDE R232, R2, 0x4, R14 ;  /* 0x0000000402e87825 */ /* 0x008fe200078e020e */
[----:B------:R-:W3:Y:S04]  /*eb390*/  LDL.LU R245, [R1+0x6c] ;  /* 0x00006c0001f57983 */ /* 0x000ee80000300800 */
[----:B------:R1:W-:Y:S01]  /*eb3a0*/  @P0 STG.E [R230.64], R244 ;  /* 0x000000f4e6000986 */ /* 0x0003e2000c101904 */
[----:B------:R-:W-:-:S03]  /*eb3b0*/  ISETP.LT.AND P0, PT, R194, c[0x0][0x178], !P1 ;  /* 0x00005e00c2007a0c */ /* 0x000fc60004f01270 */
[----:B------:R1:W-:Y:S01]  /*eb3c0*/  @P6 STG.E [R232.64], R250 ;  /* 0x000000fae8006986 */ /* 0x0003e2000c101904 */
[----:B----4-:R-:W-:-:S04]  /*eb3d0*/  IMAD.WIDE R228, R2, 0x4, R6 ;  /* 0x0000000402e47825 */ /* 0x010fc800078e0206 */
[C---:B-1----:R-:W-:Y:S01]  /*eb3e0*/  IMAD.WIDE R230, R2.reuse, 0x4, R10 ;  /* 0x0000000402e67825 */ /* 0x042fe200078e020a */
[----:B------:R-:W4:Y:S03]  /*eb3f0*/  LDL.LU R244, [R1+0x1c] ;  /* 0x00001c0001f47983 */ /* 0x000f260000300800 */
[C---:B------:R-:W-:Y:S01]  /*eb400*/  IMAD.WIDE R232, R2.reuse, 0x4, R12 ;  /* 0x0000000402e87825 */ /* 0x040fe200078e020c */
[----:B------:R-:W-:Y:S01]  /*eb410*/  IADD3 R2, R2, c[0x0][0x198], RZ ;  /* 0x0000660002027a10 */ /* 0x000fe20007ffe0ff */
[----:B------:R-:W4:Y:S04]  /*eb420*/  LDL.LU R237, [R1+0x4c44] ;  /* 0x004c440001ed7983 */ /* 0x000f280000300800 */
[----:B------:R-:W-:Y:S04]  /*eb430*/  @P4 STG.E [R232.64], R246 ;  /* 0x000000f6e8004986 */ /* 0x000fe8000c101904 */
[----:B------:R-:W-:Y:S04]  /*eb440*/  @P5 STG.E [R230.64], R238 ;  /* 0x000000eee6005986 */ /* 0x000fe8000c101904 */
[----:B------:R1:W-:Y:S02]  /*eb450*/  @P2 STG.E [R228.64], R234 ;  /* 0x000000eae4002986 */ /* 0x0003e4000c101904 */
[----:B-1----:R-:W-:-:S05]  /*eb460*/  IMAD.WIDE R228, R2, 0x4, R8 ;  /* 0x0000000402e47825 */ /* 0x002fca00078e0208 */
[----:B--2---:R1:W-:Y:S04]  /*eb470*/  @P0 STG.E [R228.64], R252 ;  /* 0x000000fce4000986 */ /* 0x0043e8000c101904 */
[----:B-1----:R-:W2:Y:S01]  /*eb480*/  LDL.LU R252, [R1+0x128] ;  /* 0x0001280001fc7983 */ /* 0x002ea20000300800 */
[----:B------:R-:W-:Y:S02]  /*eb490*/  ISETP.LT.AND P6, PT, R223, c[0x0][0x178], !P1 ;  /* 0x00005e00df007a0c */ /* 0x000fe40004fc1270 */
[----:B------:R-:W-:Y:S01]  /*eb4a0*/  ISETP.LT.AND P3, PT, R115, c[0x0][0x178], !P1 ;  /* 0x00005e0073007a0c */ /* 0x000fe20004f61270 */
[C---:B------:R-:W-:Y:S01]  /*eb4b0*/  IMAD.WIDE R230, R2.reuse, 0x4, R226 ;  /* 0x0000000402e67825 */ /* 0x040fe200078e02e2 */
[----:B------:R-:W-:Y:S01]  /*eb4c0*/  ISETP.LT.AND P5, PT, R195, c[0x0][0x178], !P1 ;  /* 0x00005e00c3007a0c */ /* 0x000fe20004fa1270 */
[----:B------:R-:W2:Y:S02]  /*eb4d0*/  LDL.LU R241, [R1+0x108] ;  /* 0x0001080001f17983 */ /* 0x000ea40000300800 */
[----:B------:R-:W-:Y:S01]  /*eb4e0*/  IMAD.WIDE R232, R2, 0x4, R4 ;  /* 0x0000000402e87825 */ /* 0x000fe200078e0204 */
[----:B------:R-:W-:Y:S01]  /*eb4f0*/  ISETP.LT.AND P2, PT, R163, c[0x0][0x178], !P1 ;  /* 0x00005e00a3007a0c */ /* 0x000fe20004f41270 */
[----:B------:R-:W2:Y:S01]  /*eb500*/  LDL.LU R240, [R1+0xc8] ;  /* 0x0000c80001f07983 */ /* 0x000ea20000300800 */
[----:B------:R-:W-:-:S02]  /*eb510*/  ISETP.GE.AND P0, PT, R3, c[0x0][0x17c], PT ;  /* 0x00005f0003007a0c */ /* 0x000fc40003f06270 */
[----:B------:R-:W-:Y:S01]  /*eb520*/  ISETP.LT.AND P4, PT, R131, c[0x0][0x178], !P1 ;  /* 0x00005e0083007a0c */ /* 0x000fe20004f81270 */
[C---:B------:R-:W-:Y:S01]  /*eb530*/  IMAD.WIDE R228, R2.reuse, 0x4, R224 ;  /* 0x0000000402e47825 */ /* 0x040fe200078e02e0 */
[----:B------:R-:W-:Y:S01]  /*eb540*/  IADD3 R234, R2, c[0x0][0x198], RZ ;  /* 0x0000660002ea7a10 */ /* 0x000fe20007ffe0ff */
[----:B------:R-:W2:Y:S04]  /*eb550*/  LDL.LU R250, [R1+0x98] ;  /* 0x0000980001fa7983 */ /* 0x000ea80000300800 */
[----:B---3--:R1:W-:Y:S01]  /*eb560*/  @P6 STG.E [R230.64], R245 ;  /* 0x000000f5e6006986 */ /* 0x0083e2000c101904 */
[----:B------:R-:W-:-:S03]  /*eb570*/  ISETP.LT.AND P6, PT, R194, c[0x0][0x178], !P0 ;  /* 0x00005e00c2007a0c */ /* 0x000fc600047c1270 */
[----:B------:R3:W-:Y:S01]  /*eb580*/  @P3 STG.E [R232.64], R249 ;  /* 0x000000f9e8003986 */ /* 0x0007e2000c101904 */
[----:B------:R-:W-:Y:S02]  /*eb590*/  ISETP.LT.AND P3, PT, R147, c[0x0][0x178], !P1 ;  /* 0x00005e0093007a0c */ /* 0x000fe40004f61270 */
[----:B------:R-:W-:Y:S01]  /*eb5a0*/  ISETP.LT.AND P1, PT, R179, c[0x0][0x178], !P1 ;  /* 0x00005e00b3007a0c */ /* 0x000fe20004f21270 */
[----:B------:R-:W2:Y:S01]  /*eb5b0*/  LDL.LU R236, [R1+0x58] ;  /* 0x0000580001ec7983 */ /* 0x000ea20000300800 */
[----:B-1----:R-:W-:-:S04]  /*eb5c0*/  IMAD.WIDE R230, R2, 0x4, R14 ;  /* 0x0000000402e67825 */ /* 0x002fc800078e020e */
[C---:B---3--:R-:W-:Y:S01]  /*eb5d0*/  IMAD.WIDE R232, R2.reuse, 0x4, R12 ;  /* 0x0000000402e87825 */ /* 0x048fe200078e020c */
[----:B----4-:R1:W-:Y:S04]  /*eb5e0*/  @P5 STG.E [R228.64], R244 ;  /* 0x000000f4e4005986 */ /* 0x0103e8000c101904 */
[----:B------:R-:W3:Y:S04]  /*eb5f0*/  LDL.LU R249, [R1+0x28] ;  /* 0x0000280001f97983 */ /* 0x000ee80000300800 */
[----:B------:R4:W-:Y:S01]  /*eb600*/  @P2 STG.E [R230.64], R251 ;  /* 0x000000fbe6002986 */ /* 0x0009e2000c101904 */
[----:B-1----:R-:W-:-:S03]  /*eb610*/  IMAD.WIDE R228, R2, 0x4, R10 ;  /* 0x0000000402e47825 */ /* 0x002fc600078e020a */
[----:B------:R-:W3:Y:S01]  /*eb620*/  LDL.LU R244, [R1+0x8] ;  /* 0x0000080001f47983 */ /* 0x000ee20000300800 */
[----:B------:R-:W-:-:S03]  /*eb630*/  IMAD.WIDE R2, R2, 0x4, R6 ;  /* 0x0000000402027825 */ /* 0x000fc600078e0206 */
[----:B------:R-:W-:Y:S01]  /*eb640*/  @P4 STG.E [R232.64], R247 ;  /* 0x000000f7e8004986 */ /* 0x000fe2000c101904 */
[----:B----4-:R-:W-:-:S03]  /*eb650*/  IMAD.WIDE R230, R234, 0x4, R8 ;  /* 0x00000004eae67825 */ /* 0x010fc600078e0208 */
[----:B------:R-:W-:Y:S04]  /*eb660*/  @P3 STG.E [R228.64], R239 ;  /* 0x000000efe4003986 */ /* 0x000fe8000c101904 */
[----:B------:R-:W4:Y:S04]  /*eb670*/  LDL.LU R248, [R1+0x9c] ;  /* 0x00009c0001f87983 */ /* 0x000f280000300800 */
[----:B------:R-:W-:Y:S04]  /*eb680*/  @P1 STG.E [R2.64], R235 ;  /* 0x000000eb02001986 */ /* 0x000fe8000c101904 */
[----:B------:R-:W4:Y:S04]  /*eb690*/  LDL.LU R245, [R1+0x5c] ;  /* 0x00005c0001f57983 */ /* 0x000f280000300800 */
[----:B--2---:R1:W-:Y:S04]  /*eb6a0*/  @P6 STG.E [R230.64], R252 ;  /* 0x000000fce6006986 */ /* 0x0043e8000c101904 */
[----:B-1----:R-:W2:Y:S01]  /*eb6b0*/  LDL.LU R252, [R1+0x12c] ;  /* 0x00012c0001fc7983 */ /* 0x002ea20000300800 */
[----:B------:R-:W-:Y:S01]  /*eb6c0*/  ISETP.LT.AND P5, PT, R223, c[0x0][0x178], !P0 ;  /* 0x00005e00df007a0c */ /* 0x000fe200047a1270 */
[----:B------:R-:W-:Y:S01]  /*eb6d0*/  IMAD.WIDE R2, R234, 0x4, R226 ;  /* 0x00000004ea027825 */ /* 0x000fe200078e02e2 */
[----:B------:R-:W-:-:S02]  /*eb6e0*/  ISETP.LT.AND P4, PT, R115, c[0x0][0x178], !P0 ;  /* 0x00005e0073007a0c */ /* 0x000fc40004781270 */
[----:B------:R-:W-:Y:S02]  /*eb6f0*/  ISETP.LT.AND P3, PT, R195, c[0x0][0x178], !P0 ;  /* 0x00005e00c3007a0c */ /* 0x000fe40004761270 */
[----:B------:R-:W-:Y:S01]  /*eb700*/  ISETP.LT.AND P1, PT, R163, c[0x0][0x178], !P0 ;  /* 0x00005e00a3007a0c */ /* 0x000fe20004721270 */
[----:B------:R-:W-:Y:S01]  /*eb710*/  IMAD.WIDE R228, R234, 0x4, R4 ;  /* 0x00000004eae47825 */ /* 0x000fe200078e0204 */
[----:B------:R-:W-:-:S05]  /*eb720*/  ISETP.LT.AND P6, PT, R147, c[0x0][0x178], !P0 ;  /* 0x00005e0093007a0c */ /* 0x000fca00047c1270 */
[----:B------:R1:W-:Y:S01]  /*eb730*/  @P5 STG.E [R2.64], R241 ;  /* 0x000000f102005986 */ /* 0x0003e2000c101904 */
[----:B------:R-:W-:Y:S02]  /*eb740*/  ISETP.LT.AND P5, PT, R131, c[0x0][0x178], !P0 ;  /* 0x00005e0083007a0c */ /* 0x000fe400047a1270 */
[----:B------:R-:W-:Y:S01]  /*eb750*/  ISETP.GE.AND P2, PT, R237, c[0x0][0x17c], PT ;  /* 0x00005f00ed007a0c */ /* 0x000fe20003f46270 */
[----:B------:R1:W-:Y:S01]  /*eb760*/  @P4 STG.E [R228.64], R240 ;  /* 0x000000f0e4004986 */ /* 0x0003e2000c101904 */
[----:B------:R-:W-:Y:S01]  /*eb770*/  ISETP.LT.AND P0, PT, R179, c[0x0][0x178], !P0 ;  /* 0x00005e00b3007a0c */ /* 0x000fe20004701270 */
[----:B------:R-:W-:Y:S01]  /*eb780*/  IMAD.WIDE R230, R234, 0x4, R12 ;  /* 0x00000004eae67825 */ /* 0x000fe200078e020c */
[----:B------:R-:W-:Y:S01]  /*eb790*/  ISETP.LT.AND P4, PT, R194, c[0x0][0x178], !P2 ;  /* 0x00005e00c2007a0c */ /* 0x000fe20005781270 */
[----:B-1----:R-:W4:Y:S02]  /*eb7a0*/  LDL.LU R241, [R1+0x10c] ;  /* 0x00010c0001f17983 */ /* 0x002f240000300800 */
[----:B------:R-:W-:-:S02]  /*eb7b0*/  IMAD.WIDE R2, R234, 0x4, R224 ;  /* 0x00000004ea027825 */ /* 0x000fc400078e02e0 */
[----:B------:R-:W4:Y:S02]  /*eb7c0*/  LDL.LU R237, [R1+0x4c48] ;  /* 0x004c480001ed7983 */ /* 0x000f240000300800 */
[C---:B------:R-:W-:Y:S02]  /*eb7d0*/  IMAD.WIDE R228, R234.reuse, 0x4, R14 ;  /* 0x00000004eae47825 */ /* 0x040fe400078e020e */
[----:B------:R-:W4:Y:S02]  /*eb7e0*/  LDL.LU R240, [R1+0xcc] ;  /* 0x0000cc0001f07983 */ /* 0x000f240000300800 */
[C---:B------:R-:W-:Y:S01]  /*eb7f0*/  IMAD.WIDE R232, R234.reuse, 0x4, R10 ;  /* 0x00000004eae87825 */ /* 0x040fe200078e020a */
[C---:B------:R-:W-:Y:S01]  /*eb800*/  IADD3 R235, R234.reuse, c[0x0][0x198], RZ ;  /* 0x00006600eaeb7a10 */ /* 0x040fe20007ffe0ff */
[----:B------:R1:W-:Y:S04]  /*eb810*/  @P3 STG.E [R2.64], R250 ;  /* 0x000000fa02003986 */ /* 0x0003e8000c101904 */
[----:B------:R1:W-:Y:S04]  /*eb820*/  @P1 STG.E [R228.64], R236 ;  /* 0x000000ece4001986 */ /* 0x0003e8000c101904 */
[----:B---3--:R3:W-:Y:S04]  /*eb830*/  @P5 STG.E [R230.64], R249 ;  /* 0x000000f9e6005986 */ /* 0x0087e8000c101904 */
[----:B------:R3:W-:Y:S01]  /*eb840*/  @P6 STG.E [R232.64], R244 ;  /* 0x000000f4e8006986 */ /* 0x0007e2000c101904 */
[----:B-1----:R-:W-:-:S04]  /*eb850*/  IMAD.WIDE R2, R234, 0x4, R6 ;  /* 0x00000004ea027825 */ /* 0x002fc800078e0206 */
[----:B------:R-:W-:Y:S01]  /*eb860*/  IMAD.WIDE R228, R235, 0x4, R8 ;  /* 0x00000004ebe47825 */ /* 0x000fe200078e0208 */
[----:B---3--:R-:W3:Y:S04]  /*eb870*/  LDL.LU R249, [R1+0x2c] ;  /* 0x00002c0001f97983 */ /* 0x008ee80000300800 */
[----:B------:R-:W3:Y:S04]  /*eb880*/  LDL.LU R244, [R1+0xc] ;  /* 0x00000c0001f47983 */ /* 0x000ee80000300800 */
[----:B------:R-:W-:Y:S04]  /*eb890*/  @P0 STG.E [R2.64], R242 ;  /* 0x000000f202000986 */ /* 0x000fe8000c101904 */
[----:B------:R-:W3:Y:S04]  /*eb8a0*/  LDL.LU R234, [R1+0x4c4c] ;  /* 0x004c4c0001ea7983 */ /* 0x000ee80000300800 */
[----:B------:R-:W3:Y:S04]  /*eb8b0*/  LDL.LU R236, [R1+0x188] ;  /* 0x0001880001ec7983 */ /* 0x000ee80000300800 */
[----:B--2---:R1:W-:Y:S04]  /*eb8c0*/  @P4 STG.E [R228.64], R252 ;  /* 0x000000fce4004986 */ /* 0x0043e8000c101904 */
[----:B-1----:R-:W2:Y:S01]  /*eb8d0*/  LDL.LU R252, [R1+0x168] ;  /* 0x0001680001fc7983 */ /* 0x002ea20000300800 */
[----:B------:R-:W-:-:S02]  /*eb8e0*/  ISETP.LT.AND P1, PT, R223, c[0x0][0x178], !P2 ;  /* 0x00005e00df007a0c */ /* 0x000fc40005721270 */
[----:B------:R-:W-:Y:S02]  /*eb8f0*/  ISETP.LT.AND P3, PT, R115, c[0x0][0x178], !P2 ;  /* 0x00005e0073007a0c */ /* 0x000fe40005761270 */
[----:B------:R-:W-:Y:S01]  /*eb900*/  ISETP.LT.AND P5, PT, R195, c[0x0][0x178], !P2 ;  /* 0x00005e00c3007a0c */ /* 0x000fe200057a1270 */
[----:B------:R-:W-:Y:S01]  /*eb910*/  IMAD.WIDE R2, R235, 0x4, R226 ;  /* 0x00000004eb027825 */ /* 0x000fe200078e02e2 */
[----:B------:R-:W-:Y:S01]  /*eb920*/  ISETP.LT.AND P6, PT, R163, c[0x0][0x178], !P2 ;  /* 0x00005e00a3007a0c */ /* 0x000fe200057c1270 */
[----:B------:R-:W2:Y:S01]  /*eb930*/  LDL.LU R250, [R1+0x148] ;  /* 0x0001480001fa7983 */ /* 0x000ea20000300800 */
[----:B------:R-:W-:Y:S01]  /*eb940*/  ISETP.LT.AND P4, PT, R131, c[0x0][0x178], !P2 ;  /* 0x00005e0083007a0c */ /* 0x000fe20005781270 */
[----:B------:R-:W-:Y:S01]  /*eb950*/  IMAD.WIDE R228, R235, 0x4, R4 ;  /* 0x00000004ebe47825 */ /* 0x000fe200078e0204 */
[----:B------:R-:W-:-:S03]  /*eb960*/  ISETP.LT.AND P0, PT, R147, c[0x0][0x178], !P2 ;  /* 0x00005e0093007a0c */ /* 0x000fc60005701270 */
[----:B------:R-:W-:Y:S01]  /*eb970*/  IMAD.WIDE R230, R235, 0x4, R224 ;  /* 0x00000004ebe67825 */ /* 0x000fe200078e02e0 */
[----:B----4-:R1:W-:Y:S01]  /*eb980*/  @P1 STG.E [R2.64], R241 ;  /* 0x000000f102001986 */ /* 0x0103e2000c101904 */
[----:B------:R-:W-:Y:S02]  /*eb990*/  ISETP.GE.AND P1, PT, R237, c[0x0][0x17c], PT ;  /* 0x00005f00ed007a0c */ /* 0x000fe40003f26270 */
[----:B------:R-:W-:Y:S01]  /*eb9a0*/  IMAD.WIDE R232, R235, 0x4, R14 ;  /* 0x00000004ebe87825 */ /* 0x000fe200078e020e */
[----:B------:R-:W-:Y:S01]  /*eb9b0*/  ISETP.LT.AND P2, PT, R179, c[0x0][0x178], !P2 ;  /* 0x00005e00b3007a0c */ /* 0x000fe20005741270 */
[----:B------:R4:W-:Y:S01]  /*eb9c0*/  @P3 STG.E [R228.64], R240 ;  /* 0x000000f0e4003986 */ /* 0x0009e2000c101904 */
[----:B------:R-:W-:-:S03]  /*eb9d0*/  ISETP.LT.AND P3, PT, R194, c[0x0][0x178], !P1 ;  /* 0x00005e00c2007a0c */ /* 0x000fc60004f61270 */
[----:B------:R4:W-:Y:S01]  /*eb9e0*/  @P5 STG.E [R230.64], R248 ;  /* 0x000000f8e6005986 */ /* 0x0009e2000c101904 */
[----:B-1----:R-:W-:Y:S01]  /*eb9f0*/  IMAD.WIDE R2, R235, 0x4, R12 ;  /* 0x00000004eb027825 */ /* 0x002fe200078e020c */
[----:B------:R-:W-:Y:S02]  /*eba00*/  ISETP.LT.AND P5, PT, R223, c[0x0][0x178], !P1 ;  /* 0x00005e00df007a0c */ /* 0x000fe40004fa1270 */
[----:B------:R1:W-:Y:S04]  /*eba10*/  @P6 STG.E [R232.64], R245 ;  /* 0x000000f5e8006986 */ /* 0x0003e8000c101904 */
[----:B----4-:R-:W4:Y:S01]  /*eba20*/  LDL.LU R240, [R1+0x118] ;  /* 0x0001180001f07983 */ /* 0x010f220000300800 */
[----:B------:R-:W-:-:S03]  /*eba30*/  IMAD.WIDE R228, R235, 0x4, R10 ;  /* 0x00000004ebe47825 */ /* 0x000fc600078e020a */
[----:B------:R-:W4:Y:S01]  /*eba40*/  LDL.LU R248, [R1+0xd8] ;  /* 0x0000d80001f87983 */ /* 0x000f220000300800 */
[----:B-1----:R-:W-:-:S03]  /*eba50*/  IADD3 R232, R235, c[0x0][0x198], RZ ;  /* 0x00006600ebe87a10 */ /* 0x002fc60007ffe0ff */
[----:B------:R-:W4:Y:S04]  /*eba60*/  LDL.LU R237, [R1+0xa8] ;  /* 0x0000a80001ed7983 */ /* 0x000f280000300800 */
[----:B---3--:R1:W-:Y:S01]  /*eba70*/  @P4 STG.E [R2.64], R249 ;  /* 0x000000f902004986 */ /* 0x0083e2000c101904 */
[----:B------:R-:W-:-:S03]  /*eba80*/  IMAD.WIDE R230, R232, 0x4, R226 ;  /* 0x00000004e8e67825 */ /* 0x000fc600078e02e2 */
[----:B------:R3:W-:Y:S01]  /*eba90*/  @P0 STG.E [R228.64], R244 ;  /* 0x000000f4e4000986 */ /* 0x0007e2000c101904 */
[----:B-1----:R-:W-:-:S03]  /*ebaa0*/  IMAD.WIDE R2, R235, 0x4, R6 ;  /* 0x00000004eb027825 */ /* 0x002fc600078e0206 */
[----:B------:R-:W4:Y:S01]  /*ebab0*/  LDL.LU R249, [R1+0x88] ;  /* 0x0000880001f97983 */ /* 0x000f220000300800 */
[----:B---3--:R-:W-:-:S03]  /*ebac0*/  IMAD.WIDE R228, R232, 0x4, R8 ;  /* 0x00000004e8e47825 */ /* 0x008fc600078e0208 */
[----:B------:R-:W3:Y:S04]  /*ebad0*/  LDL.LU R244, [R1+0x38] ;  /* 0x0000380001f47983 */ /* 0x000ee80000300800 */
[----:B------:R-:W-:Y:S04]  /*ebae0*/  @P2 STG.E [R2.64], R243 ;  /* 0x000000f302002986 */ /* 0x000fe8000c101904 */
[----:B------:R-:W3:Y:S04]  /*ebaf0*/  LDL.LU R241, [R1+0x14c] ;  /* 0x00014c0001f17983 */ /* 0x000ee80000300800 */
[----:B------:R-:W-:Y:S04]  /*ebb00*/  @P3 STG.E [R228.64], R236 ;  /* 0x000000ece4003986 */ /* 0x000fe8000c101904 */
[----:B------:R-:W3:Y:S04]  /*ebb10*/  LDL.LU R245, [R1+0xac] ;  /* 0x0000ac0001f57983 */ /* 0x000ee80000300800 */
[----:B--2---:R1:W-:Y:S04]  /*ebb20*/  @P5 STG.E [R230.64], R252 ;  /* 0x000000fce6005986 */ /* 0x0043e8000c101904 */
[----:B-1----:R-:W2:Y:S01]  /*ebb30*/  LDL.LU R252, [R1+0x18c] ;  /* 0x00018c0001fc7983 */ /* 0x002ea20000300800 */
[----:B------:R-:W-:-:S02]  /*ebb40*/  ISETP.LT.AND P4, PT, R115, c[0x0][0x178], !P1 ;  /* 0x00005e0073007a0c */ /* 0x000fc40004f81270 */
[----:B------:R-:W-:Y:S02]  /*ebb50*/  ISETP.LT.AND P0, PT, R195, c[0x0][0x178], !P1 ;  /* 0x00005e00c3007a0c */ /* 0x000fe40004f01270 */
[----:B------:R-:W-:Y:S01]  /*ebb60*/  ISETP.LT.AND P6, PT, R163, c[0x0][0x178], !P1 ;  /* 0x00005e00a3007a0c */ /* 0x000fe20004fc1270 */
[----:B------:R-:W-:Y:S01]  /*ebb70*/  IMAD.WIDE R2, R232, 0x4, R4 ;  /* 0x00000004e8027825 */ /* 0x000fe200078e0204 */
[----:B------:R-:W-:Y:S02]  /*ebb80*/  ISETP.LT.AND P3, PT, R131, c[0x0][0x178], !P1 ;  /* 0x00005e0083007a0c */ /* 0x000fe40004f61270 */
[----:B------:R-:W-:Y:S01]  /*ebb90*/  ISETP.GE.AND P2, PT, R234, c[0x0][0x17c], PT ;  /* 0x00005f00ea007a0c */ /* 0x000fe20003f46270 */
[C---:B------:R-:W-:Y:S01]  /*ebba0*/  IMAD.WIDE R228, R232.reuse, 0x4, R224 ;  /* 0x00000004e8e47825 */ /* 0x040fe200078e02e0 */
[----:B------:R-:W-:Y:S01]  /*ebbb0*/  ISETP.LT.AND P5, PT, R147, c[0x0][0x178], !P1 ;  /* 0x00005e0093007a0c */ /* 0x000fe20004fa1270 */
[----:B------:R-:W2:Y:S01]  /*ebbc0*/  LDL.LU R234, [R1+0x4c50] ;  /* 0x004c500001ea7983 */ /* 0x000ea20000300800 */
[----:B------:R-:W-:Y:S01]  /*ebbd0*/  ISETP.LT.AND P1, PT, R179, c[0x0][0x178], !P1 ;  /* 0x00005e00b3007a0c */ /* 0x000fe20004f21270 */
[----:B------:R-:W-:-:S02]  /*ebbe0*/  IMAD.WIDE R230, R232, 0x4, R14 ;  /* 0x00000004e8e67825 */ /* 0x000fc400078e020e */
[----:B------:R-:W2:Y:S04]  /*ebbf0*/  LDL.LU R236, [R1+0x16c] ;  /* 0x00016c0001ec7983 */ /* 0x000ea80000300800 */
[----:B------:R1:W-:Y:S04]  /*ebc00*/  @P4 STG.E [R2.64], R250 ;  /* 0x000000fa02004986 */ /* 0x0003e8000c101904 */
[----:B----4-:R4:W-:Y:S01]  /*ebc10*/  @P0 STG.E [R228.64], R240 ;  /* 0x000000f0e4000986 */ /* 0x0109e2000c101904 */
[----:B------:R-:W-:-:S03]  /*ebc20*/  ISETP.LT.AND P0, PT, R194, c[0x0][0x178], !P2 ;  /* 0x00005e00c2007a0c */ /* 0x000fc60005701270 */
[----:B------:R4:W-:Y:S01]  /*ebc30*/  @P6 STG.E [R230.64], R248 ;  /* 0x000000f8e6006986 */ /* 0x0009e2000c101904 */
[----:B-1----:R-:W-:-:S04]  /*ebc40*/  IMAD.WIDE R2, R232, 0x4, R6 ;  /* 0x00000004e8027825 */ /* 0x002fc800078e0206 */
[C---:B----4-:R-:W-:Y:S01]  /*ebc50*/  IMAD.WIDE R228, R232.reuse, 0x4, R10 ;  /* 0x00000004e8e47825 */ /* 0x050fe200078e020a */
[----:B------:R-:W4:Y:S03]  /*ebc60*/  LDL.LU R240, [R1+0x11c] ;  /* 0x00011c0001f07983 */ /* 0x000f260000300800 */
[C---:B------:R-:W-:Y:S01]  /*ebc70*/  IMAD.WIDE R230, R232.reuse, 0x4, R12 ;  /* 0x00000004e8e67825 */ /* 0x040fe200078e020c */
[----:B------:R-:W-:Y:S01]  /*ebc80*/  IADD3 R232, R232, c[0x0][0x198], RZ ;  /* 0x00006600e8e87a10 */ /* 0x000fe20007ffe0ff */
[----:B------:R-:W4:Y:S04]  /*ebc90*/  LDL.LU R248, [R1+0xdc] ;  /* 0x0000dc0001f87983 */ /* 0x000f280000300800 */
[----:B------:R-:W-:Y:S04]  /*ebca0*/  @P3 STG.E [R230.64], R237 ;  /* 0x000000ede6003986 */ /* 0x000fe8000c101904 */
[----:B------:R1:W-:Y:S04]  /*ebcb0*/  @P5 STG.E [R228.64], R249 ;  /* 0x000000f9e4005986 */ /* 0x0003e8000c101904 */
[----:B---3--:R3:W-:Y:S04]  /*ebcc0*/  @P1 STG.E [R2.64], R244 ;  /* 0x000000f402001986 */ /* 0x0087e8000c101904 */
[----:B------:R-:W4:Y:S04]  /*ebcd0*/  LDL.LU R233, [R1+0x4c54] ;  /* 0x004c540001e97983 */ /* 0x000f280000300800 */
[----:B-1----:R-:W4:Y:S01]  /*ebce0*/  LDL.LU R249, [R1+0x8c] ;  /* 0x00008c0001f97983 */ /* 0x002f220000300800 */
[----:B---3--:R-:W-:-:S03]  /*ebcf0*/  IMAD.WIDE R2, R232, 0x4, R8 ;  /* 0x00000004e8027825 */ /* 0x008fc600078e0208 */
[----:B------:R-:W3:Y:S04]  /*ebd00*/  LDL.LU R244, [R1+0x3c] ;  /* 0x00003c0001f47983 */ /* 0x000ee80000300800 */
[----:B--2---:R1:W-:Y:S04]  /*ebd10*/  @P0 STG.E [R2.64], R252 ;  /* 0x000000fc02000986 */ /* 0x0043e8000c101904 */
[----:B-1----:R-:W2:Y:S01]  /*ebd20*/  LDL.LU R252, [R1+0x1f8] ;  /* 0x0001f80001fc7983 */ /* 0x002ea20000300800 */
[----:B------:R-:W-:Y:S02]  /*ebd30*/  ISETP.LT.AND P6, PT, R223, c[0x0][0x178], !P2 ;  /* 0x00005e00df007a0c */ /* 0x000fe400057c1270 */
[----:B------:R-:W-:Y:S01]  /*ebd40*/  ISETP.LT.AND P4, PT, R115, c[0x0][0x178], !P2 ;  /* 0x00005e0073007a0c */ /* 0x000fe20005781270 */
[C---:B------:R-:W-:Y:S01]  /*ebd50*/  IMAD.WIDE R228, R232.reuse, 0x4, R226 ;  /* 0x00000004e8e47825 */ /* 0x040fe200078e02e2 */
[----:B------:R-:W-:Y:S01]  /*ebd60*/  ISETP.LT.AND P5, PT, R195, c[0x0][0x178], !P2 ;  /* 0x00005e00c3007a0c */ /* 0x000fe200057a1270 */
[----:B------:R-:W2:Y:S01]  /*ebd70*/  LDL.LU R237, [R1+0x1d8] ;  /* 0x0001d80001ed7983 */ /* 0x000ea20000300800 */
[----:B------:R-:W-:Y:S01]  /*ebd80*/  ISETP.LT.AND P1, PT, R163, c[0x0][0x178], !P2 ;  /* 0x00005e00a3007a0c */ /* 0x000fe20005721270 */
[----:B------:R-:W-:Y:S01]  /*ebd90*/  IMAD.WIDE R230, R232, 0x4, R4 ;  /* 0x00000004e8e67825 */ /* 0x000fe200078e0204 */
[----:B------:R-:W-:-:S02]  /*ebda0*/  ISETP.LT.AND P3, PT, R131, c[0x0][0x178], !P2 ;  /* 0x00005e0083007a0c */ /* 0x000fc40005761270 */
[----:B------:R-:W-:-:S03]  /*ebdb0*/  ISETP.GE.AND P0, PT, R234, c[0x0][0x17c], PT ;  /* 0x00005f00ea007a0c */ /* 0x000fc60003f06270 */
[----:B------:R1:W-:Y:S01]  /*ebdc0*/  @P6 STG.E [R228.64], R236 ;  /* 0x000000ece4006986 */ /* 0x0003e2000c101904 */
[----:B------:R-:W-:-:S03]  /*ebdd0*/  IMAD.WIDE R2, R232, 0x4, R224 ;  /* 0x00000004e8027825 */ /* 0x000fc600078e02e0 */
[----:B------:R1:W-:Y:S01]  /*ebde0*/  @P4 STG.E [R230.64], R241 ;  /* 0x000000f1e6004986 */ /* 0x0003e2000c101904 */
[----:B------:R-:W-:Y:S02]  /*ebdf0*/  ISETP.LT.AND P4, PT, R147, c[0x0][0x178], !P2 ;  /* 0x00005e0093007a0c */ /* 0x000fe40005781270 */
[----:B------:R-:W-:Y:S02]  /*ebe00*/  ISETP.LT.AND P2, PT, R179, c[0x0][0x178], !P2 ;  /* 0x00005e00b3007a0c */ /* 0x000fe40005741270 */
[----:B------:R-:W-:Y:S01]  /*ebe10*/  ISETP.LT.AND P6, PT, R194, c[0x0][0x178], !P0 ;  /* 0x00005e00c2007a0c */ /* 0x000fe200047c1270 */
[C---:B-1----:R-:W-:Y:S01]  /*ebe20*/  IMAD.WIDE R228, R232.reuse, 0x4, R14 ;  /* 0x00000004e8e47825 */ /* 0x042fe200078e020e */
[----:B------:R-:W2:Y:S03]  /*ebe30*/  LDL.LU R241, [R1+0x1b8] ;  /* 0x0001b80001f17983 */ /* 0x000ea60000300800 */
[C---:B------:R-:W-:Y:S01]  /*ebe40*/  IMAD.WIDE R230, R232.reuse, 0x4, R12 ;  /* 0x00000004e8e67825 */ /* 0x040fe200078e020c */
[C---:B------:R-:W-:Y:S01]  /*ebe50*/  IADD3 R234, R232.reuse, c[0x0][0x198], RZ ;  /* 0x00006600e8ea7a10 */ /* 0x040fe20007ffe0ff */
[----:B----4-:R1:W-:Y:S04]  /*ebe60*/  @P5 STG.E [R2.64], R240 ;  /* 0x000000f002005986 */ /* 0x0103e8000c101904 */
[----:B------:R-:W4:Y:S04]  /*ebe70*/  LDL.LU R246, [R1+0x178] ;  /* 0x0001780001f67983 */ /* 0x000f280000300800 */
[----:B------:R3:W-:Y:S04]  /*ebe80*/  @P1 STG.E [R228.64], R248 ;  /* 0x000000f8e4001986 */ /* 0x0007e8000c101904 */
[----:B------:R-:W4:Y:S01]  /*ebe90*/  LDL.LU R236, [R1+0x158] ;  /* 0x0001580001ec7983 */ /* 0x000f220000300800 */
[----:B-1----:R-:W-:-:S03]  /*ebea0*/  IMAD.WIDE R2, R232, 0x4, R10 ;  /* 0x00000004e8027825 */ /* 0x002fc600078e020a */
[----:B------:R1:W-:Y:S04]  /*ebeb0*/  @P3 STG.E [R230.64], R245 ;  /* 0x000000f5e6003986 */ /* 0x0003e8000c101904 */
[----:B---3--:R-:W3:Y:S01]  /*ebec0*/  LDL.LU R248, [R1+0x138] ;  /* 0x0001380001f87983 */ /* 0x008ee20000300800 */
[----:B------:R-:W-:-:S03]  /*ebed0*/  IMAD.WIDE R228, R232, 0x4, R6 ;  /* 0x00000004e8e47825 */ /* 0x000fc600078e0206 */
[----:B------:R1:W-:Y:S04]  /*ebee0*/  @P4 STG.E [R2.64], R249 ;  /* 0x000000f902004986 */ /* 0x0003e8000c101904 */
[----:B-1----:R-:W3:Y:S01]  /*ebef0*/  LDL.LU R245, [R1+0xf8] ;  /* 0x0000f80001f57983 */ /* 0x002ee20000300800 */
[----:B------:R-:W-:-:S03]  /*ebf00*/  IMAD.WIDE R230, R234, 0x4, R8 ;  /* 0x00000004eae67825 */ /* 0x000fc600078e0208 */
[----:B------:R-:W3:Y:S04]  /*ebf10*/  LDL.LU R240, [R1+0x17c] ;  /* 0x00017c0001f07983 */ /* 0x000ee80000300800 */
[----:B------:R1:W-:Y:S04]  /*ebf20*/  @P2 STG.E [R228.64], R244 ;  /* 0x000000f4e4002986 */ /* 0x0003e8000c101904 */
[----:B------:R-:W3:Y:S04]  /*ebf30*/  LDL.LU R249, [R1+0x15c] ;  /* 0x00015c0001f97983 */ /* 0x000ee80000300800 */
[----:B-1----:R-:W3:Y:S04]  /*ebf40*/  LDL.LU R244, [R1+0x78] ;  /* 0x0000780001f47983 */ /* 0x002ee80000300800 */
[----:B--2---:R1:W-:Y:S04]  /*ebf50*/  @P6 STG.E [R230.64], R252 ;  /* 0x000000fce6006986 */ /* 0x0043e8000c101904 */
[----:B-1----:R-:W2:Y:S01]  /*ebf60*/  LDL.LU R252, [R1+0x1fc] ;  /* 0x0001fc0001fc7983 */ /* 0x002ea20000300800 */
[----:B------:R-:W-:Y:S01]  /*ebf70*/  ISETP.LT.AND P5, PT, R223, c[0x0][0x178], !P0 ;  /* 0x00005e00df007a0c */ /* 0x000fe200047a1270 */
[----:B------:R-:W-:Y:S01]  /*ebf80*/  IMAD.WIDE R2, R234, 0x4, R226 ;  /* 0x00000004ea027825 */ /* 0x000fe200078e02e2 */
[----:B------:R-:W-:Y:S01]  /*ebf90*/  ISETP.LT.AND P3, PT, R115, c[0x0][0x178], !P0 ;  /* 0x00005e0073007a0c */ /* 0x000fe20004761270 */
[----:B------:R-:W2:Y:S01]  /*ebfa0*/  LDL.LU R250, [R1+0x1dc] ;  /* 0x0001dc0001fa7983 */ /* 0x000ea20000300800 */
[----:B------:R-:W-:-:S02]  /*ebfb0*/  ISETP.LT.AND P4, PT, R195, c[0x0][0x178], !P0 ;  /* 0x00005e00c3007a0c */ /* 0x000fc40004781270 */
        /* <DEDUP_REMOVED lines=10> */
[----:B-1----:R-:W2:Y:S02]  /*ec060*/  LDL.LU R237, [R1+0x4c58] ;  /* 0x004c580001ed7983 */ /* 0x002ea40000300800 */
[----:B------:R-:W-:-:S02]  /*ec070*/  IMAD.WIDE R2, R234, 0x4, R224 ;  /* 0x00000004ea027825 */ /* 0x000fc400078e02e0 */
[----:B------:R-:W2:Y:S02]  /*ec080*/  LDL.LU R241, [R1+0x1bc] ;  /* 0x0001bc0001f17983 */ /* 0x000ea40000300800 */
[C---:B------:R-:W-:Y:S01]  /*ec090*/  IMAD.WIDE R228, R234.reuse, 0x4, R14 ;  /* 0x00000004eae47825 */ /* 0x040fe200078e020e */
[----:B------:R-:W-:-:S03]  /*ec0a0*/  IADD3 R235, R234, c[0x0][0x198], RZ ;  /* 0x00006600eaeb7a10 */ /* 0x000fc60007ffe0ff */
[C---:B------:R-:W-:Y:S01]  /*ec0b0*/  IMAD.WIDE R232, R234.reuse, 0x4, R10 ;  /* 0x00000004eae87825 */ /* 0x040fe200078e020a */
[----:B----4-:R1:W-:Y:S04]  /*ec0c0*/  @P4 STG.E [R2.64], R246 ;  /* 0x000000f602004986 */ /* 0x0103e8000c101904 */
[----:B------:R4:W-:Y:S04]  /*ec0d0*/  @P2 STG.E [R228.64], R236 ;  /* 0x000000ece4002986 */ /* 0x0009e8000c101904 */
[----:B---3--:R3:W-:Y:S01]  /*ec0e0*/  @P5 STG.E [R230.64], R248 ;  /* 0x000000f8e6005986 */ /* 0x0087e2000c101904 */
[----:B-1----:R-:W-:-:S03]  /*ec0f0*/  IMAD.WIDE R2, R234, 0x4, R6 ;  /* 0x00000004ea027825 */ /* 0x002fc600078e0206 */
[----:B------:R1:W-:Y:S01]  /*ec100*/  @P6 STG.E [R232.64], R245 ;  /* 0x000000f5e8006986 */ /* 0x0003e2000c101904 */
[----:B----4-:R-:W-:-:S03]  /*ec110*/  IMAD.WIDE R228, R235, 0x4, R8 ;  /* 0x00000004ebe47825 */ /* 0x010fc600078e0208 */
[----:B---3--:R-:W3:Y:S04]  /*ec120*/  LDL.LU R248, [R1+0x13c] ;  /* 0x00013c0001f87983 */ /* 0x008ee80000300800 */
[----:B-1----:R-:W4:Y:S04]  /*ec130*/  LDL.LU R245, [R1+0xfc] ;  /* 0x0000fc0001f57983 */ /* 0x002f280000300800 */
[----:B------:R1:W-:Y:S04]  /*ec140*/  @P0 STG.E [R2.64], R244 ;  /* 0x000000f402000986 */ /* 0x0003e8000c101904 */
[----:B-1----:R-:W4:Y:S04]  /*ec150*/  LDL.LU R244, [R1+0x7c] ;  /* 0x00007c0001f47983 */ /* 0x002f280000300800 */
[----:B------:R-:W4:Y:S04]  /*ec160*/  LDL.LU R234, [R1+0x4c5c] ;  /* 0x004c5c0001ea7983 */ /* 0x000f280000300800 */
[----:B------:R-:W4:Y:S04]  /*ec170*/  LDL.LU R236, [R1+0x340] ;  /* 0x0003400001ec7983 */ /* 0x000f280000300800 */
[----:B--2---:R1:W-:Y:S04]  /*ec180*/  @P3 STG.E [R228.64], R252 ;  /* 0x000000fce4003986 */ /* 0x0043e8000c101904 */
[----:B-1----:R-:W2:Y:S01]  /*ec190*/  LDL.LU R252, [R1+0x2f0] ;  /* 0x0002f00001fc7983 */ /* 0x002ea20000300800 */
[----:B------:R-:W-:-:S02]  /*ec1a0*/  ISETP.LT.AND P2, PT, R223, c[0x0][0x178], !P1 ;  /* 0x00005e00df007a0c */ /* 0x000fc40004f41270 */
[----:B------:R-:W-:Y:S02]  /*ec1b0*/  ISETP.LT.AND P4, PT, R115, c[0x0][0x178], !P1 ;  /* 0x00005e0073007a0c */ /* 0x000fe40004f81270 */
[----:B------:R-:W-:Y:S02]  /*ec1c0*/  ISETP.LT.AND P5, PT, R195, c[0x0][0x178], !P1 ;  /* 0x00005e00c3007a0c */ /* 0x000fe40004fa1270 */
[----:B------:R-:W-:Y:S01]  /*ec1d0*/  ISETP.LT.AND P6, PT, R163, c[0x0][0x178], !P1 ;  /* 0x00005e00a3007a0c */ /* 0x000fe20004fc1270 */
[----:B------:R-:W-:Y:S01]  /*ec1e0*/  IMAD.WIDE R2, R235, 0x4, R226 ;  /* 0x00000004eb027825 */ /* 0x000fe200078e02e2 */
[----:B------:R-:W-:Y:S02]  /*ec1f0*/  ISETP.LT.AND P3, PT, R131, c[0x0][0x178], !P1 ;  /* 0x00005e0083007a0c */ /* 0x000fe40004f61270 */
[----:B------:R-:W-:Y:S01]  /*ec200*/  ISETP.LT.AND P0, PT, R147, c[0x0][0x178], !P1 ;  /* 0x00005e0093007a0c */ /* 0x000fe20004f01270 */
[C---:B------:R-:W-:Y:S02]  /*ec210*/  IMAD.WIDE R228, R235.reuse, 0x4, R4 ;  /* 0x00000004ebe47825 */ /* 0x040fe400078e0204 */
[----:B------:R1:W-:Y:S02]  /*ec220*/  @P2 STG.E [R2.64], R250 ;  /* 0x000000fa02002986 */ /* 0x0003e4000c101904 */
[----:B------:R-:W-:Y:S01]  /*ec230*/  IMAD.WIDE R230, R235, 0x4, R224 ;  /* 0x00000004ebe67825 */ /* 0x000fe200078e02e0 */
[----:B------:R-:W-:-:S03]  /*ec240*/  ISETP.GE.AND P2, PT, R237, c[0x0][0x17c], PT ;  /* 0x00005f00ed007a0c */ /* 0x000fc60003f46270 */
[----:B------:R-:W-:Y:S01]  /*ec250*/  IMAD.WIDE R232, R235, 0x4, R14 ;  /* 0x00000004ebe87825 */ /* 0x000fe200078e020e */
[----:B------:R1:W-:Y:S01]  /*ec260*/  @P4 STG.E [R228.64], R241 ;  /* 0x000000f1e4004986 */ /* 0x0003e2000c101904 */
[----:B------:R-:W-:Y:S02]  /*ec270*/  ISETP.LT.AND P1, PT, R179, c[0x0][0x178], !P1 ;  /* 0x00005e00b3007a0c */ /* 0x000fe40004f21270 */
[----:B------:R-:W-:Y:S01]  /*ec280*/  ISETP.LT.AND P4, PT, R194, c[0x0][0x178], !P2 ;  /* 0x00005e00c2007a0c */ /* 0x000fe20005781270 */
[----:B------:R1:W-:Y:S02]  /*ec290*/  @P5 STG.E [R230.64], R240 ;  /* 0x000000f0e6005986 */ /* 0x0003e4000c101904 */
[----:B-1----:R-:W-:Y:S01]  /*ec2a0*/  IMAD.WIDE R2, R235, 0x4, R10 ;  /* 0x00000004eb027825 */ /* 0x002fe200078e020a */
[----:B------:R-:W-:Y:S01]  /*ec2b0*/  ISETP.LT.AND P5, PT, R223, c[0x0][0x178], !P2 ;  /* 0x00005e00df007a0c */ /* 0x000fe200057a1270 */
[----:B------:R-:W2:Y:S04]  /*ec2c0*/  LDL.LU R250, [R1+0x240] ;  /* 0x0002400001fa7983 */ /* 0x000ea80000300800 */
[----:B------:R1:W-:Y:S01]  /*ec2d0*/  @P6 STG.E [R232.64], R249 ;  /* 0x000000f9e8006986 */ /* 0x0003e2000c101904 */
[----:B------:R-:W-:-:S03]  /*ec2e0*/  IMAD.WIDE R228, R235, 0x4, R12 ;  /* 0x00000004ebe47825 */ /* 0x000fc600078e020c */
[----:B------:R-:W2:Y:S04]  /*ec2f0*/  LDL.LU R240, [R1+0x210] ;  /* 0x0002100001f07983 */ /* 0x000ea80000300800 */
[----:B-1----:R-:W2:Y:S01]  /*ec300*/  LDL.LU R249, [R1+0x1e0] ;  /* 0x0001e00001f97983 */ /* 0x002ea20000300800 */
[----:B------:R-:W-:-:S03]  /*ec310*/  IADD3 R232, R235, c[0x0][0x198], RZ ;  /* 0x00006600ebe87a10 */ /* 0x000fc60007ffe0ff */
[----:B---3--:R1:W-:Y:S04]  /*ec320*/  @P3 STG.E [R228.64], R248 ;  /* 0x000000f8e4003986 */ /* 0x0083e8000c101904 */
[----:B----4-:R3:W-:Y:S01]  /*ec330*/  @P0 STG.E [R2.64], R245 ;  /* 0x000000f502000986 */ /* 0x0107e2000c101904 */
[----:B------:R-:W-:-:S03]  /*ec340*/  IMAD.WIDE R230, R232, 0x4, R226 ;  /* 0x00000004e8e67825 */ /* 0x000fc600078e02e2 */
[----:B------:R-:W4:Y:S04]  /*ec350*/  LDL.LU R237, [R1+0x1c0] ;  /* 0x0001c00001ed7983 */ /* 0x000f280000300800 */
[----:B-1----:R-:W4:Y:S01]  /*ec360*/  LDL.LU R248, [R1+0x1a0] ;  /* 0x0001a00001f87983 */ /* 0x002f220000300800 */
[----:B------:R-:W-:-:S03]  /*ec370*/  IMAD.WIDE R228, R232, 0x4, R8 ;  /* 0x00000004e8e47825 */ /* 0x000fc600078e0208 */
[----:B---3--:R-:W3:Y:S01]  /*ec380*/  LDL.LU R245, [R1+0xe0] ;  /* 0x0000e00001f57983 */ /* 0x008ee20000300800 */
[----:B------:R-:W-:-:S03]  /*ec390*/  IMAD.WIDE R2, R235, 0x4, R6 ;  /* 0x00000004eb027825 */ /* 0x000fc600078e0206 */
[----:B------:R-:W3:Y:S04]  /*ec3a0*/  LDL.LU R241, [R1+0x244] ;  /* 0x0002440001f17983 */ /* 0x000ee80000300800 */
[----:B------:R1:W-:Y:S04]  /*ec3b0*/  @P1 STG.E [R2.64], R244 ;  /* 0x000000f402001986 */ /* 0x0003e8000c101904 */
[----:B------:R-:W-:Y:S04]  /*ec3c0*/  @P4 STG.E [R228.64], R236 ;  /* 0x000000ece4004986 */ /* 0x000fe8000c101904 */
[----:B-1----:R-:W3:Y:S04]  /*ec3d0*/  LDL.LU R244, [R1+0x1c4] ;  /* 0x0001c40001f47983 */ /* 0x002ee80000300800 */
[----:B--2---:R1:W-:Y:S04]  /*ec3e0*/  @P5 STG.E [R230.64], R252 ;  /* 0x000000fce6005986 */ /* 0x0043e8000c101904 */
[----:B-1----:R-:W2:Y:S01]  /*ec3f0*/  LDL.LU R252, [R1+0x344] ;  /* 0x0003440001fc7983 */ /* 0x002ea20000300800 */
[----:B------:R-:W-:-:S02]  /*ec400*/  ISETP.LT.AND P3, PT, R115, c[0x0][0x178], !P2 ;  /* 0x00005e0073007a0c */ /* 0x000fc40005761270 */
[----:B------:R-:W-:Y:S02]  /*ec410*/  ISETP.LT.AND P0, PT, R195, c[0x0][0x178], !P2 ;  /* 0x00005e00c3007a0c */ /* 0x000fe40005701270 */
[----:B------:R-:W-:Y:S01]  /*ec420*/  ISETP.LT.AND P6, PT, R163, c[0x0][0x178], !P2 ;  /* 0x00005e00a3007a0c */ /* 0x000fe200057c1270 */
[----:B------:R-:W-:Y:S01]  /*ec430*/  IMAD.WIDE R2, R232, 0x4, R4 ;  /* 0x00000004e8027825 */ /* 0x000fe200078e0204 */
[----:B------:R-:W-:Y:S02]  /*ec440*/  ISETP.GE.AND P1, PT, R234, c[0x0][0x17c], PT ;  /* 0x00005f00ea007a0c */ /* 0x000fe40003f26270 */
[----:B------:R-:W-:Y:S01]  /*ec450*/  ISETP.LT.AND P4, PT, R131, c[0x0][0x178], !P2 ;  /* 0x00005e0083007a0c */ /* 0x000fe20005781270 */
[----:B------:R-:W2:Y:S01]  /*ec460*/  LDL.LU R234, [R1+0x4c60] ;  /* 0x004c600001ea7983 */ /* 0x000ea20000300800 */
[C---:B------:R-:W-:Y:S01]  /*ec470*/  IMAD.WIDE R228, R232.reuse, 0x4, R224 ;  /* 0x00000004e8e47825 */ /* 0x040fe200078e02e0 */
[----:B------:R-:W-:Y:S02]  /*ec480*/  ISETP.LT.AND P5, PT, R147, c[0x0][0x178], !P2 ;  /* 0x00005e0093007a0c */ /* 0x000fe400057a1270 */
[----:B------:R-:W2:Y:S01]  /*ec490*/  LDL.LU R236, [R1+0x2f4] ;  /* 0x0002f40001ec7983 */ /* 0x000ea20000300800 */
[----:B------:R-:W-:Y:S01]  /*ec4a0*/  IMAD.WIDE R230, R232, 0x4, R14 ;  /* 0x00000004e8e67825 */ /* 0x000fe200078e020e */
[----:B------:R-:W-:-:S02]  /*ec4b0*/  ISETP.LT.AND P2, PT, R179, c[0x0][0x178], !P2 ;  /* 0x00005e00b3007a0c */ /* 0x000fc40005741270 */
[----:B------:R1:W-:Y:S04]  /*ec4c0*/  @P3 STG.E [R2.64], R250 ;  /* 0x000000fa02003986 */ /* 0x0003e8000c101904 */
[----:B------:R1:W-:Y:S01]  /*ec4d0*/  @P0 STG.E [R228.64], R240 ;  /* 0x000000f0e4000986 */ /* 0x0003e2000c101904 */
[----:B------:R-:W-:Y:S01]  /*ec4e0*/  ISETP.LT.AND P0, PT, R194, c[0x0][0x178], !P1 ;  /* 0x00005e00c2007a0c */ /* 0x000fe20004f01270 */
[C---:B-1----:R-:W-:Y:S02]  /*ec4f0*/  IMAD.WIDE R2, R232.reuse, 0x4, R6 ;  /* 0x00000004e8027825 */ /* 0x042fe400078e0206 */
[----:B------:R1:W-:Y:S04]  /*ec500*/  @P6 STG.E [R230.64], R249 ;  /* 0x000000f9e6006986 */ /* 0x0003e8000c101904 */
[----:B------:R-:W2:Y:S01]  /*ec510*/  LDL.LU R240, [R1+0x214] ;  /* 0x0002140001f07983 */ /* 0x000ea20000300800 */
[----:B------:R-:W-:-:S04]  /*ec520*/  IMAD.WIDE R228, R232, 0x4, R10 ;  /* 0x00000004e8e47825 */ /* 0x000fc800078e020a */
[C---:B-1----:R-:W-:Y:S01]  /*ec530*/  IMAD.WIDE R230, R232.reuse, 0x4, R12 ;  /* 0x00000004e8e67825 */ /* 0x042fe200078e020c */
[----:B------:R-:W2:Y:S01]  /*ec540*/  LDL.LU R249, [R1+0x1e4] ;  /* 0x0001e40001f97983 */ /* 0x000ea20000300800 */
[----:B------:R-:W-:-:S03]  /*ec550*/  IADD3 R232, R232, c[0x0][0x198], RZ ;  /* 0x00006600e8e87a10 */ /* 0x000fc60007ffe0ff */
[----:B----4-:R-:W-:Y:S04]  /*ec560*/  @P4 STG.E [R230.64], R237 ;  /* 0x000000ede6004986 */ /* 0x010fe8000c101904 */
        /* <DEDUP_REMOVED lines=16> */
[----:B------:R-:W-:Y:S01]  /*ec670*/  ISETP.GE.AND P0, PT, R234, c[0x0][0x17c], PT ;  /* 0x00005f00ea007a0c */ /* 0x000fe20003f06270 */
[C---:B------:R-:W-:Y:S02]  /*ec680*/  IMAD.WIDE R2, R232.reuse, 0x4, R224 ;  /* 0x00000004e8027825 */ /* 0x040fe400078e02e0 */
[----:B------:R1:W-:Y:S04]  /*ec690*/  @P6 STG.E [R228.64], R236 ;  /* 0x000000ece4006986 */ /* 0x0003e8000c101904 */
[----:B------:R1:W-:Y:S01]  /*ec6a0*/  @P3 STG.E [R230.64], R241 ;  /* 0x000000f1e6003986 */ /* 0x0003e2000c101904 */
[----:B------:R-:W-:Y:S02]  /*ec6b0*/  ISETP.LT.AND P3, PT, R147, c[0x0][0x178], !P1 ;  /* 0x00005e0093007a0c */ /* 0x000fe40004f61270 */
[----:B------:R-:W-:Y:S01]  /*ec6c0*/  ISETP.LT.AND P1, PT, R179, c[0x0][0x178], !P1 ;  /* 0x00005e00b3007a0c */ /* 0x000fe20004f21270 */
[C---:B-1----:R-:W-:Y:S01]  /*ec6d0*/  IMAD.WIDE R228, R232.reuse, 0x4, R14 ;  /* 0x00000004e8e47825 */ /* 0x042fe200078e020e */
[----:B------:R-:W2:Y:S03]  /*ec6e0*/  LDL.LU R241, [R1+0x350] ;  /* 0x0003500001f17983 */ /* 0x000ea60000300800 */
[----:B------:R-:W-:Y:S01]  /*ec6f0*/  IMAD.WIDE R230, R232, 0x4, R12 ;  /* 0x00000004e8e67825 */ /* 0x000fe200078e020c */
[----:B------:R-:W-:Y:S01]  /*ec700*/  ISETP.LT.AND P6, PT, R194, c[0x0][0x178], !P0 ;  /* 0x00005e00c2007a0c */ /* 0x000fe200047c1270 */
[----:B------:R1:W-:Y:S01]  /*ec710*/  @P5 STG.E [R2.64], R240 ;  /* 0x000000f002005986 */ /* 0x0003e2000c101904 */
[----:B------:R-:W-:-:S03]  /*ec720*/  IADD3 R234, R232, c[0x0][0x198], RZ ;  /* 0x00006600e8ea7a10 */ /* 0x000fc60007ffe0ff */
[----:B------:R-:W2:Y:S04]  /*ec730*/  LDL.LU R246, [R1+0x320] ;  /* 0x0003200001f67983 */ /* 0x000ea80000300800 */
[----:B------:R4:W-:Y:S04]  /*ec740*/  @P2 STG.E [R228.64], R249 ;  /* 0x000000f9e4002986 */ /* 0x0009e8000c101904 */
[----:B------:R-:W2:Y:S01]  /*ec750*/  LDL.LU R236, [R1+0x250] ;  /* 0x0002500001ec7983 */ /* 0x000ea20000300800 */
[----:B-1----:R-:W-:-:S03]  /*ec760*/  IMAD.WIDE R2, R232, 0x4, R10 ;  /* 0x00000004e8027825 */ /* 0x002fc600078e020a */
[----:B------:R1:W-:Y:S04]  /*ec770*/  @P4 STG.E [R230.64], R244 ;  /* 0x000000f4e6004986 */ /* 0x0003e8000c101904 */
[----:B----4-:R-:W4:Y:S01]  /*ec780*/  LDL.LU R249, [R1+0x220] ;  /* 0x0002200001f97983 */ /* 0x010f220000300800 */
[----:B------:R-:W-:-:S03]  /*ec790*/  IMAD.WIDE R228, R232, 0x4, R6 ;  /* 0x00000004e8e47825 */ /* 0x000fc600078e0206 */
[----:B------:R3:W-:Y:S04]  /*ec7a0*/  @P3 STG.E [R2.64], R248 ;  /* 0x000000f802003986 */ /* 0x0007e8000c101904 */
[----:B-1----:R-:W4:Y:S01]  /*ec7b0*/  LDL.LU R244, [R1+0x200] ;  /* 0x0002000001f47983 */ /* 0x002f220000300800 */
[----:B------:R-:W-:-:S03]  /*ec7c0*/  IMAD.WIDE R230, R234, 0x4, R8 ;  /* 0x00000004eae67825 */ /* 0x000fc600078e0208 */
[----:B------:R-:W4:Y:S04]  /*ec7d0*/  LDL.LU R240, [R1+0x324] ;  /* 0x0003240001f07983 */ /* 0x000f280000300800 */
[----:B---3--:R1:W-:Y:S04]  /*ec7e0*/  @P1 STG.E [R228.64], R245 ;  /* 0x000000f5e4001986 */ /* 0x0083e8000c101904 */
        /* <DEDUP_REMOVED lines=13> */
[----:B------:R-:W-:Y:S01]  /*ec8c0*/  ISETP.LT.AND P5, PT, R131, c[0x0][0x178], !P0 ;  /* 0x00005e0083007a0c */ /* 0x000fe200047a1270 */
[C---:B------:R-:W-:Y:S02]  /*ec8d0*/  IMAD.WIDE R230, R234.reuse, 0x4, R12 ;  /* 0x00000004eae67825 */ /* 0x040fe400078e020c */
[----:B------:R1:W-:Y:S01]  /*ec8e0*/  @P4 STG.E [R228.64], R241 ;  /* 0x000000f1e4004986 */ /* 0x0003e2000c101904 */
[----:B------:R-:W-:Y:S02]  /*ec8f0*/  ISETP.GE.AND P2, PT, R233, c[0x0][0x17c], PT ;  /* 0x00005f00e9007a0c */ /* 0x000fe40003f46270 */
[----:B------:R-:W-:Y:S01]  /*ec900*/  ISETP.LT.AND P0, PT, R179, c[0x0][0x178], !P0 ;  /* 0x00005e00b3007a0c */ /* 0x000fe20004701270 */
[C---:B-1----:R-:W-:Y:S01]  /*ec910*/  IMAD.WIDE R2, R234.reuse, 0x4, R224 ;  /* 0x00000004ea027825 */ /* 0x042fe200078e02e0 */
[----:B------:R-:W2:Y:S03]  /*ec920*/  LDL.LU R237, [R1+0x4c68] ;  /* 0x004c680001ed7983 */ /* 0x000ea60000300800 */
[----:B------:R-:W-:Y:S01]  /*ec930*/  IMAD.WIDE R228, R234, 0x4, R14 ;  /* 0x00000004eae47825 */ /* 0x000fe200078e020e */
[----:B------:R-:W2:Y:S01]  /*ec940*/  LDL.LU R241, [R1+0x354] ;  /* 0x0003540001f17983 */ /* 0x000ea20000300800 */
[----:B------:R-:W-:-:S02]  /*ec950*/  ISETP.LT.AND P4, PT, R194, c[0x0][0x178], !P2 ;  /* 0x00005e00c2007a0c */ /* 0x000fc40005781270 */
[C---:B------:R-:W-:Y:S01]  /*ec960*/  IMAD.WIDE R232, R234.reuse, 0x4, R10 ;  /* 0x00000004eae87825 */ /* 0x040fe200078e020a */
[----:B------:R1:W-:Y:S01]  /*ec970*/  @P3 STG.E [R2.64], R246 ;  /* 0x000000f602003986 */ /* 0x0003e2000c101904 */
[----:B------:R-:W-:-:S03]  /*ec980*/  IADD3 R235, R234, c[0x0][0x198], RZ ;  /* 0x00006600eaeb7a10 */ /* 0x000fc60007ffe0ff */
[----:B------:R-:W-:Y:S04]  /*ec990*/  @P1 STG.E [R228.64], R236 ;  /* 0x000000ece4001986 */ /* 0x000fe8000c101904 */
[----:B----4-:R4:W-:Y:S01]  /*ec9a0*/  @P5 STG.E [R230.64], R249 ;  /* 0x000000f9e6005986 */ /* 0x0109e2000c101904 */
[----:B-1----:R-:W-:-:S03]  /*ec9b0*/  IMAD.WIDE R2, R234, 0x4, R6 ;  /* 0x00000004ea027825 */ /* 0x002fc600078e0206 */
[----:B------:R1:W-:Y:S04]  /*ec9c0*/  @P6 STG.E [R232.64], R244 ;  /* 0x000000f4e8006986 */ /* 0x0003e8000c101904 */
[----:B----4-:R-:W4:Y:S01]  /*ec9d0*/  LDL.LU R249, [R1+0x224] ;  /* 0x0002240001f97983 */ /* 0x010f220000300800 */
[----:B------:R-:W-:-:S03]  /*ec9e0*/  IMAD.WIDE R228, R235, 0x4, R8 ;  /* 0x00000004ebe47825 */ /* 0x000fc600078e0208 */
[----:B-1----:R-:W4:Y:S04]  /*ec9f0*/  LDL.LU R244, [R1+0x204] ;  /* 0x0002040001f47983 */ /* 0x002f280000300800 */
[----:B---3--:R1:W-:Y:S04]  /*eca00*/  @P0 STG.E [R2.64], R245 ;  /* 0x000000f502000986 */ /* 0x0083e8000c101904 */
[----:B-1----:R-:W3:Y:S04]  /*eca10*/  LDL.LU R245, [R1+0x194] ;  /* 0x0001940001f57983 */ /* 0x002ee80000300800 */
[----:B------:R-:W3:Y:S04]  /*eca20*/  LDL.LU R234, [R1+0x4c6c] ;  /* 0x004c6c0001ea7983 */ /* 0x000ee80000300800 */
[----:B------:R-:W3:Y:S04]  /*eca30*/  LDL.LU R236, [R1+0x410] ;  /* 0x0004100001ec7983 */ /* 0x000ee80000300800 */
        /* <DEDUP_REMOVED lines=16> */
[----:B-1----:R-:W-:Y:S01]  /*ecb40*/  IMAD.WIDE R2, R235, 0x4, R12 ;  /* 0x00000004eb027825 */ /* 0x002fe200078e020c */
[----:B------:R1:W-:Y:S01]  /*ecb50*/  @P5 STG.E [R230.64], R240 ;  /* 0x000000f0e6005986 */ /* 0x0003e2000c101904 */
[----:B------:R-:W-:-:S03]  /*ecb60*/  ISETP.LT.AND P3, PT, R194, c[0x0][0x178], !P1 ;  /* 0x00005e00c2007a0c */ /* 0x000fc60004f61270 */
[----:B------:R-:W2:Y:S01]  /*ecb70*/  LDL.LU R250, [R1+0x3d0] ;  /* 0x0003d00001fa7983 */ /* 0x000ea20000300800 */
[----:B------:R-:W-:Y:S01]  /*ecb80*/  ISETP.LT.AND P5, PT, R223, c[0x0][0x178], !P1 ;  /* 0x00005e00df007a0c */ /* 0x000fe20004fa1270 */
[C---:B------:R-:W-:Y:S02]  /*ecb90*/  IMAD.WIDE R228, R235.reuse, 0x4, R10 ;  /* 0x00000004ebe47825 */ /* 0x040fe400078e020a */
[----:B------:R4:W-:Y:S04]  /*ecba0*/  @P6 STG.E [R232.64], R248 ;  /* 0x000000f8e8006986 */ /* 0x0009e8000c101904 */
[----:B-1----:R-:W2:Y:S04]  /*ecbb0*/  LDL.LU R240, [R1+0x3a0] ;  /* 0x0003a00001f07983 */ /* 0x002ea80000300800 */
[----:B----4-:R1:W-:Y:S04]  /*ecbc0*/  @P4 STG.E [R2.64], R249 ;  /* 0x000000f902004986 */ /* 0x0103e8000c101904 */
[----:B------:R-:W4:Y:S04]  /*ecbd0*/  LDL.LU R248, [R1+0x360] ;  /* 0x0003600001f87983 */ /* 0x000f280000300800 */
[----:B------:R1:W-:Y:S02]  /*ecbe0*/  @P0 STG.E [R228.64], R244 ;  /* 0x000000f4e4000986 */ /* 0x0003e4000c101904 */
[----:B-1----:R-:W-:-:S02]  /*ecbf0*/  IADD3 R2, R235, c[0x0][0x198], RZ ;  /* 0x00006600eb027a10 */ /* 0x002fc40007ffe0ff */
[----:B------:R-:W4:Y:S04]  /*ecc00*/  LDL.LU R237, [R1+0x330] ;  /* 0x0003300001ed7983 */ /* 0x000f280000300800 */
[----:B------:R-:W4:Y:S01]  /*ecc10*/  LDL.LU R249, [R1+0x310] ;  /* 0x0003100001f97983 */ /* 0x000f220000300800 */
[----:B------:R-:W-:-:S03]  /*ecc20*/  IMAD.WIDE R230, R2, 0x4, R8 ;  /* 0x0000000402e67825 */ /* 0x000fc600078e0208 */
[----:B------:R-:W4:Y:S01]  /*ecc30*/  LDL.LU R244, [R1+0x230] ;  /* 0x0002300001f47983 */ /* 0x000f220000300800 */
[----:B------:R-:W-:-:S03]  /*ecc40*/  IMAD.WIDE R228, R235, 0x4, R6 ;  /* 0x00000004ebe47825 */ /* 0x000fc600078e0206 */
[----:B------:R-:W4:Y:S01]  /*ecc50*/  LDL.LU R241, [R1+0x3d4] ;  /* 0x0003d40001f17983 */ /* 0x000f220000300800 */
[----:B------:R-:W-:-:S03]  /*ecc60*/  IMAD.WIDE R232, R2, 0x4, R226 ;  /* 0x0000000402e87825 */ /* 0x000fc600078e02e2 */
[----:B---3--:R1:W-:Y:S04]  /*ecc70*/  @P2 STG.E [R228.64], R245 ;  /* 0x000000f5e4002986 */ /* 0x0083e8000c101904 */
[----:B------:R-:W-:Y:S04]  /*ecc80*/  @P3 STG.E [R230.64], R236 ;  /* 0x000000ece6003986 */ /* 0x000fe8000c101904 */
[----:B-1----:R-:W3:Y:S04]  /*ecc90*/  LDL.LU R245, [R1+0x334] ;  /* 0x0003340001f57983 */ /* 0x002ee80000300800 */
[----:B--2---:R1:W-:Y:S04]  /*ecca0*/  @P5 STG.E [R232.64], R252 ;  /* 0x000000fce8005986 */ /* 0x0043e8000c101904 */
[----:B-1----:R-:W2:Y:S01]  /*eccb0*/  LDL.LU R252, [R1+0x414] ;  /* 0x0004140001fc7983 */ /* 0x002ea20000300800 */
[----:B------:R-:W-:-:S02]  /*eccc0*/  ISETP.LT.AND P4, PT, R115, c[0x0][0x178], !P1 ;  /* 0x00005e0073007a0c */ /* 0x000fc40004f81270 */
[----:B------:R-:W-:Y:S02]  /*eccd0*/  ISETP.LT.AND P0, PT, R195, c[0x0][0x178], !P1 ;  /* 0x00005e00c3007a0c */ /* 0x000fe40004f01270 */
[----:B------:R-:W-:Y:S01]  /*ecce0*/  ISETP.LT.AND P6, PT, R163, c[0x0][0x178], !P1 ;  /* 0x00005e00a3007a0c */ /* 0x000fe20004fc1270 */
[C---:B------:R-:W-:Y:S01]  /*eccf0*/  IMAD.WIDE R228, R2.reuse, 0x4, R4 ;  /* 0x0000000402e47825 */ /* 0x040fe200078e0204 */
[----:B------:R-:W-:Y:S01]  /*ecd00*/  ISETP.LT.AND P3, PT, R131, c[0x0][0x178], !P1 ;  /* 0x00005e0083007a0c */ /* 0x000fe20004f61270 */
[----:B------:R-:W3:Y:S01]  /*ecd10*/  LDL.LU R3, [R1+0x4c70] ;  /* 0x004c700001037983 */ /* 0x000ee20000300800 */
[----:B------:R-:W-:Y:S01]  /*ecd20*/  ISETP.LT.AND P5, PT, R147, c[0x0][0x178], !P1 ;  /* 0x00005e0093007a0c */ /* 0x000fe20004fa1270 */
[C---:B------:R-:W-:Y:S01]  /*ecd30*/  IMAD.WIDE R230, R2.reuse, 0x4, R224 ;  /* 0x0000000402e67825 */ /* 0x040fe200078e02e0 */
[----:B------:R-:W-:Y:S01]  /*ecd40*/  ISETP.LT.AND P1, PT, R179, c[0x0][0x178], !P1 ;  /* 0x00005e00b3007a0c */ /* 0x000fe20004f21270 */
[----:B------:R-:W3:Y:S02]  /*ecd50*/  LDL.LU R236, [R1+0x3f4] ;  /* 0x0003f40001ec7983 */ /* 0x000ee40000300800 */
[----:B------:R-:W-:Y:S01]  /*ecd60*/  IMAD.WIDE R232, R2, 0x4, R14 ;  /* 0x0000000402e87825 */ /* 0x000fe200078e020e */
[----:B------:R-:W-:Y:S01]  /*ecd70*/  ISETP.GE.AND P2, PT, R234, c[0x0][0x17c], PT ;  /* 0x00005f00ea007a0c */ /* 0x000fe20003f46270 */
[----:B------:R1:W-:Y:S04]  /*ecd80*/  @P4 STG.E [R228.64], R250 ;  /* 0x000000fae4004986 */ /* 0x0003e8000c101904 */
[----:B------:R4:W-:Y:S01]  /*ecd90*/  @P0 STG.E [R230.64], R240 ;  /* 0x000000f0e6000986 */ /* 0x0009e2000c101904 */
[----:B------:R-:W-:Y:S01]  /*ecda0*/  ISETP.LT.AND P0, PT, R194, c[0x0][0x178], !P2 ;  /* 0x00005e00c2007a0c */ /* 0x000fe20005701270 */
[----:B-1----:R-:W-:-:S02]  /*ecdb0*/  IMAD.WIDE R228, R2, 0x4, R6 ;  /* 0x0000000402e47825 */ /* 0x002fc400078e0206 */
[----:B----4-:R1:W-:Y:S04]  /*ecdc0*/  @P6 STG.E [R232.64], R248 ;  /* 0x000000f8e8006986 */ /* 0x0103e8000c101904 */
[----:B------:R-:W4:Y:S01]  /*ecdd0*/  LDL.LU R240, [R1+0x3a4] ;  /* 0x0003a40001f07983 */ /* 0x000f220000300800 */
[----:B------:R-:W-:-:S04]  /*ecde0*/  IMAD.WIDE R230, R2, 0x4, R10 ;  /* 0x0000000402e67825 */ /* 0x000fc800078e020a */
[C---:B-1----:R-:W-:Y:S01]  /*ecdf0*/  IMAD.WIDE R232, R2.reuse, 0x4, R12 ;  /* 0x0000000402e87825 */ /* 0x042fe200078e020c */
[----:B------:R-:W4:Y:S01]  /*ece00*/  LDL.LU R248, [R1+0x364] ;  /* 0x0003640001f87983 */ /* 0x000f220000300800 */
[----:B------:R-:W-:-:S03]  /*ece10*/  IADD3 R2, R2, c[0x0][0x198], RZ ;  /* 0x0000660002027a10 */ /* 0x000fc60007ffe0ff */
[----:B------:R-:W-:Y:S04]  /*ece20*/  @P3 STG.E [R232.64], R237 ;  /* 0x000000ede8003986 */ /* 0x000fe8000c101904 */
[----:B------:R1:W-:Y:S04]  /*ece30*/  @P5 STG.E [R230.64], R249 ;  /* 0x000000f9e6005986 */ /* 0x0003e8000c101904 */
[----:B------:R1:W-:Y:S04]  /*ece40*/  @P1 STG.E [R228.64], R244 ;  /* 0x000000f4e4001986 */ /* 0x0003e8000c101904 */
[----:B------:R-:W4:Y:S04]  /*ece50*/  LDL.LU R235, [R1+0x4c74] ;  /* 0x004c740001eb7983 */ /* 0x000f280000300800 */
[----:B-1----:R-:W4:Y:S01]  /*ece60*/  LDL.LU R249, [R1+0x314] ;  /* 0x0003140001f97983 */ /* 0x002f220000300800 */
[----:B------:R-:W-:-:S03]  /*ece70*/  IMAD.WIDE R228, R2, 0x4, R8 ;  /* 0x0000000402e47825 */ /* 0x000fc600078e0208 */
[----:B------:R-:W4:Y:S04]  /*ece80*/  LDL.LU R244, [R1+0x234] ;  /* 0x0002340001f47983 */ /* 0x000f280000300800 */
        /* <DEDUP_REMOVED lines=10> */
[----:B---3--:R-:W-:Y:S01]  /*ecf30*/  ISETP.GE.AND P0, PT, R3, c[0x0][0x17c], PT ;  /* 0x00005f0003007a0c */ /* 0x008fe20003f06270 */
[C---:B------:R-:W-:Y:S02]  /*ecf40*/  IMAD.WIDE R228, R2.reuse, 0x4, R224 ;  /* 0x0000000402e47825 */ /* 0x040fe400078e02e0 */
[----:B------:R1:W-:Y:S04]  /*ecf50*/  @P6 STG.E [R230.64], R236 ;  /* 0x000000ece6006986 */ /* 0x0003e8000c101904 */
[----:B------:R3:W-:Y:S01]  /*ecf60*/  @P4 STG.E [R232.64], R241 ;  /* 0x000000f1e8004986 */ /* 0x0007e2000c101904 */
[----:B------:R-:W-:Y:S02]  /*ecf70*/  ISETP.LT.AND P4, PT, R147, c[0x0][0x178], !P2 ;  /* 0x00005e0093007a0c */ /* 0x000fe40005781270 */
[----:B------:R-:W-:Y:S01]  /*ecf80*/  ISETP.LT.AND P2, PT, R179, c[0x0][0x178], !P2 ;  /* 0x00005e00b3007a0c */ /* 0x000fe20005741270 */
[C---:B-1----:R-:W-:Y:S01]  /*ecf90*/  IMAD.WIDE R230, R2.reuse, 0x4, R14 ;  /* 0x0000000402e67825 */ /* 0x042fe200078e020e */
[----:B---3--:R-:W3:Y:S03]  /*ecfa0*/  LDL.LU R241, [R1+0x440] ;  /* 0x0004400001f17983 */ /* 0x008ee60000300800 */
[----:B------:R-:W-:Y:S01]  /*ecfb0*/  IMAD.WIDE R232, R2, 0x4, R12 ;  /* 0x0000000402e87825 */ /* 0x000fe200078e020c */
[----:B------:R-:W-:Y:S01]  /*ecfc0*/  ISETP.LT.AND P6, PT, R194, c[0x0][0x178], !P0 ;  /* 0x00005e00c2007a0c */ /* 0x000fe200047c1270 */
[----:B----4-:R1:W-:Y:S01]  /*ecfd0*/  @P5 STG.E [R228.64], R240 ;  /* 0x000000f0e4005986 */ /* 0x0103e2000c101904 */
[----:B------:R-:W-:-:S03]  /*ecfe0*/  IADD3 R234, R2, c[0x0][0x198], RZ ;  /* 0x0000660002ea7a10 */ /* 0x000fc60007ffe0ff */
[----:B------:R-:W4:Y:S04]  /*ecff0*/  LDL.LU R246, [R1+0x400] ;  /* 0x0004000001f67983 */ /* 0x000f280000300800 */
[----:B------:R1:W-:Y:S04]  /*ed000*/  @P1 STG.E [R230.64], R248 ;  /* 0x000000f8e6001986 */ /* 0x0003e8000c101904 */
[----:B------:R-:W4:Y:S01]  /*ed010*/  LDL.LU R236, [R1+0x3e0] ;  /* 0x0003e00001ec7983 */ /* 0x000f220000300800 */
[----:B-1----:R-:W-:-:S03]  /*ed020*/  IMAD.WIDE R228, R2, 0x4, R10 ;  /* 0x0000000402e47825 */ /* 0x002fc600078e020a */
[----:B------:R1:W-:Y:S01]  /*ed030*/  @P3 STG.E [R232.64], R245 ;  /* 0x000000f5e8003986 */ /* 0x0003e2000c101904 */
[----:B------:R-:W-:-:S03]  /*ed040*/  IMAD.WIDE R2, R2, 0x4, R6 ;  /* 0x0000000402027825 */ /* 0x000fc600078e0206 */
[----:B------:R-:W4:Y:S01]  /*ed050*/  LDL.LU R248, [R1+0x3c0] ;  /* 0x0003c00001f87983 */ /* 0x000f220000300800 */
[----:B------:R-:W-:-:S03]  /*ed060*/  IMAD.WIDE R230, R234, 0x4, R8 ;  /* 0x00000004eae67825 */ /* 0x000fc600078e0208 */
[----:B------:R1:W-:Y:S04]  /*ed070*/  @P4 STG.E [R228.64], R249 ;  /* 0x000000f9e4004986 */ /* 0x0003e8000c101904 */
[----:B-1----:R-:W4:Y:S04]  /*ed080*/  LDL.LU R245, [R1+0x380] ;  /* 0x0003800001f57983 */ /* 0x002f280000300800 */
[----:B------:R-:W4:Y:S04]  /*ed090*/  LDL.LU R240, [R1+0x404] ;  /* 0x0004040001f07983 */ /* 0x000f280000300800 */
[----:B------:R1:W-:Y:S04]  /*ed0a0*/  @P2 STG.E [R2.64], R244 ;  /* 0x000000f402002986 */ /* 0x0003e8000c101904 */
[----:B------:R-:W4:Y:S04]  /*ed0b0*/  LDL.LU R249, [R1+0x3e4] ;  /* 0x0003e40001f97983 */ /* 0x000f280000300800 */
[----:B-1----:R-:W4:Y:S04]  /*ed0c0*/  LDL.LU R244, [R1+0x300] ;  /* 0x0003000001f47983 */ /* 0x002f280000300800 */
        /* <DEDUP_REMOVED lines=13> */
[----:B---3--:R3:W-:Y:S01]  /*ed1a0*/  @P3 STG.E [R228.64], R241 ;  /* 0x000000f1e4003986 */ /* 0x0087e2000c101904 */
[----:B------:R-:W-:Y:S02]  /*ed1b0*/  ISETP.GE.AND P1, PT, R235, c[0x0][0x17c], PT ;  /* 0x00005f00eb007a0c */ /* 0x000fe40003f26270 */
[----:B------:R-:W-:Y:S01]  /*ed1c0*/  ISETP.LT.AND P0, PT, R179, c[0x0][0x178], !P0 ;  /* 0x00005e00b3007a0c */ /* 0x000fe20004701270 */
[C---:B-1----:R-:W-:Y:S01]  /*ed1d0*/  IMAD.WIDE R2, R234.reuse, 0x4, R224 ;  /* 0x00000004ea027825 */ /* 0x042fe200078e02e0 */
[----:B------:R-:W2:Y:S03]  /*ed1e0*/  LDL.LU R237, [R1+0x4c78] ;  /* 0x004c780001ed7983 */ /* 0x000ea60000300800 */
[----:B---3--:R-:W-:Y:S01]  /*ed1f0*/  IMAD.WIDE R228, R234, 0x4, R14 ;  /* 0x00000004eae47825 */ /* 0x008fe200078e020e */
[----:B------:R-:W3:Y:S01]  /*ed200*/  LDL.LU R241, [R1+0x444] ;  /* 0x0004440001f17983 */ /* 0x000ee20000300800 */
[----:B------:R-:W-:-:S02]  /*ed210*/  ISETP.LT.AND P3, PT, R194, c[0x0][0x178], !P1 ;  /* 0x00005e00c2007a0c */ /* 0x000fc40004f61270 */
[C---:B------:R-:W-:Y:S01]  /*ed220*/  IMAD.WIDE R232, R234.reuse, 0x4, R10 ;  /* 0x00000004eae87825 */ /* 0x040fe200078e020a */
[----:B----4-:R1:W-:Y:S01]  /*ed230*/  @P4 STG.E [R2.64], R246 ;  /* 0x000000f602004986 */ /* 0x0103e2000c101904 */
[----:B------:R-:W-:-:S03]  /*ed240*/  IADD3 R235, R234, c[0x0][0x198], RZ ;  /* 0x00006600eaeb7a10 */ /* 0x000fc60007ffe0ff */
[----:B------:R-:W-:Y:S04]  /*ed250*/  @P2 STG.E [R228.64], R236 ;  /* 0x000000ece4002986 */ /* 0x000fe8000c101904 */
[----:B------:R4:W-:Y:S01]  /*ed260*/  @P5 STG.E [R230.64], R248 ;  /* 0x000000f8e6005986 */ /* 0x0009e2000c101904 */
[----:B-1----:R-:W-:-:S03]  /*ed270*/  IMAD.WIDE R2, R234, 0x4, R6 ;  /* 0x00000004ea027825 */ /* 0x002fc600078e0206 */
[----:B------:R1:W-:Y:S04]  /*ed280*/  @P6 STG.E [R232.64], R245 ;  /* 0x000000f5e8006986 */ /* 0x0003e8000c101904 */
[----:B----4-:R-:W4:Y:S01]  /*ed290*/  LDL.LU R248, [R1+0x3c4] ;  /* 0x0003c40001f87983 */ /* 0x010f220000300800 */
[----:B------:R-:W-:-:S03]  /*ed2a0*/  IMAD.WIDE R228, R235, 0x4, R8 ;  /* 0x00000004ebe47825 */ /* 0x000fc600078e0208 */
        /* <DEDUP_REMOVED lines=19> */
[----:B---3--:R3:W-:Y:S01]  /*ed3e0*/  @P4 STG.E [R228.64], R241 ;  /* 0x000000f1e4004986 */ /* 0x0087e2000c101904 */
[----:B------:R-:W-:Y:S02]  /*ed3f0*/  ISETP.LT.AND P1, PT, R179, c[0x0][0x178], !P1 ;  /* 0x00005e00b3007a0c */ /* 0x000fe40004f21270 */
[----:B-1----:R-:W-:Y:S01]  /*ed400*/  IMAD.WIDE R2, R235, 0x4, R12 ;  /* 0x00000004eb027825 */ /* 0x002fe200078e020c */
[----:B------:R1:W-:Y:S01]  /*ed410*/  @P5 STG.E [R230.64], R240 ;  /* 0x000000f0e6005986 */ /* 0x0003e2000c101904 */
[----:B------:R-:W-:-:S03]  /*ed420*/  ISETP.LT.AND P4, PT, R194, c[0x0][0x178], !P2 ;  /* 0x00005e00c2007a0c */ /* 0x000fc60005781270 */
[----:B------:R-:W2:Y:S01]  /*ed430*/  LDL.LU R250, [R1+0x248] ;  /* 0x0002480001fa7983 */ /* 0x000ea20000300800 */
[----:B------:R-:W-:Y:S01]  /*ed440*/  ISETP.LT.AND P5, PT, R223, c[0x0][0x178], !P2 ;  /* 0x00005e00df007a0c */ /* 0x000fe200057a1270 */
[C---:B---3--:R-:W-:Y:S02]  /*ed450*/  IMAD.WIDE R228, R235.reuse, 0x4, R10 ;  /* 0x00000004ebe47825 */ /* 0x048fe400078e020a */
[----:B------:R3:W-:Y:S04]  /*ed460*/  @P6 STG.E [R232.64], R249 ;  /* 0x000000f9e8006986 */ /* 0x0007e8000c101904 */
[----:B-1----:R-:W2:Y:S04]  /*ed470*/  LDL.LU R240, [R1+0x218] ;  /* 0x0002180001f07983 */ /* 0x002ea80000300800 */
[----:B----4-:R1:W-:Y:S04]  /*ed480*/  @P3 STG.E [R2.64], R248 ;  /* 0x000000f802003986 */ /* 0x0103e8000c101904 */
[----:B---3--:R-:W3:Y:S04]  /*ed490*/  LDL.LU R249, [R1+0x1e8] ;  /* 0x0001e80001f97983 */ /* 0x008ee80000300800 */
[----:B------:R4:W-:Y:S01]  /*ed4a0*/  @P0 STG.E [R228.64], R245 ;  /* 0x000000f5e4000986 */ /* 0x0009e2000c101904 */
[----:B-1----:R-:W-:-:S03]  /*ed4b0*/  IADD3 R2, R235, c[0x0][0x198], RZ ;  /* 0x00006600eb027a10 */ /* 0x002fc60007ffe0ff */
[----:B------:R-:W3:Y:S04]  /*ed4c0*/  LDL.LU R237, [R1+0x1c8] ;  /* 0x0001c80001ed7983 */ /* 0x000ee80000300800 */
[----:B------:R-:W3:Y:S01]  /*ed4d0*/  LDL.LU R248, [R1+0x1a8] ;  /* 0x0001a80001f87983 */ /* 0x000ee20000300800 */
[----:B------:R-:W-:-:S03]  /*ed4e0*/  IMAD.WIDE R230, R2, 0x4, R8 ;  /* 0x0000000402e67825 */ /* 0x000fc600078e0208 */
[----:B----4-:R-:W4:Y:S01]  /*ed4f0*/  LDL.LU R245, [R1+0xe8] ;  /* 0x0000e80001f57983 */ /* 0x010f220000300800 */
[----:B------:R-:W-:-:S03]  /*ed500*/  IMAD.WIDE R228, R235, 0x4, R6 ;  /* 0x00000004ebe47825 */ /* 0x000fc600078e0206 */
[----:B------:R-:W4:Y:S01]  /*ed510*/  LDL.LU R241, [R1+0x24c] ;  /* 0x00024c0001f17983 */ /* 0x000f220000300800 */
[----:B------:R-:W-:-:S03]  /*ed520*/  IMAD.WIDE R232, R2, 0x4, R226 ;  /* 0x0000000402e87825 */ /* 0x000fc600078e02e2 */
[----:B------:R1:W-:Y:S04]  /*ed530*/  @P1 STG.E [R228.64], R244 ;  /* 0x000000f4e4001986 */ /* 0x0003e8000c101904 */
[----:B------:R-:W-:Y:S04]  /*ed540*/  @P4 STG.E [R230.64], R236 ;  /* 0x000000ece6004986 */ /* 0x000fe8000c101904 */
[----:B-1----:R-:W4:Y:S04]  /*ed550*/  LDL.LU R244, [R1+0x1cc] ;  /* 0x0001cc0001f47983 */ /* 0x002f280000300800 */
[----:B--2---:R1:W-:Y:S04]  /*ed560*/  @P5 STG.E [R232.64], R252 ;  /* 0x000000fce8005986 */ /* 0x0043e8000c101904 */
[----:B-1----:R-:W2:Y:S01]  /*ed570*/  LDL.LU R252, [R1+0x34c] ;  /* 0x00034c0001fc7983 */ /* 0x002ea20000300800 */
[----:B------:R-:W-:-:S02]  /*ed580*/  ISETP.LT.AND P3, PT, R115, c[0x0][0x178], !P2 ;  /* 0x00005e0073007a0c */ /* 0x000fc40005761270 */
[----:B------:R-:W-:Y:S02]  /*ed590*/  ISETP.LT.AND P0, PT, R195, c[0x0][0x178], !P2 ;  /* 0x00005e00c3007a0c */ /* 0x000fe40005701270 */
[----:B------:R-:W-:Y:S01]  /*ed5a0*/  ISETP.LT.AND P6, PT, R163, c[0x0][0x178], !P2 ;  /* 0x00005e00a3007a0c */ /* 0x000fe200057c1270 */
[C---:B------:R-:W-:Y:S01]  /*ed5b0*/  IMAD.WIDE R228, R2.reuse, 0x4, R4 ;  /* 0x0000000402e47825 */ /* 0x040fe200078e0204 */
[----:B------:R-:W-:Y:S01]  /*ed5c0*/  ISETP.LT.AND P4, PT, R131, c[0x0][0x178], !P2 ;  /* 0x00005e0083007a0c */ /* 0x000fe20005781270 */
[----:B------:R-:W2:Y:S01]  /*ed5d0*/  LDL.LU R3, [R1+0x4c80] ;  /* 0x004c800001037983 */ /* 0x000ea20000300800 */
[----:B------:R-:W-:Y:S01]  /*ed5e0*/  ISETP.LT.AND P5, PT, R147, c[0x0][0x178], !P2 ;  /* 0x00005e0093007a0c */ /* 0x000fe200057a1270 */
[C---:B------:R-:W-:Y:S01]  /*ed5f0*/  IMAD.WIDE R230, R2.reuse, 0x4, R224 ;  /* 0x0000000402e67825 */ /* 0x040fe200078e02e0 */
[----:B------:R-:W-:Y:S01]  /*ed600*/  ISETP.LT.AND P2, PT, R179, c[0x0][0x178], !P2 ;  /* 0x00005e00b3007a0c */ /* 0x000fe20005741270 */
[----:B------:R-:W2:Y:S02]  /*ed610*/  LDL.LU R236, [R1+0x2fc] ;  /* 0x0002fc0001ec7983 */ /* 0x000ea40000300800 */
[----:B------:R-:W-:Y:S01]  /*ed620*/  IMAD.WIDE R232, R2, 0x4, R14 ;  /* 0x0000000402e87825 */ /* 0x000fe200078e020e */
[----:B------:R-:W-:Y:S01]  /*ed630*/  ISETP.GE.AND P1, PT, R234, c[0x0][0x17c], PT ;  /* 0x00005f00ea007a0c */ /* 0x000fe20003f26270 */
[----:B------:R1:W-:Y:S04]  /*ed640*/  @P3 STG.E [R228.64], R250 ;  /* 0x000000fae4003986 */ /* 0x0003e8000c101904 */
[----:B------:R3:W-:Y:S01]  /*ed650*/  @P0 STG.E [R230.64], R240 ;  /* 0x000000f0e6000986 */ /* 0x0007e2000c101904 */
[----:B------:R-:W-:Y:S01]  /*ed660*/  ISETP.LT.AND P0, PT, R194, c[0x0][0x178], !P1 ;  /* 0x00005e00c2007a0c */ /* 0x000fe20004f01270 */
[----:B-1----:R-:W-:-:S02]  /*ed670*/  IMAD.WIDE R228, R2, 0x4, R6 ;  /* 0x0000000402e47825 */ /* 0x002fc400078e0206 */
[----:B---3--:R1:W-:Y:S02]  /*ed680*/  @P6 STG.E [R232.64], R249 ;  /* 0x000000f9e8006986 */ /* 0x0083e4000c101904 */
[C---:B------:R-:W-:Y:S02]  /*ed690*/  IMAD.WIDE R230, R2.reuse, 0x4, R10 ;  /* 0x0000000402e67825 */ /* 0x040fe400078e020a */
[----:B------:R-:W3:Y:S02]  /*ed6a0*/  LDL.LU R240, [R1+0x21c] ;  /* 0x00021c0001f07983 */ /* 0x000ee40000300800 */
[C---:B-1----:R-:W-:Y:S01]  /*ed6b0*/  IMAD.WIDE R232, R2.reuse, 0x4, R12 ;  /* 0x0000000402e87825 */ /* 0x042fe200078e020c */
[----:B------:R-:W-:Y:S01]  /*ed6c0*/  IADD3 R2, R2, c[0x0][0x198], RZ ;  /* 0x0000660002027a10 */ /* 0x000fe20007ffe0ff */
[----:B------:R-:W3:Y:S04]  /*ed6d0*/  LDL.LU R249, [R1+0x1ec] ;  /* 0x0001ec0001f97983 */ /* 0x000ee80000300800 */
[----:B------:R-:W-:Y:S04]  /*ed6e0*/  @P4 STG.E [R232.64], R237 ;  /* 0x000000ede8004986 */ /* 0x000fe8000c101904 */
[----:B------:R1:W-:Y:S04]  /*ed6f0*/  @P5 STG.E [R230.64], R248 ;  /* 0x000000f8e6005986 */ /* 0x0003e8000c101904 */
[----:B----4-:R4:W-:Y:S04]  /*ed700*/  @P2 STG.E [R228.64], R245 ;  /* 0x000000f5e4002986 */ /* 0x0109e8000c101904 */
[----:B------:R-:W3:Y:S04]  /*ed710*/  LDL.LU R235, [R1+0x4c84] ;  /* 0x004c840001eb7983 */ /* 0x000ee80000300800 */
[----:B-1----:R-:W3:Y:S01]  /*ed720*/  LDL.LU R248, [R1+0x1ac] ;  /* 0x0001ac0001f87983 */ /* 0x002ee20000300800 */
[----:B----4-:R-:W-:-:S03]  /*ed730*/  IMAD.WIDE R228, R2, 0x4, R8 ;  /* 0x0000000402e47825 */ /* 0x010fc600078e0208 */
[----:B------:R-:W4:Y:S04]  /*ed740*/  LDL.LU R245, [R1+0xec] ;  /* 0x0000ec0001f57983 */ /* 0x000f280000300800 */
        /* <DEDUP_REMOVED lines=8> */
[----:B------:R-:W-:-:S02]  /*ed7d0*/  ISETP.LT.AND P2, PT, R163, c[0x0][0x178], !P1 ;  /* 0x00005e00a3007a0c */ /* 0x000fc40004f41270 */
[----:B------:R-:W-:-:S03]  /*ed7e0*/  ISETP.LT.AND P4, PT, R131, c[0x0][0x178], !P1 ;  /* 0x00005e0083007a0c */ /* 0x000fc60004f81270 */
[----:B------:R1:W-:Y:S01]  /*ed7f0*/  @P6 STG.E [R230.64], R236 ;  /* 0x000000ece6006986 */ /* 0x0003e2000c101904 */
[----:B------:R-:W-:-:S03]  /*ed800*/  ISETP.GE.AND P0, PT, R3, c[0x0][0x17c], PT ;  /* 0x00005f0003007a0c */ /* 0x000fc60003f06270 */
[----:B------:R1:W-:Y:S01]  /*ed810*/  @P3 STG.E [R232.64], R241 ;  /* 0x000000f1e8003986 */ /* 0x0003e2000c101904 */
[----:B------:R-:W-:Y:S01]  /*ed820*/  ISETP.LT.AND P3, PT, R147, c[0x0][0x178], !P1 ;  /* 0x00005e0093007a0c */ /* 0x000fe20004f61270 */
[----:B------:R-:W-:Y:S01]  /*ed830*/  IMAD.WIDE R228, R2, 0x4, R224 ;  /* 0x0000000402e47825 */ /* 0x000fe200078e02e0 */
[----:B------:R-:W-:Y:S02]  /*ed840*/  ISETP.LT.AND P1, PT, R179, c[0x0][0x178], !P1 ;  /* 0x00005e00b3007a0c */ /* 0x000fe40004f21270 */
[----:B------:R-:W-:Y:S01]  /*ed850*/  ISETP.LT.AND P6, PT, R194, c[0x0][0x178], !P0 ;  /* 0x00005e00c2007a0c */ /* 0x000fe200047c1270 */
[C---:B-1----:R-:W-:Y:S01]  /*ed860*/  IMAD.WIDE R230, R2.reuse, 0x4, R14 ;  /* 0x0000000402e67825 */ /* 0x042fe200078e020e */
[----:B------:R-:W2:Y:S03]  /*ed870*/  LDL.LU R241, [R1+0x358] ;  /* 0x0003580001f17983 */ /* 0x000ea60000300800 */
[C---:B------:R-:W-:Y:S01]  /*ed880*/  IMAD.WIDE R232, R2.reuse, 0x4, R12 ;  /* 0x0000000402e87825 */ /* 0x040fe200078e020c */
[C---:B------:R-:W-:Y:S01]  /*ed890*/  IADD3 R234, R2.reuse, c[0x0][0x198], RZ ;  /* 0x0000660002ea7a10 */ /* 0x040fe20007ffe0ff */
[----:B---3--:R1:W-:Y:S04]  /*ed8a0*/  @P5 STG.E [R228.64], R240 ;  /* 0x000000f0e4005986 */ /* 0x0083e8000c101904 */
[----:B------:R-:W3:Y:S04]  /*ed8b0*/  LDL.LU R246, [R1+0x328] ;  /* 0x0003280001f67983 */ /* 0x000ee80000300800 */
[----:B------:R4:W-:Y:S01]  /*ed8c0*/  @P2 STG.E [R230.64], R249 ;  /* 0x000000f9e6002986 */ /* 0x0009e2000c101904 */
[----:B-1----:R-:W-:-:S03]  /*ed8d0*/  IMAD.WIDE R228, R2, 0x4, R10 ;  /* 0x0000000402e47825 */ /* 0x002fc600078e020a */
[----:B------:R-:W3:Y:S01]  /*ed8e0*/  LDL.LU R236, [R1+0x258] ;  /* 0x0002580001ec7983 */ /* 0x000ee20000300800 */
[----:B------:R-:W-:-:S03]  /*ed8f0*/  IMAD.WIDE R2, R2, 0x4, R6 ;  /* 0x0000000402027825 */ /* 0x000fc600078e0206 */
[----:B------:R1:W-:Y:S04]  /*ed900*/  @P4 STG.E [R232.64], R244 ;  /* 0x000000f4e8004986 */ /* 0x0003e8000c101904 */
[----:B----4-:R-:W4:Y:S01]  /*ed910*/  LDL.LU R249, [R1+0x228] ;  /* 0x0002280001f97983 */ /* 0x010f220000300800 */
        /* <DEDUP_REMOVED lines=9> */
[----:B------:R-:W-:-:S02]  /*ed9b0*/  ISETP.LT.AND P5, PT, R223, c[0x0][0x178], !P0 ;  /* 0x00005e00df007a0c */ /* 0x000fc400047a1270 */
[----:B------:R-:W-:Y:S01]  /*ed9c0*/  ISETP.LT.AND P4, PT, R115, c[0x0][0x178], !P0 ;  /* 0x00005e0073007a0c */ /* 0x000fe20004781270 */
[C---:B------:R-:W-:Y:S01]  /*ed9d0*/  IMAD.WIDE R2, R234.reuse, 0x4, R226 ;  /* 0x00000004ea027825 */ /* 0x040fe200078e02e2 */
[----:B------:R-:W-:Y:S01]  /*ed9e0*/  ISETP.LT.AND P3, PT, R195, c[0x0][0x178], !P0 ;  /* 0x00005e00c3007a0c */ /* 0x000fe20004761270 */
[----:B------:R-:W2:Y:S01]  /*ed9f0*/  LDL.LU R250, [R1+0x39c] ;  /* 0x00039c0001fa7983 */ /* 0x000ea20000300800 */
        /* <DEDUP_REMOVED lines=16> */
[----:B---3--:R1:W-:Y:S04]  /*edb00*/  @P3 STG.E [R2.64], R246 ;  /* 0x000000f602003986 */ /* 0x0083e8000c101904 */
[----:B------:R3:W-:Y:S04]  /*edb10*/  @P1 STG.E [R228.64], R236 ;  /* 0x000000ece4001986 */ /* 0x0007e8000c101904 */
[----:B----4-:R4:W-:Y:S01]  /*edb20*/  @P5 STG.E [R230.64], R249 ;  /* 0x000000f9e6005986 */ /* 0x0109e2000c101904 */
[----:B-1----:R-:W-:-:S03]  /*edb30*/  IMAD.WIDE R2, R234, 0x4, R6 ;  /* 0x00000004ea027825 */ /* 0x002fc600078e0206 */
[----:B------:R1:W-:Y:S01]  /*edb40*/  @P6 STG.E [R232.64], R244 ;  /* 0x000000f4e8006986 */ /* 0x0003e2000c101904 */
[----:B---3--:R-:W-:-:S03]  /*edb50*/  IMAD.WIDE R228, R235, 0x4, R8 ;  /* 0x00000004ebe47825 */ /* 0x008fc600078e0208 */
[----:B----4-:R-:W3:Y:S04]  /*edb60*/  LDL.LU R249, [R1+0x22c] ;  /* 0x00022c0001f97983 */ /* 0x010ee80000300800 */
        /* <DEDUP_REMOVED lines=31> */
[----:B---3--:R1:W-:Y:S02]  /*edd60*/  @P4 STG.E [R2.64], R249 ;  /* 0x000000f902004986 */ /* 0x0083e4000c101904 */
[----:B------:R-:W-:Y:S02]  /*edd70*/  IMAD.WIDE R230, R232, 0x4, R226 ;  /* 0x00000004e8e67825 */ /* 0x000fe400078e02e2 */
[----:B----4-:R3:W-:Y:S04]  /*edd80*/  @P0 STG.E [R228.64], R244 ;  /* 0x000000f4e4000986 */ /* 0x0107e8000c101904 */
[----:B------:R-:W4:Y:S01]  /*edd90*/  LDL.LU R237, [R1+0x338] ;  /* 0x0003380001ed7983 */ /* 0x000f220000300800 */
[----:B-1----:R-:W-:-:S03]  /*edda0*/  IMAD.WIDE R2, R235, 0x4, R6 ;  /* 0x00000004eb027825 */ /* 0x002fc600078e0206 */
[----:B------:R-:W4:Y:S01]  /*eddb0*/  LDL.LU R249, [R1+0x318] ;  /* 0x0003180001f97983 */ /* 0x000f220000300800 */
[----:B---3--:R-:W-:-:S03]  /*eddc0*/  IMAD.WIDE R228, R232, 0x4, R8 ;  /* 0x00000004e8e47825 */ /* 0x008fc600078e0208 */
[----:B------:R-:W3:Y:S04]  /*eddd0*/  LDL.LU R244, [R1+0x238] ;  /* 0x0002380001f47983 */ /* 0x000ee80000300800 */
        /* <DEDUP_REMOVED lines=19> */
[----:B------:R1:W-:Y:S01]  /*edf10*/  @P0 STG.E [R228.64], R240 ;  /* 0x000000f0e4000986 */ /* 0x0003e2000c101904 */
[----:B------:R-:W-:-:S03]  /*edf20*/  ISETP.LT.AND P0, PT, R194, c[0x0][0x178], !P2 ;  /* 0x00005e00c2007a0c */ /* 0x000fc60005701270 */
[----:B------:R4:W-:Y:S01]  /*edf30*/  @P6 STG.E [R230.64], R248 ;  /* 0x000000f8e6006986 */ /* 0x0009e2000c101904 */
[----:B-1----:R-:W-:-:S03]  /*edf40*/  IMAD.WIDE R2, R232, 0x4, R6 ;  /* 0x00000004e8027825 */ /* 0x002fc600078e0206 */
[----:B------:R-:W2:Y:S01]  /*edf50*/  LDL.LU R240, [R1+0x3ac] ;  /* 0x0003ac0001f07983 */ /* 0x000ea20000300800 */
[----:B------:R-:W-:-:S04]  /*edf60*/  IMAD.WIDE R228, R232, 0x4, R10 ;  /* 0x00000004e8e47825 */ /* 0x000fc800078e020a */
[C---:B----4-:R-:W-:Y:S01]  /*edf70*/  IMAD.WIDE R230, R232.reuse, 0x4, R12 ;  /* 0x00000004e8e67825 */ /* 0x050fe200078e020c */
        /* <DEDUP_REMOVED lines=30> */
[----:B------:R1:W-:Y:S04]  /*ee160*/  @P5 STG.E [R2.64], R240 ;  /* 0x000000f002005986 */ /* 0x0003e8000c101904 */
[----:B------:R-:W2:Y:S04]  /*ee170*/  LDL.LU R246, [R1+0x408] ;  /* 0x0004080001f67983 */ /* 0x000ea80000300800 */
[----:B----4-:R4:W-:Y:S04]  /*ee180*/  @P1 STG.E [R228.64], R248 ;  /* 0x000000f8e4001986 */ /* 0x0109e8000c101904 */
        /* <DEDUP_REMOVED lines=35> */
[----:B------:R1:W-:Y:S04]  /*ee3c0*/  @P4 STG.E [R2.64], R246 ;  /* 0x000000f602004986 */ /* 0x0003e8000c101904 */
[----:B------:R4:W-:Y:S04]  /*ee3d0*/  @P2 STG.E [R228.64], R236 ;  /* 0x000000ece4002986 */ /* 0x0009e8000c101904 */
[----:B----4-:R4:W-:Y:S01]  /*ee3e0*/  @P5 STG.E [R230.64], R248 ;  /* 0x000000f8e6005986 */ /* 0x0109e2000c101904 */
[----:B-1----:R-:W-:-:S03]  /*ee3f0*/  IMAD.WIDE R2, R234, 0x4, R6 ;  /* 0x00000004ea027825 */ /* 0x002fc600078e0206 */
[----:B------:R1:W-:Y:S01]  /*ee400*/  @P6 STG.E [R232.64], R245 ;  /* 0x000000f5e8006986 */ /* 0x0003e2000c101904 */
[----:B------:R-:W-:-:S03]  /*ee410*/  IMAD.WIDE R228, R235, 0x4, R8 ;  /* 0x00000004ebe47825 */ /* 0x000fc600078e0208 */
[----:B----4-:R-:W4:Y:S04]  /*ee420*/  LDL.LU R248, [R1+0x3cc] ;  /* 0x0003cc0001f87983 */ /* 0x010f280000300800 */
        /* <DEDUP_REMOVED lines=31> */
[----:B----4-:R1:W-:Y:S04]  /*ee620*/  @P3 STG.E [R228.64], R248 ;  /* 0x000000f8e4003986 */ /* 0x0103e8000c101904 */
[----:B------:R4:W-:Y:S01]  /*ee630*/  @P0 STG.E [R2.64], R245 ;  /* 0x000000f502000986 */ /* 0x0009e2000c101904 */
[----:B------:R-:W-:-:S03]  /*ee640*/  IMAD.WIDE R230, R232, 0x4, R226 ;  /* 0x00000004e8e67825 */ /* 0x000fc600078e02e2 */
[----:B------:R-:W2:Y:S04]  /*ee650*/  LDL.LU R237, [R1+0x450] ;  /* 0x0004500001ed7983 */ /* 0x000ea80000300800 */
[----:B-1----:R-:W2:Y:S01]  /*ee660*/  LDL.LU R248, [R1+0x430] ;  /* 0x0004300001f87983 */ /* 0x002ea20000300800 */
[----:B------:R-:W-:-:S03]  /*ee670*/  IMAD.WIDE R228, R232, 0x4, R8 ;  /* 0x00000004e8e47825 */ /* 0x000fc600078e0208 */
[----:B----4-:R-:W4:Y:S01]  /*ee680*/  LDL.LU R245, [R1+0x370] ;  /* 0x0003700001f57983 */ /* 0x010f220000300800 */
[----:B------:R-:W-:-:S03]  /*ee690*/  IMAD.WIDE R2, R235, 0x4, R6 ;  /* 0x00000004eb027825 */ /* 0x000fc600078e0206 */
[----:B------:R-:W4:Y:S04]  /*ee6a0*/  LDL.LU R241, [R1+0x4d4] ;  /* 0x0004d40001f17983 */ /* 0x000f280000300800 */
        /* <DEDUP_REMOVED lines=11> */
[----:B------:R-:W3:Y:S01]  /*ee760*/  LDL.LU R234, [R1+0x4ca0] ;  /* 0x004ca00001ea7983 */ /* 0x000ee20000300800 */
[C---:B------:R-:W-:Y:S01]  /*ee770*/  IMAD.WIDE R228, R232.reuse, 0x4, R224 ;  /* 0x00000004e8e47825 */ /* 0x040fe200078e02e0 */
[----:B------:R-:W-:Y:S02]  /*ee780*/  ISETP.LT.AND P5, PT, R147, c[0x0][0x178], !P2 ;  /* 0x00005e0093007a0c */ /* 0x000fe400057a1270 */
[----:B------:R-:W3:Y:S01]  /*ee790*/  LDL.LU R236, [R1+0x4f4] ;  /* 0x0004f40001ec7983 */ /* 0x000ee20000300800 */
[----:B------:R-:W-:Y:S01]  /*ee7a0*/  IMAD.WIDE R230, R232, 0x4, R14 ;  /* 0x00000004e8e67825 */ /* 0x000fe200078e020e */
[----:B------:R-:W-:-:S02]  /*ee7b0*/  ISETP.LT.AND P2, PT, R179, c[0x0][0x178], !P2 ;  /* 0x00005e00b3007a0c */ /* 0x000fc40005741270 */
[----:B------:R1:W-:Y:S04]  /*ee7c0*/  @P3 STG.E [R2.64], R250 ;  /* 0x000000fa02003986 */ /* 0x0003e8000c101904 */
[----:B------:R1:W-:Y:S01]  /*ee7d0*/  @P0 STG.E [R228.64], R240 ;  /* 0x000000f0e4000986 */ /* 0x0003e2000c101904 */
[----:B------:R-:W-:Y:S01]  /*ee7e0*/  ISETP.LT.AND P0, PT, R194, c[0x0][0x178], !P1 ;  /* 0x00005e00c2007a0c */ /* 0x000fe20004f01270 */
[C---:B-1----:R-:W-:Y:S02]  /*ee7f0*/  IMAD.WIDE R2, R232.reuse, 0x4, R6 ;  /* 0x00000004e8027825 */ /* 0x042fe400078e0206 */
[----:B------:R1:W-:Y:S04]  /*ee800*/  @P6 STG.E [R230.64], R249 ;  /* 0x000000f9e6006986 */ /* 0x0003e8000c101904 */
[----:B------:R-:W3:Y:S01]  /*ee810*/  LDL.LU R240, [R1+0x4a4] ;  /* 0x0004a40001f07983 */ /* 0x000ee20000300800 */
[----:B------:R-:W-:-:S04]  /*ee820*/  IMAD.WIDE R228, R232, 0x4, R10 ;  /* 0x00000004e8e47825 */ /* 0x000fc800078e020a */
[C---:B-1----:R-:W-:Y:S01]  /*ee830*/  IMAD.WIDE R230, R232.reuse, 0x4, R12 ;  /* 0x00000004e8e67825 */ /* 0x042fe200078e020c */
[----:B------:R-:W3:Y:S01]  /*ee840*/  LDL.LU R249, [R1+0x474] ;  /* 0x0004740001f97983 */ /* 0x000ee20000300800 */
[----:B------:R-:W-:-:S03]  /*ee850*/  IADD3 R232, R232, c[0x0][0x198], RZ ;  /* 0x00006600e8e87a10 */ /* 0x000fc60007ffe0ff */
        /* <DEDUP_REMOVED lines=27> */
[----:B------:R1:W-:Y:S01]  /*eea10*/  @P5 STG.E [R2.64], R240 ;  /* 0x000000f002005986 */ /* 0x0003e2000c101904 */
[----:B------:R-:W-:-:S03]  /*eea20*/  IADD3 R234, R232, c[0x0][0x198], RZ ;  /* 0x00006600e8ea7a10 */ /* 0x000fc60007ffe0ff */
[----:B------:R-:W3:Y:S04]  /*eea30*/  LDL.LU R246, [R1+0x520] ;  /* 0x0005200001f67983 */ /* 0x000ee80000300800 */
[----:B------:R4:W-:Y:S04]  /*eea40*/  @P2 STG.E [R228.64], R249 ;  /* 0x000000f9e4002986 */ /* 0x0009e8000c101904 */
[----:B------:R-:W3:Y:S01]  /*eea50*/  LDL.LU R236, [R1+0x4e0] ;  /* 0x0004e00001ec7983 */ /* 0x000ee20000300800 */
        /* <DEDUP_REMOVED lines=102> */
[----:B---3--:R1:W-:Y:S04]  /*ef0c0*/  @P6 STG.E [R232.64], R248 ;  /* 0x000000f8e8006986 */ /* 0x0083e8000c101904 */
        /* <DEDUP_REMOVED lines=32> */
[----:B---3--:R1:W-:Y:S01]  /*ef2d0*/  @P5 STG.E [R228.64], R240 ;  /* 0x000000f0e4005986 */ /* 0x0083e2000c101904 */
[----:B------:R-:W-:-:S03]  /*ef2e0*/  IADD3 R234, R2, c[0x0][0x198], RZ ;  /* 0x0000660002ea7a10 */ /* 0x000fc60007ffe0ff */
[----:B------:R-:W3:Y:S04]  /*ef2f0*/  LDL.LU R246, [R1+0x600] ;  /* 0x0006000001f67983 */ /* 0x000ee80000300800 */
[----:B------:R1:W-:Y:S04]  /*ef300*/  @P1 STG.E [R230.64], R248 ;  /* 0x000000f8e6001986 */ /* 0x0003e8000c101904 */
[----:B------:R-:W3:Y:S01]  /*ef310*/  LDL.LU R236, [R1+0x5e0] ;  /* 0x0005e00001ec7983 */ /* 0x000ee20000300800 */
[----:B-1----:R-:W-:-:S03]  /*ef320*/  IMAD.WIDE R228, R2, 0x4, R10 ;  /* 0x0000000402e47825 */ /* 0x002fc600078e020a */
[----:B------:R1:W-:Y:S01]  /*ef330*/  @P3 STG.E [R232.64], R245 ;  /* 0x000000f5e8003986 */ /* 0x0003e2000c101904 */
[----:B------:R-:W-:-:S03]  /*ef340*/  IMAD.WIDE R2, R2, 0x4, R6 ;  /* 0x0000000402027825 */ /* 0x000fc600078e0206 */
[----:B------:R-:W3:Y:S01]  /*ef350*/  LDL.LU R248, [R1+0x5c0] ;  /* 0x0005c00001f87983 */ /* 0x000ee20000300800 */
[----:B------:R-:W-:-:S03]  /*ef360*/  IMAD.WIDE R230, R234, 0x4, R8 ;  /* 0x00000004eae67825 */ /* 0x000fc600078e0208 */
[----:B------:R4:W-:Y:S04]  /*ef370*/  @P4 STG.E [R228.64], R249 ;  /* 0x000000f9e4004986 */ /* 0x0009e8000c101904 */
[----:B-1----:R-:W3:Y:S04]  /*ef380*/  LDL.LU R245, [R1+0x580] ;  /* 0x0005800001f57983 */ /* 0x002ee80000300800 */
[----:B------:R-:W3:Y:S04]  /*ef390*/  LDL.LU R240, [R1+0x604] ;  /* 0x0006040001f07983 */ /* 0x000ee80000300800 */
[----:B----4-:R1:W-:Y:S04]  /*ef3a0*/  @P2 STG.E [R2.64], R244 ;  /* 0x000000f402002986 */ /* 0x0103e8000c101904 */
        /* <DEDUP_REMOVED lines=24> */
[----:B---3--:R1:W-:Y:S01]  /*ef530*/  @P4 STG.E [R2.64], R246 ;  /* 0x000000f602004986 */ /* 0x0083e2000c101904 */
[----:B------:R-:W-:-:S03]  /*ef540*/  IADD3 R235, R234, c[0x0][0x198], RZ ;  /* 0x00006600eaeb7a10 */ /* 0x000fc60007ffe0ff */
[----:B------:R-:W-:Y:S04]  /*ef550*/  @P2 STG.E [R228.64], R236 ;  /* 0x000000ece4002986 */ /* 0x000fe8000c101904 */
[----:B------:R3:W-:Y:S01]  /*ef560*/  @P5 STG.E [R230.64], R248 ;  /* 0x000000f8e6005986 */ /* 0x0007e2000c101904 */
[----:B-1----:R-:W-:-:S03]  /*ef570*/  IMAD.WIDE R2, R234, 0x4, R6 ;  /* 0x00000004ea027825 */ /* 0x002fc600078e0206 */
[----:B------:R1:W-:Y:S04]  /*ef580*/  @P6 STG.E [R232.64], R245 ;  /* 0x000000f5e8006986 */ /* 0x0003e8000c101904 */
[----:B---3--:R-:W3:Y:S01]  /*ef590*/  LDL.LU R248, [R1+0x5c4] ;  /* 0x0005c40001f87983 */ /* 0x008ee20000300800 */
[----:B------:R-:W-:-:S03]  /*ef5a0*/  IMAD.WIDE R228, R235, 0x4, R8 ;  /* 0x00000004ebe47825 */ /* 0x000fc600078e0208 */
[----:B-1----:R-:W3:Y:S04]  /*ef5b0*/  LDL.LU R245, [R1+0x584] ;  /* 0x0005840001f57983 */ /* 0x002ee80000300800 */
[----:B----4-:R1:W-:Y:S04]  /*ef5c0*/  @P0 STG.E [R2.64], R244 ;  /* 0x000000f402000986 */ /* 0x0103e8000c101904 */
        /* <DEDUP_REMOVED lines=27> */
[----:B---3--:R1:W-:Y:S04]  /*ef780*/  @P3 STG.E [R2.64], R248 ;  /* 0x000000f802003986 */ /* 0x0083e8000c101904 */
[----:B------:R-:W3:Y:S04]  /*ef790*/  LDL.LU R249, [R1+0x478] ;  /* 0x0004780001f97983 */ /* 0x000ee80000300800 */
[----:B------:R1:W-:Y:S02]  /*ef7a0*/  @P0 STG.E [R228.64], R245 ;  /* 0x000000f5e4000986 */ /* 0x0003e4000c101904 */
[----:B-1----:R-:W-:-:S02]  /*ef7b0*/  IADD3 R2, R235, c[0x0][0x198], RZ ;  /* 0x00006600eb027a10 */ /* 0x002fc40007ffe0ff */
[----:B------:R-:W3:Y:S04]  /*ef7c0*/  LDL.LU R237, [R1+0x458] ;  /* 0x0004580001ed7983 */ /* 0x000ee80000300800 */
[----:B------:R-:W3:Y:S01]  /*ef7d0*/  LDL.LU R248, [R1+0x438] ;  /* 0x0004380001f87983 */ /* 0x000ee20000300800 */
[----:B------:R-:W-:-:S03]  /*ef7e0*/  IMAD.WIDE R230, R2, 0x4, R8 ;  /* 0x0000000402e67825 */ /* 0x000fc600078e0208 */
[----:B------:R-:W3:Y:S01]  /*ef7f0*/  LDL.LU R245, [R1+0x378] ;  /* 0x0003780001f57983 */ /* 0x000ee20000300800 */
[----:B------:R-:W-:-:S03]  /*ef800*/  IMAD.WIDE R228, R235, 0x4, R6 ;  /* 0x00000004ebe47825 */ /* 0x000fc600078e0206 */
[----:B------:R-:W3:Y:S01]  /*ef810*/  LDL.LU R241, [R1+0x4dc] ;  /* 0x0004dc0001f17983 */ /* 0x000ee20000300800 */
[----:B------:R-:W-:-:S03]  /*ef820*/  IMAD.WIDE R232, R2, 0x4, R226 ;  /* 0x0000000402e87825 */ /* 0x000fc600078e02e2 */
[----:B----4-:R1:W-:Y:S04]  /*ef830*/  @P1 STG.E [R228.64], R244 ;  /* 0x000000f4e4001986 */ /* 0x0103e8000c101904 */
        /* <DEDUP_REMOVED lines=9> */
[----:B------:R-:W4:Y:S01]  /*ef8d0*/  LDL.LU R3, [R1+0x4cc0] ;  /* 0x004cc00001037983 */ /* 0x000f220000300800 */
[----:B------:R-:W-:Y:S01]  /*ef8e0*/  ISETP.LT.AND P5, PT, R147, c[0x0][0x178], !P2 ;  /* 0x00005e0093007a0c */ /* 0x000fe200057a1270 */
[C---:B------:R-:W-:Y:S01]  /*ef8f0*/  IMAD.WIDE R230, R2.reuse, 0x4, R224 ;  /* 0x0000000402e67825 */ /* 0x040fe200078e02e0 */
[----:B------:R-:W-:Y:S01]  /*ef900*/  ISETP.LT.AND P2, PT, R179, c[0x0][0x178], !P2 ;  /* 0x00005e00b3007a0c */ /* 0x000fe20005741270 */
[----:B------:R-:W4:Y:S02]  /*ef910*/  LDL.LU R236, [R1+0x4fc] ;  /* 0x0004fc0001ec7983 */ /* 0x000f240000300800 */
        /* <DEDUP_REMOVED lines=14> */
[----:B------:R1:W-:Y:S04]  /*efa00*/  @P2 STG.E [R228.64], R245 ;  /* 0x000000f5e4002986 */ /* 0x0003e8000c101904 */
[----:B------:R-:W3:Y:S04]  /*efa10*/  LDL.LU R235, [R1+0x4cc4] ;  /* 0x004cc40001eb7983 */ /* 0x000ee80000300800 */
[----:B-1----:R-:W3:Y:S01]  /*efa20*/  LDL.LU R248, [R1+0x43c] ;  /* 0x00043c0001f87983 */ /* 0x002ee20000300800 */
[----:B------:R-:W-:-:S03]  /*efa30*/  IMAD.WIDE R228, R2, 0x4, R8 ;  /* 0x0000000402e47825 */ /* 0x000fc600078e0208 */
[----:B------:R-:W3:Y:S04]  /*efa40*/  LDL.LU R245, [R1+0x37c] ;  /* 0x00037c0001f57983 */ /* 0x000ee80000300800 */
        /* <DEDUP_REMOVED lines=10> */
[----:B----4-:R1:W-:Y:S01]  /*efaf0*/  @P6 STG.E [R230.64], R236 ;  /* 0x000000ece6006986 */ /* 0x0103e2000c101904 */
[----:B------:R-:W-:-:S03]  /*efb00*/  ISETP.GE.AND P0, PT, R3, c[0x0][0x17c], PT ;  /* 0x00005f0003007a0c */ /* 0x000fc60003f06270 */
[----:B------:R4:W-:Y:S01]  /*efb10*/  @P3 STG.E [R232.64], R241 ;  /* 0x000000f1e8003986 */ /* 0x0009e2000c101904 */
[----:B------:R-:W-:Y:S01]  /*efb20*/  ISETP.LT.AND P3, PT, R147, c[0x0][0x178], !P1 ;  /* 0x00005e0093007a0c */ /* 0x000fe20004f61270 */
[----:B------:R-:W-:Y:S01]  /*efb30*/  IMAD.WIDE R228, R2, 0x4, R224 ;  /* 0x0000000402e47825 */ /* 0x000fe200078e02e0 */
[----:B------:R-:W-:Y:S02]  /*efb40*/  ISETP.LT.AND P1, PT, R179, c[0x0][0x178], !P1 ;  /* 0x00005e00b3007a0c */ /* 0x000fe40004f21270 */
[----:B------:R-:W-:Y:S01]  /*efb50*/  ISETP.LT.AND P6, PT, R194, c[0x0][0x178], !P0 ;  /* 0x00005e00c2007a0c */ /* 0x000fe200047c1270 */
[C---:B-1----:R-:W-:Y:S01]  /*efb60*/  IMAD.WIDE R230, R2.reuse, 0x4, R14 ;  /* 0x0000000402e67825 */ /* 0x042fe200078e020e */
[----:B----4-:R-:W4:Y:S03]  /*efb70*/  LDL.LU R241, [R1+0x558] ;  /* 0x0005580001f17983 */ /* 0x010f260000300800 */
[C---:B------:R-:W-:Y:S01]  /*efb80*/  IMAD.WIDE R232, R2.reuse, 0x4, R12 ;  /* 0x0000000402e87825 */ /* 0x040fe200078e020c */
[C---:B------:R-:W-:Y:S01]  /*efb90*/  IADD3 R234, R2.reuse, c[0x0][0x198], RZ ;  /* 0x0000660002ea7a10 */ /* 0x040fe20007ffe0ff */
[----:B---3--:R1:W-:Y:S04]  /*efba0*/  @P5 STG.E [R228.64], R240 ;  /* 0x000000f0e4005986 */ /* 0x0083e8000c101904 */
[----:B------:R-:W3:Y:S04]  /*efbb0*/  LDL.LU R246, [R1+0x528] ;  /* 0x0005280001f67983 */ /* 0x000ee80000300800 */
[----:B------:R1:W-:Y:S02]  /*efbc0*/  @P2 STG.E [R230.64], R249 ;  /* 0x000000f9e6002986 */ /* 0x0003e4000c101904 */
[----:B-1----:R-:W-:-:S02]  /*efbd0*/  IMAD.WIDE R228, R2, 0x4, R10 ;  /* 0x0000000402e47825 */ /* 0x002fc400078e020a */
[----:B------:R-:W3:Y:S02]  /*efbe0*/  LDL.LU R236, [R1+0x4e8] ;  /* 0x0004e80001ec7983 */ /* 0x000ee40000300800 */
[----:B------:R-:W-:Y:S02]  /*efbf0*/  IMAD.WIDE R2, R2, 0x4, R6 ;  /* 0x0000000402027825 */ /* 0x000fe400078e0206 */
[----:B------:R1:W-:Y:S04]  /*efc00*/  @P4 STG.E [R232.64], R244 ;  /* 0x000000f4e8004986 */ /* 0x0003e8000c101904 */
[----:B------:R-:W3:Y:S01]  /*efc10*/  LDL.LU R249, [R1+0x4b8] ;  /* 0x0004b80001f97983 */ /* 0x000ee20000300800 */
[----:B------:R-:W-:-:S03]  /*efc20*/  IMAD.WIDE R230, R234, 0x4, R8 ;  /* 0x00000004eae67825 */ /* 0x000fc600078e0208 */
[----:B------:R1:W-:Y:S04]  /*efc30*/  @P3 STG.E [R228.64], R248 ;  /* 0x000000f8e4003986 */ /* 0x0003e8000c101904 */
[----:B-1----:R-:W3:Y:S04]  /*efc40*/  LDL.LU R244, [R1+0x498] ;  /* 0x0004980001f47983 */ /* 0x002ee80000300800 */
[----:B------:R-:W3:Y:S04]  /*efc50*/  LDL.LU R240, [R1+0x52c] ;  /* 0x00052c0001f07983 */ /* 0x000ee80000300800 */
[----:B------:R1:W-:Y:S04]  /*efc60*/  @P1 STG.E [R2.64], R245 ;  /* 0x000000f502001986 */ /* 0x0003e8000c101904 */
[----:B------:R-:W3:Y:S04]  /*efc70*/  LDL.LU R248, [R1+0x4ec] ;  /* 0x0004ec0001f87983 */ /* 0x000ee80000300800 */
[----:B-1----:R-:W3:Y:S04]  /*efc80*/  LDL.LU R245, [R1+0x428] ;  /* 0x0004280001f57983 */ /* 0x002ee80000300800 */
        /* <DEDUP_REMOVED lines=13> */
[----:B----4-:R4:W-:Y:S01]  /*efd60*/  @P4 STG.E [R228.64], R241 ;  /* 0x000000f1e4004986 */ /* 0x0109e2000c101904 */
[----:B------:R-:W-:Y:S01]  /*efd70*/  ISETP.LT.AND P0, PT, R179, c[0x0][0x178], !P0 ;  /* 0x00005e00b3007a0c */ /* 0x000fe20004701270 */
[----:B------:R-:W-:Y:S01]  /*efd80*/  IMAD.WIDE R230, R234, 0x4, R12 ;  /* 0x00000004eae67825 */ /* 0x000fe200078e020c */
[----:B------:R-:W-:Y:S01]  /*efd90*/  ISETP.LT.AND P4, PT, R194, c[0x0][0x178], !P2 ;  /* 0x00005e00c2007a0c */ /* 0x000fe20005781270 */
[----:B-1----:R-:W2:Y:S02]  /*efda0*/  LDL.LU R237, [R1+0x4cc8] ;  /* 0x004cc80001ed7983 */ /* 0x002ea40000300800 */
[----:B------:R-:W-:-:S02]  /*efdb0*/  IMAD.WIDE R2, R234, 0x4, R224 ;  /* 0x00000004ea027825 */ /* 0x000fc400078e02e0 */
[----:B----4-:R-:W4:Y:S02]  /*efdc0*/  LDL.LU R241, [R1+0x55c] ;  /* 0x00055c0001f17983 */ /* 0x010f240000300800 */
[C---:B------:R-:W-:Y:S01]  /*efdd0*/  IMAD.WIDE R228, R234.reuse, 0x4, R14 ;  /* 0x00000004eae47825 */ /* 0x040fe200078e020e */
[----:B------:R-:W-:-:S03]  /*efde0*/  IADD3 R235, R234, c[0x0][0x198], RZ ;  /* 0x00006600eaeb7a10 */ /* 0x000fc60007ffe0ff */
[C---:B------:R-:W-:Y:S01]  /*efdf0*/  IMAD.WIDE R232, R234.reuse, 0x4, R10 ;  /* 0x00000004eae87825 */ /* 0x040fe200078e020a */
[----:B---3--:R1:W-:Y:S04]  /*efe00*/  @P3 STG.E [R2.64], R246 ;  /* 0x000000f602003986 */ /* 0x0083e8000c101904 */
[----:B------:R3:W-:Y:S04]  /*efe10*/  @P1 STG.E [R228.64], R236 ;  /* 0x000000ece4001986 */ /* 0x0007e8000c101904 */
[----:B------:R3:W-:Y:S01]  /*efe20*/  @P5 STG.E [R230.64], R249 ;  /* 0x000000f9e6005986 */ /* 0x0007e2000c101904 */
[----:B-1----:R-:W-:-:S03]  /*efe30*/  IMAD.WIDE R2, R234, 0x4, R6 ;  /* 0x00000004ea027825 */ /* 0x002fc600078e0206 */
[----:B------:R1:W-:Y:S01]  /*efe40*/  @P6 STG.E [R232.64], R244 ;  /* 0x000000f4e8006986 */ /* 0x0003e2000c101904 */
[----:B---3--:R-:W-:-:S03]  /*efe50*/  IMAD.WIDE R228, R235, 0x4, R8 ;  /* 0x00000004ebe47825 */ /* 0x008fc600078e0208 */
[----:B------:R-:W3:Y:S04]  /*efe60*/  LDL.LU R249, [R1+0x4bc] ;  /* 0x0004bc0001f97983 */ /* 0x000ee80000300800 */
[----:B-1----:R-:W3:Y:S04]  /*efe70*/  LDL.LU R244, [R1+0x49c] ;  /* 0x00049c0001f47983 */ /* 0x002ee80000300800 */
[----:B------:R1:W-:Y:S04]  /*efe80*/  @P0 STG.E [R2.64], R245 ;  /* 0x000000f502000986 */ /* 0x0003e8000c101904 */
        /* <DEDUP_REMOVED lines=17> */
[----:B----4-:R4:W-:Y:S01]  /*effa0*/  @P3 STG.E [R228.64], R241 ;  /* 0x000000f1e4003986 */ /* 0x0109e2000c101904 */
[----:B------:R-:W-:Y:S02]  /*effb0*/  ISETP.LT.AND P2, PT, R179, c[0x0][0x178], !P2 ;  /* 0x00005e00b3007a0c */ /* 0x000fe40005741270 */
[----:B------:R-:W-:Y:S01]  /*effc0*/  ISETP.LT.AND P3, PT, R194, c[0x0][0x178], !P1 ;  /* 0x00005e00c2007a0c */ /* 0x000fe20004f61270 */
[----:B------:R4:W-:Y:S01]  /*effd0*/  @P5 STG.E [R230.64], R240 ;  /* 0x000000f0e6005986 */ /* 0x0009e2000c101904 */
[----:B-1----:R-:W-:Y:S01]  /*effe0*/  IMAD.WIDE R2, R235, 0x4, R12 ;  /* 0x00000004eb027825 */ /* 0x002fe200078e020c */
[----:B------:R-:W-:Y:S02]  /*efff0*/  ISETP.LT.AND P5, PT, R223, c[0x0][0x178], !P1 ;  /* 0x00005e00df007a0c */ /* 0x000fe40004fa1270 */
[----:B------:R-:W2:Y:S04]  /*f0000*/  LDL.LU R250, [R1+0x5d8] ;  /* 0x0005d80001fa7983 */ /* 0x000ea80000300800 */
[----:B------:R1:W-:Y:S01]  /*f0010*/  @P6 STG.E [R232.64], R248 ;  /* 0x000000f8e8006986 */ /* 0x0003e2000c101904 */
[----:B----4-:R-:W-:-:S03]  /*f0020*/  IMAD.WIDE R228, R235, 0x4, R10 ;  /* 0x00000004ebe47825 */ /* 0x010fc600078e020a */
[----:B------:R-:W4:Y:S04]  /*f0030*/  LDL.LU R240, [R1+0x5a8] ;  /* 0x0005a80001f07983 */ /* 0x000f280000300800 */
[----:B-1----:R-:W4:Y:S01]  /*f0040*/  LDL.LU R248, [R1+0x568] ;  /* 0x0005680001f87983 */ /* 0x002f220000300800 */
[----:B------:R-:W-:-:S03]  /*f0050*/  IADD3 R232, R235, c[0x0][0x198], RZ ;  /* 0x00006600ebe87a10 */ /* 0x000fc60007ffe0ff */
[----:B---3--:R1:W-:Y:S02]  /*f0060*/  @P4 STG.E [R2.64], R249 ;  /* 0x000000f902004986 */ /* 0x0083e4000c101904 */
[----:B------:R-:W-:Y:S02]  /*f0070*/  IMAD.WIDE R230, R232, 0x4, R226 ;  /* 0x00000004e8e67825 */ /* 0x000fe400078e02e2 */
[----:B------:R3:W-:Y:S04]  /*f0080*/  @P0 STG.E [R228.64], R244 ;  /* 0x000000f4e4000986 */ /* 0x0007e8000c101904 */
        /* <DEDUP_REMOVED lines=27> */
[----:B-1----:R-:W-:-:S03]  /*f0240*/  IMAD.WIDE R2, R232, 0x4, R6 ;  /* 0x00000004e8027825 */ /* 0x002fc600078e0206 */
[----:B----4-:R-:W4:Y:S01]  /*f0250*/  LDL.LU R240, [R1+0x5ac] ;  /* 0x0005ac0001f07983 */ /* 0x010f220000300800 */
[----:B------:R-:W-:-:S04]  /*f0260*/  IMAD.WIDE R228, R232, 0x4, R10 ;  /* 0x00000004e8e47825 */ /* 0x000fc800078e020a */
        /* <DEDUP_REMOVED lines=3233> */
[----:B------:R-:W-:-:S02]  /*fcc80*/  ISETP.LT.AND P3, PT, R115, c[0x0][0x178], !P1 ;  /* 0x00005e0073007a0c */ /* 0x000fc40004f61270 */
[----:B------:R-:W-:Y:S01]  /*fcc90*/  ISETP.LT.AND P4, PT, R195, c[0x0][0x178], !P1 ;  /* 0x00005e00c3007a0c */ /* 0x000fe20004f81270 */
[C---:B------:R-:W-:Y:S01]  /*fcca0*/  IMAD.WIDE R230, R2.reuse, 0x4, R226 ;  /* 0x0000000402e67825 */ /* 0x040fe200078e02e2 */
[----:B------:R-:W-:Y:S01]  /*fccb0*/  ISETP.LT.AND P2, PT, R163, c[0x0][0x178], !P1 ;  /* 0x00005e00a3007a0c */ /* 0x000fe20004f41270 */
[----:B------:R-:W2:Y:S02]  /*fccc0*/  LDL.LU R237, [R1+0x1668] ;  /* 0x0016680001ed7983 */ /* 0x000ea40000300800 */
[----:B------:R-:W-:Y:S01]  /*fccd0*/  IMAD.WIDE R232, R2, 0x4, R4 ;  /* 0x0000000402e87825 */ /* 0x000fe200078e0204 */
[----:B------:R-:W-:-:S03]  /*fcce0*/  ISETP.LT.AND P5, PT, R131, c[0x0][0x178], !P1 ;  /* 0x00005e0083007a0c */ /* 0x000fc60004fa1270 */
[----:B----4-:R1:W-:Y:S01]  /*fccf0*/  @P6 STG.E [R230.64], R236 ;  /* 0x000000ece6006986 */ /* 0x0103e2000c101904 */
[C---:B------:R-:W-:Y:S01]  /*fcd00*/  IMAD.WIDE R228, R2.reuse, 0x4, R224 ;  /* 0x0000000402e47825 */ /* 0x040fe200078e02e0 */
[----:B------:R-:W-:Y:S02]  /*fcd10*/  ISETP.GE.AND P0, PT, R3, c[0x0][0x17c], PT ;  /* 0x00005f0003007a0c */ /* 0x000fe40003f06270 */
[----:B------:R4:W-:Y:S01]  /*fcd20*/  @P3 STG.E [R232.64], R241 ;  /* 0x000000f1e8003986 */ /* 0x0009e2000c101904 */
[----:B------:R-:W-:Y:S02]  /*fcd30*/  ISETP.LT.AND P3, PT, R147, c[0x0][0x178], !P1 ;  /* 0x00005e0093007a0c */ /* 0x000fe40004f61270 */
[----:B------:R-:W-:Y:S02]  /*fcd40*/  ISETP.LT.AND P1, PT, R179, c[0x0][0x178], !P1 ;  /* 0x00005e00b3007a0c */ /* 0x000fe40004f21270 */
[C---:B------:R-:W-:Y:S01]  /*fcd50*/  IADD3 R234, R2.reuse, c[0x0][0x198], RZ ;  /* 0x0000660002ea7a10 */ /* 0x040fe20007ffe0ff */
[----:B-1----:R-:W-:Y:S01]  /*fcd60*/  IMAD.WIDE R230, R2, 0x4, R14 ;  /* 0x0000000402e67825 */ /* 0x002fe200078e020e */
[----:B---3--:R1:W-:Y:S01]  /*fcd70*/  @P4 STG.E [R228.64], R240 ;  /* 0x000000f0e4004986 */ /* 0x0083e2000c101904 */
[----:B------:R-:W-:-:S03]  /*fcd80*/  ISETP.LT.AND P4, PT, R194, c[0x0][0x178], !P0 ;  /* 0x00005e00c2007a0c */ /* 0x000fc60004781270 */
[----:B----4-:R-:W3:Y:S01]  /*fcd90*/  LDL.LU R241, [R1+0x1628] ;  /* 0x0016280001f17983 */ /* 0x010ee20000300800 */
[----:B------:R-:W-:-:S03]  /*fcda0*/  IMAD.WIDE R232, R2, 0x4, R12 ;  /* 0x0000000402e87825 */ /* 0x000fc600078e020c */
[----:B------:R-:W4:Y:S01]  /*fcdb0*/  LDL.LU R246, [R1+0x15d8] ;  /* 0x0015d80001f67983 */ /* 0x000f220000300800 */
[----:B-1----:R-:W-:-:S03]  /*fcdc0*/  IMAD.WIDE R228, R2, 0x4, R10 ;  /* 0x0000000402e47825 */ /* 0x002fc600078e020a */
[----:B------:R1:W-:Y:S01]  /*fcdd0*/  @P2 STG.E [R230.64], R249 ;  /* 0x000000f9e6002986 */ /* 0x0003e2000c101904 */
[----:B------:R-:W-:-:S03]  /*fcde0*/  IMAD.WIDE R2, R2, 0x4, R6 ;  /* 0x0000000402027825 */ /* 0x000fc600078e0206 */
[----:B------:R-:W4:Y:S04]  /*fcdf0*/  LDL.LU R236, [R1+0x10b8] ;  /* 0x0010b80001ec7983 */ /* 0x000f280000300800 */
[----:B------:R1:W-:Y:S04]  /*fce00*/  @P5 STG.E [R232.64], R244 ;  /* 0x000000f4e8005986 */ /* 0x0003e8000c101904 */
[----:B-1----:R-:W4:Y:S01]  /*fce10*/  LDL.LU R249, [R1+0xcf8] ;  /* 0x000cf80001f97983 */ /* 0x002f220000300800 */
[----:B------:R-:W-:-:S03]  /*fce20*/  IMAD.WIDE R230, R234, 0x4, R8 ;  /* 0x00000004eae67825 */ /* 0x000fc600078e0208 */
[----:B------:R1:W-:Y:S04]  /*fce30*/  @P3 STG.E [R228.64], R248 ;  /* 0x000000f8e4003986 */ /* 0x0003e8000c101904 */
[----:B------:R-:W4:Y:S04]  /*fce40*/  LDL.LU R244, [R1+0xb18] ;  /* 0x000b180001f47983 */ /* 0x000f280000300800 */
[----:B------:R-:W4:Y:S04]  /*fce50*/  LDL.LU R240, [R1+0x15dc] ;  /* 0x0015dc0001f07983 */ /* 0x000f280000300800 */
[----:B------:R1:W-:Y:S04]  /*fce60*/  @P1 STG.E [R2.64], R245 ;  /* 0x000000f502001986 */ /* 0x0003e8000c101904 */
[----:B-1----:R-:W4:Y:S04]  /*fce70*/  LDL.LU R248, [R1+0x10bc] ;  /* 0x0010bc0001f87983 */ /* 0x002f280000300800 */
[----:B------:R-:W4:Y:S04]  /*fce80*/  LDL.LU R245, [R1+0x2e8] ;  /* 0x0002e80001f57983 */ /* 0x000f280000300800 */
        /* <DEDUP_REMOVED lines=13> */
[----:B---3--:R3:W-:Y:S01]  /*fcf60*/  @P5 STG.E [R228.64], R241 ;  /* 0x000000f1e4005986 */ /* 0x0087e2000c101904 */
[----:B------:R-:W-:Y:S01]  /*fcf70*/  ISETP.LT.AND P0, PT, R179, c[0x0][0x178], !P0 ;  /* 0x00005e00b3007a0c */ /* 0x000fe20004701270 */
[----:B------:R-:W-:Y:S01]  /*fcf80*/  IMAD.WIDE R230, R234, 0x4, R12 ;  /* 0x00000004eae67825 */ /* 0x000fe200078e020c */
[----:B------:R-:W-:Y:S01]  /*fcf90*/  ISETP.LT.AND P5, PT, R194, c[0x0][0x178], !P2 ;  /* 0x00005e00c2007a0c */ /* 0x000fe200057a1270 */
[----:B-1----:R-:W2:Y:S02]  /*fcfa0*/  LDL.LU R237, [R1+0x4e48] ;  /* 0x004e480001ed7983 */ /* 0x002ea40000300800 */
[----:B------:R-:W-:-:S02]  /*fcfb0*/  IMAD.WIDE R2, R234, 0x4, R224 ;  /* 0x00000004ea027825 */ /* 0x000fc400078e02e0 */
[----:B---3--:R-:W3:Y:S02]  /*fcfc0*/  LDL.LU R241, [R1+0x162c] ;  /* 0x00162c0001f17983 */ /* 0x008ee40000300800 */
[C---:B------:R-:W-:Y:S01]  /*fcfd0*/  IMAD.WIDE R228, R234.reuse, 0x4, R14 ;  /* 0x00000004eae47825 */ /* 0x040fe200078e020e */
[----:B------:R-:W-:-:S03]  /*fcfe0*/  IADD3 R235, R234, c[0x0][0x198], RZ ;  /* 0x00006600eaeb7a10 */ /* 0x000fc60007ffe0ff */
[C---:B------:R-:W-:Y:S01]  /*fcff0*/  IMAD.WIDE R232, R234.reuse, 0x4, R10 ;  /* 0x00000004eae87825 */ /* 0x040fe200078e020a */
[----:B----4-:R1:W-:Y:S04]  /*fd000*/  @P1 STG.E [R2.64], R246 ;  /* 0x000000f602001986 */ /* 0x0103e8000c101904 */
[----:B------:R4:W-:Y:S04]  /*fd010*/  @P3 STG.E [R228.64], R236 ;  /* 0x000000ece4003986 */ /* 0x0009e8000c101904 */
[----:B------:R4:W-:Y:S01]  /*fd020*/  @P6 STG.E [R230.64], R249 ;  /* 0x000000f9e6006986 */ /* 0x0009e2000c101904 */
[----:B-1----:R-:W-:-:S03]  /*fd030*/  IMAD.WIDE R2, R234, 0x4, R6 ;  /* 0x00000004ea027825 */ /* 0x002fc600078e0206 */
[----:B------:R1:W-:Y:S01]  /*fd040*/  @P4 STG.E [R232.64], R244 ;  /* 0x000000f4e8004986 */ /* 0x0003e2000c101904 */
[----:B----4-:R-:W-:-:S03]  /*fd050*/  IMAD.WIDE R228, R235, 0x4, R8 ;  /* 0x00000004ebe47825 */ /* 0x010fc600078e0208 */
[----:B------:R-:W4:Y:S04]  /*fd060*/  LDL.LU R249, [R1+0xcfc] ;  /* 0x000cfc0001f97983 */ /* 0x000f280000300800 */
        /* <DEDUP_REMOVED lines=21> */
[----:B------:R-:W-:Y:S01]  /*fd1c0*/  ISETP.LT.AND P3, PT, R194, c[0x0][0x178], !P1 ;  /* 0x00005e00c2007a0c */ /* 0x000fe20004f61270 */
[----:B------:R3:W-:Y:S01]  /*fd1d0*/  @P6 STG.E [R230.64], R240 ;  /* 0x000000f0e6006986 */ /* 0x0007e2000c101904 */
[----:B-1----:R-:W-:-:S03]  /*fd1e0*/  IMAD.WIDE R2, R235, 0x4, R12 ;  /* 0x00000004eb027825 */ /* 0x002fc600078e020c */
[----:B------:R-:W2:Y:S04]  /*fd1f0*/  LDL.LU R250, [R1+0x16c8] ;  /* 0x0016c80001fa7983 */ /* 0x000ea80000300800 */
[----:B------:R1:W-:Y:S01]  /*fd200*/  @P4 STG.E [R232.64], R248 ;  /* 0x000000f8e8004986 */ /* 0x0003e2000c101904 */
[----:B------:R-:W-:Y:S01]  /*fd210*/  ISETP.LT.AND P4, PT, R223, c[0x0][0x178], !P1 ;  /* 0x00005e00df007a0c */ /* 0x000fe20004f81270 */
[C---:B---3--:R-:W-:Y:S02]  /*fd220*/  IMAD.WIDE R228, R235.reuse, 0x4, R10 ;  /* 0x00000004ebe47825 */ /* 0x048fe400078e020a */
[----:B------:R-:W3:Y:S04]  /*fd230*/  LDL.LU R240, [R1+0x1698] ;  /* 0x0016980001f07983 */ /* 0x000ee80000300800 */
[----:B-1----:R-:W3:Y:S01]  /*fd240*/  LDL.LU R248, [R1+0x1648] ;  /* 0x0016480001f87983 */ /* 0x002ee20000300800 */
[----:B------:R-:W-:-:S03]  /*fd250*/  IADD3 R232, R235, c[0x0][0x198], RZ ;  /* 0x00006600ebe87a10 */ /* 0x000fc60007ffe0ff */
[----:B----4-:R1:W-:Y:S02]  /*fd260*/  @P5 STG.E [R2.64], R249 ;  /* 0x000000f902005986 */ /* 0x0103e4000c101904 */
[----:B------:R-:W-:Y:S02]  /*fd270*/  IMAD.WIDE R230, R232, 0x4, R226 ;  /* 0x00000004e8e67825 */ /* 0x000fe400078e02e2 */
[----:B------:R4:W-:Y:S04]  /*fd280*/  @P0 STG.E [R228.64], R244 ;  /* 0x000000f4e4000986 */ /* 0x0009e8000c101904 */
[----:B------:R-:W3:Y:S01]  /*fd290*/  LDL.LU R237, [R1+0x15e8] ;  /* 0x0015e80001ed7983 */ /* 0x000ee20000300800 */
[----:B-1----:R-:W-:-:S03]  /*fd2a0*/  IMAD.WIDE R2, R235, 0x4, R6 ;  /* 0x00000004eb027825 */ /* 0x002fc600078e0206 */
[----:B------:R-:W3:Y:S01]  /*fd2b0*/  LDL.LU R249, [R1+0x1508] ;  /* 0x0015080001f97983 */ /* 0x000ee20000300800 */
[----:B----4-:R-:W-:-:S03]  /*fd2c0*/  IMAD.WIDE R228, R232, 0x4, R8 ;  /* 0x00000004e8e47825 */ /* 0x010fc600078e0208 */
[----:B------:R-:W4:Y:S04]  /*fd2d0*/  LDL.LU R244, [R1+0xea8] ;  /* 0x000ea80001f47983 */ /* 0x000f280000300800 */
[----:B------:R1:W-:Y:S04]  /*fd2e0*/  @P2 STG.E [R2.64], R245 ;  /* 0x000000f502002986 */ /* 0x0003e8000c101904 */
[----:B------:R-:W4:Y:S04]  /*fd2f0*/  LDL.LU R241, [R1+0x16cc] ;  /* 0x0016cc0001f17983 */ /* 0x000f280000300800 */
        /* <DEDUP_REMOVED lines=8> */
[----:B------:R-:W-:Y:S02]  /*fd380*/  ISETP.LT.AND P3, PT, R131, c[0x0][0x178], !P1 ;  /* 0x00005e0083007a0c */ /* 0x000fe40004f61270 */
[----:B------:R-:W-:Y:S01]  /*fd390*/  ISETP.LT.AND P4, PT, R147, c[0x0][0x178], !P1 ;  /* 0x00005e0093007a0c */ /* 0x000fe20004f81270 */
[----:B------:R-:W-:Y:S01]  /*fd3a0*/  IMAD.WIDE R228, R232, 0x4, R224 ;  /* 0x00000004e8e47825 */ /* 0x000fe200078e02e0 */
[----:B------:R-:W-:Y:S02]  /*fd3b0*/  ISETP.GE.AND P2, PT, R234, c[0x0][0x17c], PT ;  /* 0x00005f00ea007a0c */ /* 0x000fe40003f46270 */
[----:B------:R-:W-:Y:S01]  /*fd3c0*/  ISETP.LT.AND P1, PT, R179, c[0x0][0x178], !P1 ;  /* 0x00005e00b3007a0c */ /* 0x000fe20004f21270 */
[----:B------:R-:W-:Y:S01]  /*fd3d0*/  IMAD.WIDE R230, R232, 0x4, R14 ;  /* 0x00000004e8e67825 */ /* 0x000fe200078e020e */
[----:B------:R-:W2:Y:S04]  /*fd3e0*/  LDL.LU R234, [R1+0x4e50] ;  /* 0x004e500001ea7983 */ /* 0x000ea80000300800 */
[----:B------:R-:W2:Y:S04]  /*fd3f0*/  LDL.LU R236, [R1+0x16ec] ;  /* 0x0016ec0001ec7983 */ /* 0x000ea80000300800 */
[----:B------:R1:W-:Y:S04]  /*fd400*/  @P5 STG.E [R2.64], R250 ;  /* 0x000000fa02005986 */ /* 0x0003e8000c101904 */
[----:B---3--:R3:W-:Y:S04]  /*fd410*/  @P0 STG.E [R228.64], R240 ;  /* 0x000000f0e4000986 */ /* 0x0087e8000c101904 */
[----:B------:R3:W-:Y:S01]  /*fd420*/  @P6 STG.E [R230.64], R248 ;  /* 0x000000f8e6006986 */ /* 0x0007e2000c101904 */
[----:B------:R-:W-:Y:S01]  /*fd430*/  ISETP.LT.AND P6, PT, R194, c[0x0][0x178], !P2 ;  /* 0x00005e00c2007a0c */ /* 0x000fe200057c1270 */
[----:B-1----:R-:W-:-:S02]  /*fd440*/  IMAD.WIDE R2, R232, 0x4, R6 ;  /* 0x00000004e8027825 */ /* 0x002fc400078e0206 */
[----:B---3--:R-:W3:Y:S02]  /*fd450*/  LDL.LU R240, [R1+0x169c] ;  /* 0x00169c0001f07983 */ /* 0x008ee40000300800 */
[----:B------:R-:W-:-:S04]  /*fd460*/  IMAD.WIDE R228, R232, 0x4, R10 ;  /* 0x00000004e8e47825 */ /* 0x000fc800078e020a */
[C---:B------:R-:W-:Y:S01]  /*fd470*/  IMAD.WIDE R230, R232.reuse, 0x4, R12 ;  /* 0x00000004e8e67825 */ /* 0x040fe200078e020c */
        /* <DEDUP_REMOVED lines=12> */
[----:B------:R-:W-:-:S02]  /*fd540*/  ISETP.LT.AND P5, PT, R115, c[0x0][0x178], !P2 ;  /* 0x00005e0073007a0c */ /* 0x000fc400057a1270 */
[----:B------:R-:W-:Y:S01]  /*fd550*/  ISETP.LT.AND P3, PT, R195, c[0x0][0x178], !P2 ;  /* 0x00005e00c3007a0c */ /* 0x000fe20005761270 */
[C---:B------:R-:W-:Y:S01]  /*fd560*/  IMAD.WIDE R228, R232.reuse, 0x4, R226 ;  /* 0x00000004e8e47825 */ /* 0x040fe200078e02e2 */
[----:B------:R-:W-:Y:S01]  /*fd570*/  ISETP.LT.AND P1, PT, R163, c[0x0][0x178], !P2 ;  /* 0x00005e00a3007a0c */ /* 0x000fe20005721270 */
[----:B------:R-:W2:Y:S01]  /*fd580*/  LDL.LU R237, [R1+0x1728] ;  /* 0x0017280001ed7983 */ /* 0x000ea20000300800 */
[----:B------:R-:W-:Y:S01]  /*fd590*/  ISETP.LT.AND P4, PT, R131, c[0x0][0x178], !P2 ;  /* 0x00005e0083007a0c */ /* 0x000fe20005781270 */
[----:B------:R-:W-:Y:S01]  /*fd5a0*/  IMAD.WIDE R230, R232, 0x4, R4 ;  /* 0x00000004e8e67825 */ /* 0x000fe200078e0204 */
[----:B------:R-:W-:-:S03]  /*fd5b0*/  ISETP.GE.AND P6, PT, R234, c[0x0][0x17c], PT ;  /* 0x00005f00ea007a0c */ /* 0x000fc60003fc6270 */
[C---:B------:R-:W-:Y:S01]  /*fd5c0*/  IMAD.WIDE R2, R232.reuse, 0x4, R224 ;  /* 0x00000004e8027825 */ /* 0x040fe200078e02e0 */
[----:B------:R1:W-:Y:S01]  /*fd5d0*/  @P0 STG.E [R228.64], R236 ;  /* 0x000000ece4000986 */ /* 0x0003e2000c101904 */
[----:B------:R-:W-:Y:S02]  /*fd5e0*/  ISETP.LT.AND P0, PT, R147, c[0x0][0x178], !P2 ;  /* 0x00005e0093007a0c */ /* 0x000fe40005701270 */
[----:B------:R-:W-:Y:S01]  /*fd5f0*/  ISETP.LT.AND P2, PT, R179, c[0x0][0x178], !P2 ;  /* 0x00005e00b3007a0c */ /* 0x000fe20005741270 */
[----:B------:R3:W-:Y:S01]  /*fd600*/  @P5 STG.E [R230.64], R241 ;  /* 0x000000f1e6005986 */ /* 0x0007e2000c101904 */
[C---:B------:R-:W-:Y:S01]  /*fd610*/  IADD3 R234, R232.reuse, c[0x0][0x198], RZ ;  /* 0x00006600e8ea7a10 */ /* 0x040fe20007ffe0ff */
[----:B-1----:R-:W-:Y:S02]  /*fd620*/  IMAD.WIDE R228, R232, 0x4, R14 ;  /* 0x00000004e8e47825 */ /* 0x002fe400078e020e */
[----:B---3--:R1:W-:Y:S01]  /*fd630*/  @P3 STG.E [R2.64], R240 ;  /* 0x000000f002003986 */ /* 0x0083e2000c101904 */
[----:B------:R-:W-:-:S03]  /*fd640*/  ISETP.LT.AND P3, PT, R194, c[0x0][0x178], !P6 ;  /* 0x00005e00c2007a0c */ /* 0x000fc60007761270 */
[----:B------:R-:W3:Y:S01]  /*fd650*/  LDL.LU R241, [R1+0x1718] ;  /* 0x0017180001f17983 */ /* 0x000ee20000300800 */
[----:B------:R-:W-:-:S03]  /*fd660*/  IMAD.WIDE R230, R232, 0x4, R12 ;  /* 0x00000004e8e67825 */ /* 0x000fc600078e020c */
[----:B------:R-:W3:Y:S04]  /*fd670*/  LDL.LU R246, [R1+0x16f8] ;  /* 0x0016f80001f67983 */ /* 0x000ee80000300800 */
[----:B------:R4:W-:Y:S01]  /*fd680*/  @P1 STG.E [R228.64], R248 ;  /* 0x000000f8e4001986 */ /* 0x0009e2000c101904 */
[----:B-1----:R-:W-:-:S03]  /*fd690*/  IMAD.WIDE R2, R232, 0x4, R10 ;  /* 0x00000004e8027825 */ /* 0x002fc600078e020a */
[----:B------:R-:W3:Y:S04]  /*fd6a0*/  LDL.LU R236, [R1+0x16d8] ;  /* 0x0016d80001ec7983 */ /* 0x000ee80000300800 */
        /* <DEDUP_REMOVED lines=22> */
[----:B------:R-:W-:Y:S02]  /*fd810*/  ISETP.GE.AND P1, PT, R233, c[0x0][0x17c], PT ;  /* 0x00005f00e9007a0c */ /* 0x000fe40003f26270 */
[----:B------:R-:W-:Y:S01]  /*fd820*/  ISETP.LT.AND P6, PT, R179, c[0x0][0x178], !P6 ;  /* 0x00005e00b3007a0c */ /* 0x000fe200077c1270 */
[----:B---3--:R3:W-:Y:S01]  /*fd830*/  @P4 STG.E [R228.64], R241 ;  /* 0x000000f1e4004986 */ /* 0x0087e2000c101904 */
[----:B------:R-:W-:Y:S01]  /*fd840*/  IMAD.WIDE R230, R234, 0x4, R12 ;  /* 0x00000004eae67825 */ /* 0x000fe200078e020c */
[----:B------:R-:W-:Y:S02]  /*fd850*/  ISETP.LT.AND P4, PT, R194, c[0x0][0x178], !P1 ;  /* 0x00005e00c2007a0c */ /* 0x000fe40004f81270 */
[----:B-1----:R-:W2:Y:S01]  /*fd860*/  LDL.LU R237, [R1+0x4e58] ;  /* 0x004e580001ed7983 */ /* 0x002ea20000300800 */
[----:B------:R-:W-:-:S03]  /*fd870*/  IMAD.WIDE R2, R234, 0x4, R224 ;  /* 0x00000004ea027825 */ /* 0x000fc600078e02e0 */
[----:B---3--:R-:W3:Y:S01]  /*fd880*/  LDL.LU R241, [R1+0x171c] ;  /* 0x00171c0001f17983 */ /* 0x008ee20000300800 */
[C---:B------:R-:W-:Y:S01]  /*fd890*/  IMAD.WIDE R228, R234.reuse, 0x4, R14 ;  /* 0x00000004eae47825 */ /* 0x040fe200078e020e */
[----:B------:R-:W-:-:S03]  /*fd8a0*/  IADD3 R235, R234, c[0x0][0x198], RZ ;  /* 0x00006600eaeb7a10 */ /* 0x000fc60007ffe0ff */
[C---:B------:R-:W-:Y:S01]  /*fd8b0*/  IMAD.WIDE R232, R234.reuse, 0x4, R10 ;  /* 0x00000004eae87825 */ /* 0x040fe200078e020a */
[----:B------:R1:W-:Y:S04]  /*fd8c0*/  @P0 STG.E [R2.64], R246 ;  /* 0x000000f602000986 */ /* 0x0003e8000c101904 */
[----:B------:R4:W-:Y:S04]  /*fd8d0*/  @P2 STG.E [R228.64], R236 ;  /* 0x000000ece4002986 */ /* 0x0009e8000c101904 */
[----:B----4-:R4:W-:Y:S04]  /*fd8e0*/  @P5 STG.E [R230.64], R248 ;  /* 0x000000f8e6005986 */ /* 0x0109e8000c101904 */
[----:B------:R4:W-:Y:S01]  /*fd8f0*/  @P3 STG.E [R232.64], R245 ;  /* 0x000000f5e8003986 */ /* 0x0009e2000c101904 */
[----:B-1----:R-:W-:-:S04]  /*fd900*/  IMAD.WIDE R2, R234, 0x4, R6 ;  /* 0x00000004ea027825 */ /* 0x002fc800078e0206 */
[----:B------:R-:W-:Y:S01]  /*fd910*/  IMAD.WIDE R228, R235, 0x4, R8 ;  /* 0x00000004ebe47825 */ /* 0x000fe200078e0208 */
[----:B----4-:R-:W4:Y:S04]  /*fd920*/  LDL.LU R248, [R1+0x16bc] ;  /* 0x0016bc0001f87983 */ /* 0x010f280000300800 */
[----:B------:R-:W4:Y:S04]  /*fd930*/  LDL.LU R245, [R1+0x165c] ;  /* 0x00165c0001f57983 */ /* 0x000f280000300800 */
        /* <DEDUP_REMOVED lines=25> */
[----:B---3--:R-:W-:Y:S01]  /*fdad0*/  IMAD.WIDE R228, R235, 0x4, R12 ;  /* 0x00000004ebe47825 */ /* 0x008fe200078e020c */
[----:B------:R-:W-:Y:S02]  /*fdae0*/  ISETP.LT.AND P2, PT, R223, c[0x0][0x178], !P5 ;  /* 0x00005e00df007a0c */ /* 0x000fe40006f41270 */
[----:B------:R-:W3:Y:S04]  /*fdaf0*/  LDL.LU R240, [R1+0xcc0] ;  /* 0x000cc00001f07983 */ /* 0x000ee80000300800 */
[----:B-1----:R-:W3:Y:S01]  /*fdb00*/  LDL.LU R249, [R1+0xae0] ;  /* 0x000ae00001f97983 */ /* 0x002ee20000300800 */
[----:B------:R-:W-:-:S03]  /*fdb10*/  IADD3 R232, R235, c[0x0][0x198], RZ ;  /* 0x00006600ebe87a10 */ /* 0x000fc60007ffe0ff */
[----:B----4-:R1:W-:Y:S04]  /*fdb20*/  @P4 STG.E [R228.64], R248 ;  /* 0x000000f8e4004986 */ /* 0x0103e8000c101904 */
[----:B------:R4:W-:Y:S01]  /*fdb30*/  @P6 STG.E [R2.64], R245 ;  /* 0x000000f502006986 */ /* 0x0009e2000c101904 */
[----:B------:R-:W-:-:S03]  /*fdb40*/  IMAD.WIDE R230, R232, 0x4, R226 ;  /* 0x00000004e8e67825 */ /* 0x000fc600078e02e2 */
[----:B------:R-:W3:Y:S04]  /*fdb50*/  LDL.LU R237, [R1+0x890] ;  /* 0x0008900001ed7983 */ /* 0x000ee80000300800 */
[----:B-1----:R-:W3:Y:S01]  /*fdb60*/  LDL.LU R248, [R1+0x880] ;  /* 0x0008800001f87983 */ /* 0x002ee20000300800 */
[----:B------:R-:W-:-:S03]  /*fdb70*/  IMAD.WIDE R228, R232, 0x4, R8 ;  /* 0x00000004e8e47825 */ /* 0x000fc600078e0208 */
[----:B----4-:R-:W4:Y:S01]  /*fdb80*/  LDL.LU R245, [R1+0x2b0] ;  /* 0x0002b00001f57983 */ /* 0x010f220000300800 */
[----:B------:R-:W-:-:S03]  /*fdb90*/  IMAD.WIDE R2, R235, 0x4, R6 ;  /* 0x00000004eb027825 */ /* 0x000fc600078e0206 */
[----:B------:R-:W4:Y:S04]  /*fdba0*/  LDL.LU R241, [R1+0x1084] ;  /* 0x0010840001f17983 */ /* 0x000f280000300800 */
        /* <DEDUP_REMOVED lines=18> */
[----:B---3--:R3:W-:Y:S01]  /*fdcd0*/  @P3 STG.E [R228.64], R240 ;  /* 0x000000f0e4003986 */ /* 0x0087e2000c101904 */
[----:B-1----:R-:W-:-:S03]  /*fdce0*/  IMAD.WIDE R2, R232, 0x4, R6 ;  /* 0x00000004e8027825 */ /* 0x002fc600078e0206 */
[----:B------:R1:W-:Y:S01]  /*fdcf0*/  @P6 STG.E [R230.64], R249 ;  /* 0x000000f9e6006986 */ /* 0x0003e2000c101904 */
[----:B------:R-:W-:-:S03]  /*fdd00*/  ISETP.LT.AND P6, PT, R194, c[0x0][0x178], !P1 ;  /* 0x00005e00c2007a0c */ /* 0x000fc60004fc1270 */
[----:B---3--:R-:W3:Y:S01]  /*fdd10*/  LDL.LU R240, [R1+0xcc4] ;  /* 0x000cc40001f07983 */ /* 0x008ee20000300800 */
        /* <DEDUP_REMOVED lines=20> */
[----:B------:R-:W-:-:S03]  /*fde60*/  ISETP.LT.AND P5, PT, R131, c[0x0][0x178], !P1 ;  /* 0x00005e0083007a0c */ /* 0x000fc60004fa1270 */
[----:B------:R-:W-:Y:S02]  /*fde70*/  IMAD.WIDE R2, R232, 0x4, R224 ;  /* 0x00000004e8027825 */ /* 0x000fe400078e02e0 */
[----:B------:R1:W-:Y:S01]  /*fde80*/  @P3 STG.E [R228.64], R236 ;  /* 0x000000ece4003986 */ /* 0x0003e2000c101904 */
[----:B------:R-:W-:-:S03]  /*fde90*/  ISETP.GE.AND P6, PT, R234, c[0x0][0x17c], PT ;  /* 0x00005f00ea007a0c */ /* 0x000fc60003fc6270 */
[----:B------:R1:W-:Y:S01]  /*fdea0*/  @P4 STG.E [R230.64], R241 ;  /* 0x000000f1e6004986 */ /* 0x0003e2000c101904 */
[----:B------:R-:W-:Y:S02]  /*fdeb0*/  ISETP.LT.AND P3, PT, R147, c[0x0][0x178], !P1 ;  /* 0x00005e0093007a0c */ /* 0x000fe40004f61270 */
[----:B------:R-:W-:Y:S01]  /*fdec0*/  ISETP.LT.AND P1, PT, R179, c[0x0][0x178], !P1 ;  /* 0x00005e00b3007a0c */ /* 0x000fe20004f21270 */
[C---:B-1----:R-:W-:Y:S01]  /*fded0*/  IMAD.WIDE R228, R232.reuse, 0x4, R14 ;  /* 0x00000004e8e47825 */ /* 0x042fe200078e020e */
[----:B------:R-:W2:Y:S03]  /*fdee0*/  LDL.LU R241, [R1+0x1770] ;  /* 0x0017700001f17983 */ /* 0x000ea60000300800 */
[----:B------:R-:W-:Y:S01]  /*fdef0*/  IMAD.WIDE R230, R232, 0x4, R12 ;  /* 0x00000004e8e67825 */ /* 0x000fe200078e020c */
[----:B---3--:R1:W-:Y:S01]  /*fdf00*/  @P2 STG.E [R2.64], R240 ;  /* 0x000000f002002986 */ /* 0x0083e2000c101904 */
[----:B------:R-:W-:-:S03]  /*fdf10*/  ISETP.LT.AND P2, PT, R194, c[0x0][0x178], !P6 ;  /* 0x00005e00c2007a0c */ /* 0x000fc60007741270 */
[----:B------:R-:W3:Y:S01]  /*fdf20*/  LDL.LU R246, [R1+0x1740] ;  /* 0x0017400001f67983 */ /* 0x000ee20000300800 */
[----:B------:R-:W-:-:S03]  /*fdf30*/  IADD3 R234, R232, c[0x0][0x198], RZ ;  /* 0x00006600e8ea7a10 */ /* 0x000fc60007ffe0ff */
        /* <DEDUP_REMOVED lines=38> */
[----:B----4-:R3:W-:Y:S01]  /*fe1a0*/  @P5 STG.E [R230.64], R249 ;  /* 0x000000f9e6005986 */ /* 0x0107e2000c101904 */
[----:B-1----:R-:W-:-:S03]  /*fe1b0*/  IMAD.WIDE R2, R234, 0x4, R6 ;  /* 0x00000004ea027825 */ /* 0x002fc600078e0206 */
[----:B------:R1:W-:Y:S04]  /*fe1c0*/  @P3 STG.E [R232.64], R244 ;  /* 0x000000f4e8003986 */ /* 0x0003e8000c101904 */
[----:B---3--:R-:W3:Y:S01]  /*fe1d0*/  LDL.LU R249, [R1+0xcd4] ;  /* 0x000cd40001f97983 */ /* 0x008ee20000300800 */
        /* <DEDUP_REMOVED lines=26> */
[----:B------:R-:W-:-:S03]  /*fe380*/  IMAD.WIDE R228, R235, 0x4, R10 ;  /* 0x00000004ebe47825 */ /* 0x000fc600078e020a */
[----:B------:R3:W-:Y:S01]  /*fe390*/  @P3 STG.E [R232.64], R248 ;  /* 0x000000f8e8003986 */ /* 0x0007e2000c101904 */
[----:B------:R-:W-:-:S03]  /*fe3a0*/  ISETP.LT.AND P3, PT, R223, c[0x0][0x178], !P1 ;  /* 0x00005e00df007a0c */ /* 0x000fc60004f61270 */
[----:B-1----:R-:W2:Y:S04]  /*fe3b0*/  LDL.LU R240, [R1+0x17b0] ;  /* 0x0017b00001f07983 */ /* 0x002ea80000300800 */
[----:B---3--:R1:W-:Y:S04]  /*fe3c0*/  @P6 STG.E [R2.64], R249 ;  /* 0x000000f902006986 */ /* 0x0083e8000c101904 */
[----:B------:R-:W3:Y:S04]  /*fe3d0*/  LDL.LU R248, [R1+0x1780] ;  /* 0x0017800001f87983 */ /* 0x000ee80000300800 */
[----:B----4-:R4:W-:Y:S01]  /*fe3e0*/  @P4 STG.E [R228.64], R244 ;  /* 0x000000f4e4004986 */ /* 0x0109e2000c101904 */
        /* <DEDUP_REMOVED lines=27> */
[----:B-1----:R-:W-:-:S03]  /*fe5a0*/  IMAD.WIDE R228, R2, 0x4, R6 ;  /* 0x0000000402e47825 */ /* 0x002fc600078e0206 */
[----:B---3--:R1:W-:Y:S01]  /*fe5b0*/  @P6 STG.E [R232.64], R248 ;  /* 0x000000f8e8006986 */ /* 0x0083e2000c101904 */
[----:B------:R-:W-:-:S03]  /*fe5c0*/  ISETP.LT.AND P6, PT, R194, c[0x0][0x178], !P0 ;  /* 0x00005e00c2007a0c */ /* 0x000fc600047c1270 */
        /* <DEDUP_REMOVED lines=22> */
[----:B------:R1:W-:Y:S01]  /*fe730*/  @P4 STG.E [R230.64], R236 ;  /* 0x000000ece6004986 */ /* 0x0003e2000c101904 */
[C---:B------:R-:W-:Y:S01]  /*fe740*/  IMAD.WIDE R228, R2.reuse, 0x4, R224 ;  /* 0x0000000402e47825 */ /* 0x040fe200078e02e0 */
[----:B------:R-:W-:Y:S02]  /*fe750*/  ISETP.GE.AND P6, PT, R3, c[0x0][0x17c], PT ;  /* 0x00005f0003007a0c */ /* 0x000fe40003fc6270 */
        /* <DEDUP_REMOVED lines=137> */
[C---:B------:R-:W-:Y:S01]  /*feff0*/  IMAD.WIDE R228, R2.reuse, 0x4, R224 ;  /* 0x0000000402e47825 */ /* 0x040fe200078e02e0 */
[----:B----4-:R-:W-:Y:S01]  /*ff000*/  ISETP.GE.AND P6, PT, R3, c[0x0][0x17c], PT ;  /* 0x00005f0003007a0c */ /* 0x010fe20003fc6270 */
        /* <DEDUP_REMOVED lines=938> */
[----:B-1----:R-:W2:Y:S04]  /*102ab0*/  LDL.LU R252, [R1+0x1a74] ;  /* 0x001a740001fc7983 */ /* 0x002ea80000300800 */
[----:B------:R-:W2:Y:S04]  /*102ac0*/  LDL.LU R3, [R1+0x4ef0] ;  /* 0x004ef00001037983 */ /* 0x000ea80000300800 */
[----:B------:R-:W2:Y:S01]  /*102ad0*/  LDL.LU R236, [R1+0x1a44] ;  /* 0x001a440001ec7983 */ /* 0x000ea20000300800 */
[----:B------:R-:W-:-:S02]  /*102ae0*/  ISETP.LT.AND P5, PT, R115, c[0x0][0x178], !P1 ;  /* 0x00005e0073007a0c */ /* 0x000fc40004fa1270 */
[----:B------:R-:W-:Y:S02]  /*102af0*/  ISETP.LT.AND P4, PT, R195, c[0x0][0x178], !P1 ;  /* 0x00005e00c3007a0c */ /* 0x000fe40004f81270 */
[----:B------:R-:W-:Y:S01]  /*102b00*/  ISETP.LT.AND P6, PT, R163, c[0x0][0x178], !P1 ;  /* 0x00005e00a3007a0c */ /* 0x000fe20004fc1270 */
[C---:B------:R-:W-:Y:S01]  /*102b10*/  IMAD.WIDE R228, R2.reuse, 0x4, R4 ;  /* 0x0000000402e47825 */ /* 0x040fe200078e0204 */
[----:B------:R-:W-:Y:S02]  /*102b20*/  ISETP.LT.AND P2, PT, R131, c[0x0][0x178], !P1 ;  /* 0x00005e0083007a0c */ /* 0x000fe40004f41270 */
[----:B------:R-:W-:Y:S01]  /*102b30*/  ISETP.LT.AND P3, PT, R147, c[0x0][0x178], !P1 ;  /* 0x00005e0093007a0c */ /* 0x000fe20004f61270 */
[----:B------:R-:W-:Y:S01]  /*102b40*/  IMAD.WIDE R230, R2, 0x4, R224 ;  /* 0x0000000402e67825 */ /* 0x000fe200078e02e0 */
[----:B------:R-:W-:-:S03]  /*102b50*/  ISETP.LT.AND P1, PT, R179, c[0x0][0x178], !P1 ;  /* 0x00005e00b3007a0c */ /* 0x000fc60004f21270 */
[----:B------:R-:W-:Y:S01]  /*102b60*/  IMAD.WIDE R232, R2, 0x4, R14 ;  /* 0x0000000402e87825 */ /* 0x000fe200078e020e */
[----:B------:R-:W-:Y:S01]  /*102b70*/  ISETP.GE.AND P0, PT, R234, c[0x0][0x17c], PT ;  /* 0x00005f00ea007a0c */ /* 0x000fe20003f06270 */
[----:B------:R1:W-:Y:S04]  /*102b80*/  @P5 STG.E [R228.64], R250 ;  /* 0x000000fae4005986 */ /* 0x0003e8000c101904 */
[----:B------:R3:W-:Y:S04]  /*102b90*/  @P4 STG.E [R230.64], R240 ;  /* 0x000000f0e6004986 */ /* 0x0007e8000c101904 */
[----:B---3--:R3:W-:Y:S01]  /*102ba0*/  @P6 STG.E [R232.64], R248 ;  /* 0x000000f8e8006986 */ /* 0x0087e2000c101904 */
[----:B------:R-:W-:Y:S01]  /*102bb0*/  ISETP.LT.AND P6, PT, R194, c[0x0][0x178], !P0 ;  /* 0x00005e00c2007a0c */ /* 0x000fe200047c1270 */
[----:B-1----:R-:W-:-:S02]  /*102bc0*/  IMAD.WIDE R228, R2, 0x4, R6 ;  /* 0x0000000402e47825 */ /* 0x002fc400078e0206 */
[----:B------:R-:W2:Y:S02]  /*102bd0*/  LDL.LU R240, [R1+0x19f4] ;  /* 0x0019f40001f07983 */ /* 0x000ea40000300800 */
[----:B------:R-:W-:-:S04]  /*102be0*/  IMAD.WIDE R230, R2, 0x4, R10 ;  /* 0x0000000402e67825 */ /* 0x000fc800078e020a */
[C---:B---3--:R-:W-:Y:S01]  /*102bf0*/  IMAD.WIDE R232, R2.reuse, 0x4, R12 ;  /* 0x0000000402e87825 */ /* 0x048fe200078e020c */
        /* <DEDUP_REMOVED lines=8> */
[----:B------:R-:W4:Y:S01]  /*102c80*/  LDL.LU R244, [R1+0xe44] ;  /* 0x000e440001f47983 */ /* 0x000f220000300800 */
[----:B------:R-:W-:Y:S01]  /*102c90*/  ISETP.LT.AND P4, PT, R223, c[0x0][0x178], !P0 ;  /* 0x00005e00df007a0c */ /* 0x000fe20004781270 */
[----:B------:R-:W-:Y:S02]  /*102ca0*/  IMAD.WIDE R230, R2, 0x4, R226 ;  /* 0x0000000402e67825 */ /* 0x000fe400078e02e2 */
[----:B--2---:R1:W-:Y:S04]  /*102cb0*/  @P6 STG.E [R228.64], R252 ;  /* 0x000000fce4006986 */ /* 0x0043e8000c101904 */
[----:B-1----:R-:W2:Y:S06]  /*102cc0*/  LDL.LU R252, [R1+0x1ab0] ;  /* 0x001ab00001fc7983 */ /* 0x002eac0000300800 */
[----:B------:R1:W-:Y:S04]  /*102cd0*/  @P4 STG.E [R230.64], R236 ;  /* 0x000000ece6004986 */ /* 0x0003e8000c101904 */
[----:B------:R-:W2:Y:S04]  /*102ce0*/  LDL.LU R237, [R1+0x1a80] ;  /* 0x001a800001ed7983 */ /* 0x000ea80000300800 */
[----:B-1----:R-:W2:Y:S01]  /*102cf0*/  LDL.LU R236, [R1+0x1a60] ;  /* 0x001a600001ec7983 */ /* 0x002ea20000300800 */
[----:B------:R-:W-:-:S02]  /*102d00*/  ISETP.LT.AND P5, PT, R115, c[0x0][0x178], !P0 ;  /* 0x00005e0073007a0c */ /* 0x000fc400047a1270 */
[----:B------:R-:W-:Y:S02]  /*102d10*/  ISETP.LT.AND P2, PT, R195, c[0x0][0x178], !P0 ;  /* 0x00005e00c3007a0c */ /* 0x000fe40004741270 */
[----:B------:R-:W-:Y:S01]  /*102d20*/  ISETP.LT.AND P1, PT, R163, c[0x0][0x178], !P0 ;  /* 0x00005e00a3007a0c */ /* 0x000fe20004721270 */
[C---:B------:R-:W-:Y:S01]  /*102d30*/  IMAD.WIDE R232, R2.reuse, 0x4, R4 ;  /* 0x0000000402e87825 */ /* 0x040fe200078e0204 */
[----:B------:R-:W-:Y:S01]  /*102d40*/  ISETP.LT.AND P3, PT, R131, c[0x0][0x178], !P0 ;  /* 0x00005e0083007a0c */ /* 0x000fe20004761270 */
[----:B------:R-:W2:Y:S02]  /*102d50*/  LDL.LU R246, [R1+0x1a50] ;  /* 0x001a500001f67983 */ /* 0x000ea40000300800 */
[C---:B------:R-:W-:Y:S01]  /*102d60*/  IMAD.WIDE R228, R2.reuse, 0x4, R224 ;  /* 0x0000000402e47825 */ /* 0x040fe200078e02e0 */
[----:B------:R-:W-:Y:S02]  /*102d70*/  ISETP.GE.AND P6, PT, R3, c[0x0][0x17c], PT ;  /* 0x00005f0003007a0c */ /* 0x000fe40003fc6270 */
[----:B------:R-:W-:Y:S01]  /*102d80*/  ISETP.LT.AND P4, PT, R147, c[0x0][0x178], !P0 ;  /* 0x00005e0093007a0c */ /* 0x000fe20004781270 */
[----:B------:R1:W-:Y:S01]  /*102d90*/  @P5 STG.E [R232.64], R241 ;  /* 0x000000f1e8005986 */ /* 0x0003e2000c101904 */
[----:B------:R-:W-:Y:S01]  /*102da0*/  IMAD.WIDE R230, R2, 0x4, R14 ;  /* 0x0000000402e67825 */ /* 0x000fe200078e020e */
[----:B------:R-:W-:-:S02]  /*102db0*/  ISETP.LT.AND P0, PT, R179, c[0x0][0x178], !P0 ;  /* 0x00005e00b3007a0c */ /* 0x000fc40004701270 */
[----:B------:R3:W-:Y:S01]  /*102dc0*/  @P2 STG.E [R228.64], R240 ;  /* 0x000000f0e4002986 */ /* 0x0007e2000c101904 */
[----:B------:R-:W-:Y:S02]  /*102dd0*/  ISETP.LT.AND P2, PT, R194, c[0x0][0x178], !P6 ;  /* 0x00005e00c2007a0c */ /* 0x000fe40007741270 */
[C---:B------:R-:W-:Y:S01]  /*102de0*/  IADD3 R234, R2.reuse, c[0x0][0x198], RZ ;  /* 0x0000660002ea7a10 */ /* 0x040fe20007ffe0ff */
[----:B---3--:R3:W-:Y:S01]  /*102df0*/  @P1 STG.E [R230.64], R248 ;  /* 0x000000f8e6001986 */ /* 0x0087e2000c101904 */
[----:B-1----:R-:W-:-:S03]  /*102e00*/  IMAD.WIDE R232, R2, 0x4, R12 ;  /* 0x0000000402e87825 */ /* 0x002fc600078e020c */
[----:B------:R-:W2:Y:S01]  /*102e10*/  LDL.LU R241, [R1+0x1a30] ;  /* 0x001a300001f17983 */ /* 0x000ea20000300800 */
[----:B------:R-:W-:-:S03]  /*102e20*/  IMAD.WIDE R228, R2, 0x4, R10 ;  /* 0x0000000402e47825 */ /* 0x000fc600078e020a */
[----:B------:R1:W-:Y:S04]  /*102e30*/  @P3 STG.E [R232.64], R245 ;  /* 0x000000f5e8003986 */ /* 0x0003e8000c101904 */
[----:B---3--:R-:W3:Y:S01]  /*102e40*/  LDL.LU R248, [R1+0x1a10] ;  /* 0x001a100001f87983 */ /* 0x008ee20000300800 */
[----:B------:R-:W-:-:S04]  /*102e50*/  IMAD.WIDE R2, R2, 0x4, R6 ;  /* 0x0000000402027825 */ /* 0x000fc800078e0206 */
[----:B------:R-:W-:Y:S01]  /*102e60*/  IMAD.WIDE R230, R234, 0x4, R8 ;  /* 0x00000004eae67825 */ /* 0x000fe200078e0208 */
[----:B------:R4:W-:Y:S04]  /*102e70*/  @P4 STG.E [R228.64], R249 ;  /* 0x000000f9e4004986 */ /* 0x0009e8000c101904 */
[----:B-1----:R-:W3:Y:S04]  /*102e80*/  LDL.LU R245, [R1+0x19d0] ;  /* 0x0019d00001f57983 */ /* 0x002ee80000300800 */
[----:B------:R-:W3:Y:S04]  /*102e90*/  LDL.LU R240, [R1+0x1a54] ;  /* 0x001a540001f07983 */ /* 0x000ee80000300800 */
[----:B----4-:R1:W-:Y:S04]  /*102ea0*/  @P0 STG.E [R2.64], R244 ;  /* 0x000000f402000986 */ /* 0x0103e8000c101904 */
[----:B------:R-:W4:Y:S01]  /*102eb0*/  LDL.LU R249, [R1+0x1a34] ;  /* 0x001a340001f97983 */ /* 0x000f220000300800 */
[----:B------:R-:W-:-:S03]  /*102ec0*/  ISETP.LT.AND P5, PT, R223, c[0x0][0x178], !P6 ;  /* 0x00005e00df007a0c */ /* 0x000fc600077a1270 */
[----:B-1----:R-:W4:Y:S01]  /*102ed0*/  LDL.LU R244, [R1+0xe50] ;  /* 0x000e500001f47983 */ /* 0x002f220000300800 */
[----:B------:R-:W-:Y:S01]  /*102ee0*/  ISETP.LT.AND P3, PT, R115, c[0x0][0x178], !P6 ;  /* 0x00005e0073007a0c */ /* 0x000fe20007761270 */
[----:B------:R-:W-:-:S04]  /*102ef0*/  IMAD.WIDE R2, R234, 0x4, R226 ;  /* 0x00000004ea027825 */ /* 0x000fc800078e02e2 */
[----:B------:R-:W-:Y:S01]  /*102f00*/  IMAD.WIDE R228, R234, 0x4, R4 ;  /* 0x00000004eae47825 */ /* 0x000fe200078e0204 */
[----:B--2---:R1:W-:Y:S04]  /*102f10*/  @P2 STG.E [R230.64], R252 ;  /* 0x000000fce6002986 */ /* 0x0043e8000c101904 */
[----:B-1----:R-:W2:Y:S04]  /*102f20*/  LDL.LU R252, [R1+0x1ab4] ;  /* 0x001ab40001fc7983 */ /* 0x002ea80000300800 */
[----:B------:R1:W-:Y:S01]  /*102f30*/  @P5 STG.E [R2.64], R237 ;  /* 0x000000ed02005986 */ /* 0x0003e2000c101904 */
[----:B------:R-:W2:Y:S02]  /*102f40*/  LDL.LU R250, [R1+0x1a84] ;  /* 0x001a840001fa7983 */ /* 0x000ea40000300800 */
[----:B------:R1:W-:Y:S02]  /*102f50*/  @P3 STG.E [R228.64], R236 ;  /* 0x000000ece4003986 */ /* 0x0003e4000c101904 */
[----:B-1----:R-:W2:Y:S01]  /*102f60*/  LDL.LU R237, [R1+0x4ef8] ;  /* 0x004ef80001ed7983 */ /* 0x002ea20000300800 */
[----:B------:R-:W2:Y:S01]  /*102f70*/  LDL.LU R236, [R1+0x1a64] ;  /* 0x001a640001ec7983 */ /* 0x000ea20000300800 */
[----:B------:R-:W-:-:S02]  /*102f80*/  ISETP.LT.AND P0, PT, R195, c[0x0][0x178], !P6 ;  /* 0x00005e00c3007a0c */ /* 0x000fc40007701270 */
[----:B------:R-:W-:Y:S02]  /*102f90*/  ISETP.LT.AND P2, PT, R163, c[0x0][0x178], !P6 ;  /* 0x00005e00a3007a0c */ /* 0x000fe40007741270 */
[----:B------:R-:W-:Y:S02]  /*102fa0*/  ISETP.LT.AND P5, PT, R131, c[0x0][0x178], !P6 ;  /* 0x00005e0083007a0c */ /* 0x000fe400077a1270 */
[----:B------:R-:W-:Y:S02]  /*102fb0*/  ISETP.LT.AND P4, PT, R147, c[0x0][0x178], !P6 ;  /* 0x00005e0093007a0c */ /* 0x000fe40007781270 */
[----:B------:R-:W-:Y:S01]  /*102fc0*/  ISETP.GE.AND P1, PT, R235, c[0x0][0x17c], PT ;  /* 0x00005f00eb007a0c */ /* 0x000fe20003f26270 */
[----:B------:R-:W-:-:S04]  /*102fd0*/  IMAD.WIDE R2, R234, 0x4, R224 ;  /* 0x00000004ea027825 */ /* 0x000fc800078e02e0 */
[----:B------:R-:W-:Y:S01]  /*102fe0*/  IMAD.WIDE R228, R234, 0x4, R14 ;  /* 0x00000004eae47825 */ /* 0x000fe200078e020e */
[----:B------:R-:W-:-:S03]  /*102ff0*/  ISETP.LT.AND P6, PT, R179, c[0x0][0x178], !P6 ;  /* 0x00005e00b3007a0c */ /* 0x000fc600077c1270 */
[----:B------:R-:W-:Y:S01]  /*103000*/  IMAD.WIDE R230, R234, 0x4, R12 ;  /* 0x00000004eae67825 */ /* 0x000fe200078e020c */
[----:B------:R-:W-:-:S03]  /*103010*/  ISETP.LT.AND P3, PT, R194, c[0x0][0x178], !P1 ;  /* 0x00005e00c2007a0c */ /* 0x000fc60004f61270 */
[C---:B------:R-:W-:Y:S01]  /*103020*/  IMAD.WIDE R232, R234.reuse, 0x4, R10 ;  /* 0x00000004eae87825 */ /* 0x040fe200078e020a */
[C---:B------:R-:W-:Y:S01]  /*103030*/  IADD3 R235, R234.reuse, c[0x0][0x198], RZ ;  /* 0x00006600eaeb7a10 */ /* 0x040fe20007ffe0ff */
[----:B------:R1:W-:Y:S02]  /*103040*/  @P0 STG.E [R2.64], R246 ;  /* 0x000000f602000986 */ /* 0x0003e4000c101904 */
[----:B------:R3:W-:Y:S02]  /*103050*/  @P2 STG.E [R228.64], R241 ;  /* 0x000000f1e4002986 */ /* 0x0007e4000c101904 */
[----:B---3--:R3:W-:Y:S01]  /*103060*/  @P5 STG.E [R230.64], R248 ;  /* 0x000000f8e6005986 */ /* 0x0087e2000c101904 */
[----:B-1----:R-:W-:-:S04]  /*103070*/  IMAD.WIDE R2, R234, 0x4, R6 ;  /* 0x00000004ea027825 */ /* 0x002fc800078e0206 */
[----:B------:R-:W-:Y:S01]  /*103080*/  IMAD.WIDE R228, R235, 0x4, R8 ;  /* 0x00000004ebe47825 */ /* 0x000fe200078e0208 */
[----:B---3--:R-:W3:Y:S04]  /*103090*/  LDL.LU R248, [R1+0x1a14] ;  /* 0x001a140001f87983 */ /* 0x008ee80000300800 */
[----:B------:R1:W-:Y:S01]  /*1030a0*/  @P4 STG.E [R232.64], R245 ;  /* 0x000000f5e8004986 */ /* 0x0003e2000c101904 */
[----:B------:R-:W-:-:S03]  /*1030b0*/  ISETP.LT.AND P5, PT, R223, c[0x0][0x178], !P1 ;  /* 0x00005e00df007a0c */ /* 0x000fc60004fa1270 */
[----:B-1----:R-:W3:Y:S04]  /*1030c0*/  LDL.LU R245, [R1+0x19d4] ;  /* 0x0019d40001f57983 */ /* 0x002ee80000300800 */
[----:B----4-:R1:W-:Y:S01]  /*1030d0*/  @P6 STG.E [R2.64], R244 ;  /* 0x000000f402006986 */ /* 0x0103e2000c101904 */
[----:B------:R-:W-:Y:S02]  /*1030e0*/  ISETP.LT.AND P0, PT, R115, c[0x0][0x178], !P1 ;  /* 0x00005e0073007a0c */ /* 0x000fe40004f01270 */
[----:B------:R-:W-:Y:S02]  /*1030f0*/  ISETP.LT.AND P4, PT, R195, c[0x0][0x178], !P1 ;  /* 0x00005e00c3007a0c */ /* 0x000fe40004f81270 */
[----:B------:R-:W-:Y:S01]  /*103100*/  ISETP.LT.AND P2, PT, R163, c[0x0][0x178], !P1 ;  /* 0x00005e00a3007a0c */ /* 0x000fe20004f41270 */
[----:B------:R-:W-:-:S04]  /*103110*/  IMAD.WIDE R230, R235, 0x4, R224 ;  /* 0x00000004ebe67825 */ /* 0x000fc800078e02e0 */
[----:B------:R-:W-:-:S04]  /*103120*/  IMAD.WIDE R232, R235, 0x4, R14 ;  /* 0x00000004ebe87825 */ /* 0x000fc800078e020e */
[C---:B-1----:R-:W-:Y:S01]  /*103130*/  IMAD.WIDE R2, R235.reuse, 0x4, R226 ;  /* 0x00000004eb027825 */ /* 0x042fe200078e02e2 */
[----:B--2---:R1:W-:Y:S04]  /*103140*/  @P3 STG.E [R228.64], R252 ;  /* 0x000000fce4003986 */ /* 0x0043e8000c101904 */
[----:B-1----:R-:W2:Y:S01]  /*103150*/  LDL.LU R252, [R1+0xe54] ;  /* 0x000e540001fc7983 */ /* 0x002ea20000300800 */
[----:B------:R-:W4:Y:S02]  /*103160*/  LDL.LU R234, [R1+0x4efc] ;  /* 0x004efc0001ea7983 */ /* 0x000f240000300800 */
[----:B------:R-:W4:Y:S02]  /*103170*/  LDL.LU R241, [R1+0x19a8] ;  /* 0x0019a80001f17983 */ /* 0x000f240000300800 */
[----:B------:R-:W4:Y:S02]  /*103180*/  LDL.LU R244, [R1+0x1568] ;  /* 0x0015680001f47983 */ /* 0x000f240000300800 */
[----:B------:R-:W-:Y:S01]  /*103190*/  IMAD.WIDE R228, R235, 0x4, R4 ;  /* 0x00000004ebe47825 */ /* 0x000fe200078e0204 */
[----:B------:R1:W-:Y:S04]  /*1031a0*/  @P5 STG.E [R2.64], R250 ;  /* 0x000000fa02005986 */ /* 0x0003e8000c101904 */
[----:B------:R1:W-:Y:S01]  /*1031b0*/  @P0 STG.E [R228.64], R236 ;  /* 0x000000ece4000986 */ /* 0x0003e2000c101904 */
[----:B------:R-:W-:Y:S02]  /*1031c0*/  @P4 STG.E [R230.64], R240 ;  /* 0x000000f0e6004986 */ /* 0x000fe4000c101904 */
[----:B------:R1:W-:Y:S02]  /*1031d0*/  @P2 STG.E [R232.64], R249 ;  /* 0x000000f9e8002986 */ /* 0x0003e4000c101904 */
[----:B-1----:R-:W4:Y:S04]  /*1031e0*/  LDL.LU R250, [R1+0x11b8] ;  /* 0x0011b80001fa7983 */ /* 0x002f280000300800 */
[----:B------:R-:W4:Y:S01]  /*1031f0*/  LDL.LU R236, [R1+0x1048] ;  /* 0x0010480001ec7983 */ /* 0x000f220000300800 */
[----:B------:R-:W4:Y:S01]  /*103200*/  LDL.LU R249, [R1+0xc88] ;  /* 0x000c880001f97983 */ /* 0x000f220000300800 */
[----:B------:R-:W-:-:S02]  /*103210*/  ISETP.LT.AND P3, PT, R131, c[0x0][0x178], !P1 ;  /* 0x00005e0083007a0c */ /* 0x000fc40004f61270 */
[----:B------:R-:W-:Y:S02]  /*103220*/  ISETP.LT.AND P6, PT, R147, c[0x0][0x178], !P1 ;  /* 0x00005e0093007a0c */ /* 0x000fe40004fc1270 */
[----:B------:R-:W-:Y:S01]  /*103230*/  ISETP.GE.AND P5, PT, R237, c[0x0][0x17c], PT ;  /* 0x00005f00ed007a0c */ /* 0x000fe20003fa6270 */
[----:B------:R-:W-:Y:S01]  /*103240*/  IMAD.WIDE R2, R235, 0x4, R12 ;  /* 0x00000004eb027825 */ /* 0x000fe200078e020c */
[----:B------:R-:W-:-:S03]  /*103250*/  ISETP.LT.AND P1, PT, R179, c[0x0][0x178], !P1 ;  /* 0x00005e00b3007a0c */ /* 0x000fc60004f21270 */
[----:B------:R-:W-:Y:S01]  /*103260*/  IMAD.WIDE R228, R235, 0x4, R10 ;  /* 0x00000004ebe47825 */ /* 0x000fe200078e020a */
[----:B------:R-:W-:Y:S02]  /*103270*/  ISETP.LT.AND P0, PT, R194, c[0x0][0x178], !P5 ;  /* 0x00005e00c2007a0c */ /* 0x000fe40006f01270 */
[----:B------:R-:W-:Y:S01]  /*103280*/  ISETP.LT.AND P2, PT, R223, c[0x0][0x178], !P5 ;  /* 0x00005e00df007a0c */ /* 0x000fe20006f41270 */
[----:B------:R-:W4:Y:S04]  /*103290*/  LDL.LU R237, [R1+0xab8] ;  /* 0x000ab80001ed7983 */ /* 0x000f280000300800 */
[----:B---3--:R1:W-:Y:S02]  /*1032a0*/  @P3 STG.E [R2.64], R248 ;  /* 0x000000f802003986 */ /* 0x0083e4000c101904 */
[----:B-1----:R-:W-:-:S02]  /*1032b0*/  IADD3 R2, R235, c[0x0][0x198], RZ ;  /* 0x00006600eb027a10 */ /* 0x002fc40007ffe0ff */
[----:B------:R1:W-:Y:S04]  /*1032c0*/  @P6 STG.E [R228.64], R245 ;  /* 0x000000f5e4006986 */ /* 0x0003e8000c101904 */
[----:B------:R-:W3:Y:S01]  /*1032d0*/  LDL.LU R248, [R1+0xaa8] ;  /* 0x000aa80001f87983 */ /* 0x000ee20000300800 */
[----:B------:R-:W-:-:S04]  /*1032e0*/  IMAD.WIDE R230, R2, 0x4, R8 ;  /* 0x0000000402e67825 */ /* 0x000fc800078e0208 */
[----:B------:R-:W-:-:S04]  /*1032f0*/  IMAD.WIDE R232, R2, 0x4, R226 ;  /* 0x0000000402e87825 */ /* 0x000fc800078e02e2 */
[----:B-1----:R-:W-:Y:S01]  /*103300*/  IMAD.WIDE R228, R235, 0x4, R6 ;  /* 0x00000004ebe47825 */ /* 0x002fe200078e0206 */
[----:B------:R-:W3:Y:S03]  /*103310*/  LDL.LU R245, [R1+0x278] ;  /* 0x0002780001f57983 */ /* 0x000ee60000300800 */
[----:B------:R-:W3:Y:S01]  /*103320*/  LDL.LU R240, [R1+0x11bc] ;  /* 0x0011bc0001f07983 */ /* 0x000ee20000300800 */
[----:B------:R-:W-:Y:S02]  /*103330*/  ISETP.LT.AND P4, PT, R115, c[0x0][0x178], !P5 ;  /* 0x00005e0073007a0c */ /* 0x000fe40006f81270 */
[----:B------:R-:W-:Y:S02]  /*103340*/  ISETP.LT.AND P3, PT, R195, c[0x0][0x178], !P5 ;  /* 0x00005e00c3007a0c */ /* 0x000fe40006f61270 */
[----:B------:R-:W-:Y:S01]  /*103350*/  ISETP.LT.AND P6, PT, R163, c[0x0][0x178], !P5 ;  /* 0x00005e00a3007a0c */ /* 0x000fe20006fc1270 */
[----:B--2---:R1:W-:Y:S01]  /*103360*/  @P1 STG.E [R228.64], R252 ;  /* 0x000000fce4001986 */ /* 0x0043e2000c101904 */
[----:B----4-:R-:W-:Y:S03]  /*103370*/  @P0 STG.E [R230.64], R241 ;  /* 0x000000f1e6000986 */ /* 0x010fe6000c101904 */
[----:B------:R2:W-:Y:S04]  /*103380*/  @P2 STG.E [R232.64], R244 ;  /* 0x000000f4e8002986 */ /* 0x0005e8000c101904 */
[----:B-1----:R-:W4:Y:S04]  /*103390*/  LDL.LU R252, [R1+0xabc] ;  /* 0x000abc0001fc7983 */ /* 0x002f280000300800 */
[----:B--2---:R-:W2:Y:S01]  /*1033a0*/  LDL.LU R244, [R1+0x19ac] ;  /* 0x0019ac0001f47983 */ /* 0x004ea20000300800 */
[----:B------:R-:W4:Y:S02]  /*1033b0*/  LDL.LU R3, [R1+0x4f00] ;  /* 0x004f000001037983 */ /* 0x000f240000300800 */
[----:B------:R-:W4:Y:S02]  /*1033c0*/  LDL.LU R241, [R1+0x156c] ;  /* 0x00156c0001f17983 */ /* 0x000f240000300800 */
[----:B------:R-:W-:-:S04]  /*1033d0*/  IMAD.WIDE R228, R2, 0x4, R4 ;  /* 0x0000000402e47825 */ /* 0x000fc800078e0204 */
[----:B------:R-:W-:-:S04]  /*1033e0*/  IMAD.WIDE R230, R2, 0x4, R224 ;  /* 0x0000000402e67825 */ /* 0x000fc800078e02e0 */
[----:B------:R-:W-:Y:S01]  /*1033f0*/  IMAD.WIDE R232, R2, 0x4, R14 ;  /* 0x0000000402e87825 */ /* 0x000fe200078e020e */
[----:B------:R-:W-:Y:S03]  /*103400*/  @P4 STG.E [R228.64], R250 ;  /* 0x000000fae4004986 */ /* 0x000fe6000c101904 */
[----:B------:R1:W-:Y:S02]  /*103410*/  @P3 STG.E [R230.64], R236 ;  /* 0x000000ece6003986 */ /* 0x0003e4000c101904 */
[----:B------:R1:W-:Y:S02]  /*103420*/  @P6 STG.E [R232.64], R249 ;  /* 0x000000f9e8006986 */ /* 0x0003e4000c101904 */
[----:B-1----:R-:W4:Y:S01]  /*103430*/  LDL.LU R236, [R1+0x104c] ;  /* 0x00104c0001ec7983 */ /* 0x002f220000300800 */
[----:B------:R-:W4:Y:S01]  /*103440*/  LDL.LU R249, [R1+0xc8c] ;  /* 0x000c8c0001f97983 */ /* 0x000f220000300800 */
[----:B------:R-:W-:-:S02]  /*103450*/  ISETP.LT.AND P0, PT, R131, c[0x0][0x178], !P5 ;  /* 0x00005e0083007a0c */ /* 0x000fc40006f01270 */
[----:B------:R-:W-:Y:S01]  /*103460*/  ISETP.LT.AND P2, PT, R147, c[0x0][0x178], !P5 ;  /* 0x00005e0093007a0c */ /* 0x000fe20006f41270 */
[----:B------:R-:W-:Y:S01]  /*103470*/  ISETP.LT.AND P5, PT, R179, c[0x0][0x178], !P5 ;  /* 0x00005e00b3007a0c */ /* 0x000fe20006fa1270 */
[----:B------:R-:W-:Y:S01]  /*103480*/  ISETP.GE.AND P1, PT, R234, c[0x0][0x17c], PT ;  /* 0x00005f00ea007a0c */ /* 0x000fe20003f26270 */
[----:B------:R-:W-:-:S04]  /*103490*/  IMAD.WIDE R232, R2, 0x4, R12 ;  /* 0x0000000402e87825 */ /* 0x000fc800078e020c */
[----:B------:R-:W-:-:S04]  /*1034a0*/  IMAD.WIDE R230, R2, 0x4, R10 ;  /* 0x0000000402e67825 */ /* 0x000fc800078e020a */
[----:B------:R-:W-:Y:S01]  /*1034b0*/  IMAD.WIDE R228, R2, 0x4, R6 ;  /* 0x0000000402e47825 */ /* 0x000fe200078e0206 */
[----:B------:R-:W-:Y:S02]  /*1034c0*/  ISETP.LT.AND P6, PT, R194, c[0x0][0x178], !P1 ;  /* 0x00005e00c2007a0c */ /* 0x000fe40004fc1270 */
[----:B------:R-:W-:Y:S02]  /*1034d0*/  IADD3 R2, R2, c[0x0][0x198], RZ ;  /* 0x0000660002027a10 */ /* 0x000fe40007ffe0ff */
[----:B------:R-:W-:Y:S02]  /*1034e0*/  ISETP.LT.AND P3, PT, R223, c[0x0][0x178], !P1 ;  /* 0x00005e00df007a0c */ /* 0x000fe40004f61270 */
[----:B------:R-:W-:Y:S01]  /*1034f0*/  ISETP.LT.AND P4, PT, R115, c[0x0][0x178], !P1 ;  /* 0x00005e0073007a0c */ /* 0x000fe20004f81270 */
[----:B------:R-:W4:Y:S04]  /*103500*/  LDL.LU R235, [R1+0x4f04] ;  /* 0x004f040001eb7983 */ /* 0x000f280000300800 */
[----:B------:R-:W-:Y:S04]  /*103510*/  @P0 STG.E [R232.64], R237 ;  /* 0x000000ede8000986 */ /* 0x000fe8000c101904 */
[----:B---3--:R1:W-:Y:S04]  /*103520*/  @P2 STG.E [R230.64], R248 ;  /* 0x000000f8e6002986 */ /* 0x0083e8000c101904 */
[----:B------:R3:W-:Y:S04]  /*103530*/  @P5 STG.E [R228.64], R245 ;  /* 0x000000f5e4005986 */ /* 0x0007e8000c101904 */
[----:B-1----:R-:W4:Y:S01]  /*103540*/  LDL.LU R248, [R1+0xaac] ;  /* 0x000aac0001f87983 */ /* 0x002f220000300800 */
[----:B------:R-:W-:-:S04]  /*103550*/  IMAD.WIDE R230, R2, 0x4, R226 ;  /* 0x0000000402e67825 */ /* 0x000fc800078e02e2 */
[----:B------:R-:W-:-:S04]  /*103560*/  IMAD.WIDE R232, R2, 0x4, R4 ;  /* 0x0000000402e87825 */ /* 0x000fc800078e0204 */
[C---:B---3--:R-:W-:Y:S01]  /*103570*/  IMAD.WIDE R228, R2.reuse, 0x4, R8 ;  /* 0x0000000402e47825 */ /* 0x048fe200078e0208 */
[----:B------:R-:W4:Y:S01]  /*103580*/  LDL.LU R245, [R1+0x27c] ;  /* 0x00027c0001f57983 */ /* 0x000f220000300800 */
[----:B------:R-:W-:Y:S02]  /*103590*/  ISETP.LT.AND P2, PT, R195, c[0x0][0x178], !P1 ;  /* 0x00005e00c3007a0c */ /* 0x000fe40004f41270 */
[----:B------:R-:W-:Y:S02]  /*1035a0*/  ISETP.LT.AND P0, PT, R163, c[0x0][0x178], !P1 ;  /* 0x00005e00a3007a0c */ /* 0x000fe40004f01270 */
[----:B------:R-:W-:Y:S01]  /*1035b0*/  ISETP.LT.AND P5, PT, R131, c[0x0][0x178], !P1 ;  /* 0x00005e0083007a0c */ /* 0x000fe20004fa1270 */
[----:B--2---:R1:W-:Y:S01]  /*1035c0*/  @P6 STG.E [R228.64], R244 ;  /* 0x000000f4e4006986 */ /* 0x0043e2000c101904 */
[----:B----4-:R2:W-:Y:S03]  /*1035d0*/  @P3 STG.E [R230.64], R241 ;  /* 0x000000f1e6003986 */ /* 0x0105e6000c101904 */
[----:B------:R4:W-:Y:S04]  /*1035e0*/  @P4 STG.E [R232.64], R240 ;  /* 0x000000f0e8004986 */ /* 0x0009e8000c101904 */
[----:B-1----:R-:W3:Y:S04]  /*1035f0*/  LDL.LU R244, [R1+0x1a08] ;  /* 0x001a080001f47983 */ /* 0x002ee80000300800 */
[----:B--2---:R-:W2:Y:S01]  /*103600*/  LDL.LU R241, [R1+0x19e8] ;  /* 0x0019e80001f17983 */ /* 0x004ea20000300800 */
[----:B----4-:R-:W4:Y:S02]  /*103610*/  LDL.LU R240, [R1+0x19b8] ;  /* 0x0019b80001f07983 */ /* 0x010f240000300800 */
[----:B------:R-:W-:-:S04]  /*103620*/  IMAD.WIDE R228, R2, 0x4, R224 ;  /* 0x0000000402e47825 */ /* 0x000fc800078e02e0 */
[----:B------:R-:W-:-:S04]  /*103630*/  IMAD.WIDE R230, R2, 0x4, R14 ;  /* 0x0000000402e67825 */ /* 0x000fc800078e020e */
[----:B------:R-:W-:Y:S01]  /*103640*/  IMAD.WIDE R232, R2, 0x4, R12 ;  /* 0x0000000402e87825 */ /* 0x000fe200078e020c */
[----:B------:R-:W4:Y:S04]  /*103650*/  LDL.LU R250, [R1+0x1988] ;  /* 0x0019880001fa7983 */ /* 0x000f280000300800 */
[----:B------:R-:W-:Y:S01]  /*103660*/  @P2 STG.E [R228.64], R236 ;  /* 0x000000ece4002986 */ /* 0x000fe2000c101904 */
[----:B------:R1:W-:Y:S02]  /*103670*/  @P0 STG.E [R230.64], R249 ;  /* 0x000000f9e6000986 */ /* 0x0003e4000c101904 */
[----:B------:R-:W4:Y:S02]  /*103680*/  LDL.LU R237, [R1+0x11c8] ;  /* 0x0011c80001ed7983 */ /* 0x000f240000300800 */
[----:B------:R1:W-:Y:S02]  /*103690*/  @P5 STG.E [R232.64], R252 ;  /* 0x000000fce8005986 */ /* 0x0003e4000c101904 */
[----:B-1----:R-:W4:Y:S01]  /*1036a0*/  LDL.LU R249, [R1+0x1058] ;  /* 0x0010580001f97983 */ /* 0x002f220000300800 */
[----:B------:R-:W4:Y:S01]  /*1036b0*/  LDL.LU R252, [R1+0xc98] ;  /* 0x000c980001fc7983 */ /* 0x000f220000300800 */
[----:B------:R-:W-:-:S02]  /*1036c0*/  ISETP.GE.AND P6, PT, R3, c[0x0][0x17c], PT ;  /* 0x00005f0003007a0c */ /* 0x000fc40003fc6270 */
[----:B------:R-:W-:Y:S01]  /*1036d0*/  ISETP.LT.AND P3, PT, R147, c[0x0][0x178], !P1 ;  /* 0x00005e0093007a0c */ /* 0x000fe20004f61270 */
[----:B------:R-:W-:Y:S01]  /*1036e0*/  ISETP.LT.AND P1, PT, R179, c[0x0][0x178], !P1 ;  /* 0x00005e00b3007a0c */ /* 0x000fe20004f21270 */
[----:B------:R-:W-:Y:S02]  /*1036f0*/  ISETP.LT.AND P2, PT, R194, c[0x0][0x178], !P6 ;  /* 0x00005e00c2007a0c */ /* 0x000fe40007741270 */
[C---:B------:R-:W-:Y:S01]  /*103700*/  IADD3 R234, R2.reuse, c[0x0][0x198], RZ ;  /* 0x0000660002ea7a10 */ /* 0x040fe20007ffe0ff */
[----:B------:R-:W-:Y:S01]  /*103710*/  IMAD.WIDE R228, R2, 0x4, R10 ;  /* 0x0000000402e47825 */ /* 0x000fe200078e020a */
[----:B------:R-:W-:-:S03]  /*103720*/  ISETP.LT.AND P5, PT, R223, c[0x0][0x178], !P6 ;  /* 0x00005e00df007a0c */ /* 0x000fc600077a1270 */
[----:B------:R-:W-:Y:S01]  /*103730*/  IMAD.WIDE R2, R2, 0x4, R6 ;  /* 0x0000000402027825 */ /* 0x000fe200078e0206 */
[----:B------:R-:W-:-:S03]  /*103740*/  ISETP.LT.AND P4, PT, R115, c[0x0][0x178], !P6 ;  /* 0x00005e0073007a0c */ /* 0x000fc60007781270 */
[----:B------:R-:W-:Y:S01]  /*103750*/  IMAD.WIDE R230, R234, 0x4, R8 ;  /* 0x00000004eae67825 */ /* 0x000fe200078e0208 */
[----:B------:R1:W-:Y:S01]  /*103760*/  @P3 STG.E [R228.64], R248 ;  /* 0x000000f8e4003986 */ /* 0x0003e2000c101904 */
[----:B------:R-:W-:-:S03]  /*103770*/  ISETP.LT.AND P3, PT, R147, c[0x0][0x178], !P6 ;  /* 0x00005e0093007a0c */ /* 0x000fc60007761270 */
[----:B------:R1:W-:Y:S04]  /*103780*/  @P1 STG.E [R2.64], R245 ;  /* 0x000000f502001986 */ /* 0x0003e8000c101904 */
[----:B-1----:R-:W4:Y:S01]  /*103790*/  LDL.LU R248, [R1+0x198c] ;  /* 0x00198c0001f87983 */ /* 0x002f220000300800 */
[C---:B------:R-:W-:Y:S01]  /*1037a0*/  IMAD.WIDE R228, R234.reuse, 0x4, R4 ;  /* 0x00000004eae47825 */ /* 0x040fe200078e0204 */
[----:B------:R-:W-:Y:S02]  /*1037b0*/  ISETP.LT.AND P1, PT, R195, c[0x0][0x178], !P6 ;  /* 0x00005e00c3007a0c */ /* 0x000fe40007721270 */
[----:B------:R-:W4:Y:S01]  /*1037c0*/  LDL.LU R245, [R1+0x11cc] ;  /* 0x0011cc0001f57983 */ /* 0x000f220000300800 */
[----:B------:R-:W4:Y:S02]  /*1037d0*/  LDL.LU R236, [R1+0x288] ;  /* 0x0002880001ec7983 */ /* 0x000f240000300800 */
[----:B------:R-:W-:-:S04]  /*1037e0*/  IMAD.WIDE R2, R234, 0x4, R226 ;  /* 0x00000004ea027825 */ /* 0x000fc800078e02e2 */
[----:B------:R-:W-:Y:S01]  /*1037f0*/  IMAD.WIDE R232, R234, 0x4, R10 ;  /* 0x00000004eae87825 */ /* 0x000fe200078e020a */
[----:B---3--:R1:W-:Y:S01]  /*103800*/  @P2 STG.E [R230.64], R244 ;  /* 0x000000f4e6002986 */ /* 0x0083e2000c101904 */
[----:B------:R-:W-:-:S03]  /*103810*/  ISETP.LT.AND P2, PT, R163, c[0x0][0x178], !P6 ;  /* 0x00005e00a3007a0c */ /* 0x000fc60007741270 */
[----:B--2---:R2:W-:Y:S01]  /*103820*/  @P5 STG.E [R2.64], R241 ;  /* 0x000000f102005986 */ /* 0x0045e2000c101904 */
[----:B------:R-:W-:-:S03]  /*103830*/  ISETP.LT.AND P5, PT, R131, c[0x0][0x178], !P6 ;  /* 0x00005e0083007a0c */ /* 0x000fc600077a1270 */
[----:B----4-:R3:W-:Y:S04]  /*103840*/  @P4 STG.E [R228.64], R240 ;  /* 0x000000f0e4004986 */ /* 0x0107e8000c101904 */
[----:B-1----:R-:W4:Y:S01]  /*103850*/  LDL.LU R244, [R1+0x1a0c] ;  /* 0x001a0c0001f47983 */ /* 0x002f220000300800 */
[----:B--2---:R-:W2:Y:S02]  /*103860*/  LDL.LU R241, [R1+0x19ec] ;  /* 0x0019ec0001f17983 */ /* 0x004ea40000300800 */
[----:B------:R-:W2:Y:S01]  /*103870*/  LDL.LU R238, [R1+0x4f08] ;  /* 0x004f080001ee7983 */ /* 0x000ea20000300800 */
[----:B---3--:R-:W3:Y:S01]  /*103880*/  LDL.LU R240, [R1+0x19bc] ;  /* 0x0019bc0001f07983 */ /* 0x008ee20000300800 */
[----:B------:R-:W-:-:S04]  /*103890*/  IMAD.WIDE R2, R234, 0x4, R224 ;  /* 0x00000004ea027825 */ /* 0x000fc800078e02e0 */
[----:B------:R-:W-:-:S04]  /*1038a0*/  IMAD.WIDE R228, R234, 0x4, R14 ;  /* 0x00000004eae47825 */ /* 0x000fc800078e020e */
[----:B------:R-:W-:Y:S01]  /*1038b0*/  IMAD.WIDE R230, R234, 0x4, R12 ;  /* 0x00000004eae67825 */ /* 0x000fe200078e020c */
[----:B------:R-:W-:Y:S03]  /*1038c0*/  @P1 STG.E [R2.64], R250 ;  /* 0x000000fa02001986 */ /* 0x000fe6000c101904 */
[----:B------:R-:W-:Y:S02]  /*1038d0*/  @P2 STG.E [R228.64], R237 ;  /* 0x000000ede4002986 */ /* 0x000fe4000c101904 */
[----:B------:R1:W-:Y:S02]  /*1038e0*/  @P5 STG.E [R230.64], R249 ;  /* 0x000000f9e6005986 */ /* 0x0003e4000c101904 */
[----:B------:R1:W-:Y:S02]  /*1038f0*/  @P3 STG.E [R232.64], R252 ;  /* 0x000000fce8003986 */ /* 0x0003e4000c101904 */
[----:B-1----:R-:W3:Y:S01]  /*103900*/  LDL.LU R249, [R1+0x105c] ;  /* 0x00105c0001f97983 */ /* 0x002ee20000300800 */
[----:B------:R-:W3:Y:S01]  /*103910*/  LDL.LU R252, [R1+0xc9c] ;  /* 0x000c9c0001fc7983 */ /* 0x000ee20000300800 */
[----:B------:R-:W-:-:S02]  /*103920*/  ISETP.GE.AND P0, PT, R235, c[0x0][0x17c], PT ;  /* 0x00005f00eb007a0c */ /* 0x000fc40003f06270 */
[----:B------:R-:W-:Y:S02]  /*103930*/  ISETP.LT.AND P6, PT, R179, c[0x0][0x178], !P6 ;  /* 0x00005e00b3007a0c */ /* 0x000fe400077c1270 */
[----:B------:R-:W-:Y:S01]  /*103940*/  ISETP.LT.AND P4, PT, R194, c[0x0][0x178], !P0 ;  /* 0x00005e00c2007a0c */ /* 0x000fe20004781270 */
[C---:B------:R-:W-:Y:S01]  /*103950*/  IADD3 R235, R234.reuse, c[0x0][0x198], RZ ;  /* 0x00006600eaeb7a10 */ /* 0x040fe20007ffe0ff */
[----:B------:R-:W-:Y:S01]  /*103960*/  ISETP.LT.AND P1, PT, R223, c[0x0][0x178], !P0 ;  /* 0x00005e00df007a0c */ /* 0x000fe20004721270 */
[----:B------:R-:W-:-:S04]  /*103970*/  IMAD.WIDE R2, R234, 0x4, R6 ;  /* 0x00000004ea027825 */ /* 0x000fc800078e0206 */
[----:B------:R-:W-:Y:S01]  /*103980*/  IMAD.WIDE R228, R235, 0x4, R8 ;  /* 0x00000004ebe47825 */ /* 0x000fe200078e0208 */
[----:B------:R-:W-:Y:S02]  /*103990*/  ISETP.LT.AND P2, PT, R115, c[0x0][0x178], !P0 ;  /* 0x00005e0073007a0c */ /* 0x000fe40004741270 */
[----:B------:R-:W-:Y:S01]  /*1039a0*/  ISETP.LT.AND P5, PT, R195, c[0x0][0x178], !P0 ;  /* 0x00005e00c3007a0c */ /* 0x000fe200047a1270 */
[----:B------:R-:W-:Y:S01]  /*1039b0*/  IMAD.WIDE R230, R235, 0x4, R224 ;  /* 0x00000004ebe67825 */ /* 0x000fe200078e02e0 */
[----:B------:R-:W-:-:S03]  /*1039c0*/  ISETP.LT.AND P3, PT, R163, c[0x0][0x178], !P0 ;  /* 0x00005e00a3007a0c */ /* 0x000fc60004761270 */
[----:B------:R-:W-:Y:S01]  /*1039d0*/  IMAD.WIDE R232, R235, 0x4, R14 ;  /* 0x00000004ebe87825 */ /* 0x000fe200078e020e */
[----:B------:R1:W-:Y:S01]  /*1039e0*/  @P6 STG.E [R2.64], R236 ;  /* 0x000000ec02006986 */ /* 0x0003e2000c101904 */
[----:B------:R-:W-:Y:S02]  /*1039f0*/  ISETP.LT.AND P6, PT, R131, c[0x0][0x178], !P0 ;  /* 0x00005e0083007a0c */ /* 0x000fe400047c1270 */
[----:B-1----:R-:W-:Y:S01]  /*103a00*/  IMAD.WIDE R2, R235, 0x4, R226 ;  /* 0x00000004eb027825 */ /* 0x002fe200078e02e2 */
[----:B----4-:R1:W-:Y:S04]  /*103a10*/  @P4 STG.E [R228.64], R244 ;  /* 0x000000f4e4004986 */ /* 0x0103e8000c101904 */
[----:B--2---:R2:W-:Y:S01]  /*103a20*/  @P1 STG.E [R2.64], R241 ;  /* 0x000000f102001986 */ /* 0x0045e2000c101904 */
[----:B------:R-:W-:Y:S01]  /*103a30*/  ISETP.LT.AND P4, PT, R147, c[0x0][0x178], !P0 ;  /* 0x00005e0093007a0c */ /* 0x000fe20004781270 */
[----:B-1----:R-:W4:Y:S01]  /*103a40*/  LDL.LU R244, [R1+0x28c] ;  /* 0x00028c0001f47983 */ /* 0x002f220000300800 */
[----:B------:R-:W4:Y:S02]  /*103a50*/  LDL.LU R234, [R1+0x4f0c] ;  /* 0x004f0c0001ea7983 */ /* 0x000f240000300800 */
[----:B------:R-:W-:-:S04]  /*103a60*/  IMAD.WIDE R228, R235, 0x4, R4 ;  /* 0x00000004ebe47825 */ /* 0x000fc800078e0204 */
[----:B------:R-:W4:Y:S01]  /*103a70*/  LDL.LU R237, [R1+0x1a78] ;  /* 0x001a780001ed7983 */ /* 0x000f220000300800 */
[----:B------:R-:W4:Y:S04]  /*103a80*/  LDL.LU R236, [R1+0x1a48] ;  /* 0x001a480001ec7983 */ /* 0x000f280000300800 */
[----:B---3--:R-:W-:Y:S01]  /*103a90*/  @P2 STG.E [R228.64], R240 ;  /* 0x000000f0e4002986 */ /* 0x008fe2000c101904 */
[----:B------:R-:W3:Y:S02]  /*103aa0*/  LDL.LU R246, [R1+0x1a28] ;  /* 0x001a280001f67983 */ /* 0x000ee40000300800 */
[----:B------:R1:W-:Y:S02]  /*103ab0*/  @P5 STG.E [R230.64], R248 ;  /* 0x000000f8e6005986 */ /* 0x0003e4000c101904 */
[----:B--2---:R-:W3:Y:S02]  /*103ac0*/  LDL.LU R241, [R1+0x19f8] ;  /* 0x0019f80001f17983 */ /* 0x004ee40000300800 */
[C---:B------:R-:W-:Y:S01]  /*103ad0*/  IMAD.WIDE R2, R235.reuse, 0x4, R12 ;  /* 0x00000004eb027825 */ /* 0x040fe200078e020c */
[----:B------:R-:W-:Y:S04]  /*103ae0*/  @P3 STG.E [R232.64], R245 ;  /* 0x000000f5e8003986 */ /* 0x000fe8000c101904 */
[----:B-1----:R-:W3:Y:S01]  /*103af0*/  LDL.LU R248, [R1+0x19c8] ;  /* 0x0019c80001f87983 */ /* 0x002ee20000300800 */
[----:B------:R-:W-:-:S03]  /*103b00*/  IMAD.WIDE R228, R235, 0x4, R10 ;  /* 0x00000004ebe47825 */ /* 0x000fc600078e020a */
[----:B------:R1:W-:Y:S01]  /*103b10*/  @P6 STG.E [R2.64], R249 ;  /* 0x000000f902006986 */ /* 0x0003e2000c101904 */
[----:B------:R-:W3:Y:S03]  /*103b20*/  LDL.LU R250, [R1+0x1998] ;  /* 0x0019980001fa7983 */ /* 0x000ee60000300800 */
[----:B------:R1:W-:Y:S04]  /*103b30*/  @P4 STG.E [R228.64], R252 ;  /* 0x000000fce4004986 */ /* 0x0003e8000c101904 */
[----:B-1----:R-:W3:Y:S04]  /*103b40*/  LDL.LU R249, [R1+0x1578] ;  /* 0x0015780001f97983 */ /* 0x002ee80000300800 */
[----:B------:R-:W3:Y:S01]  /*103b50*/  LDL.LU R252, [R1+0xe48] ;  /* 0x000e480001fc7983 */ /* 0x000ee20000300800 */
[----:B------:R-:W-:-:S02]  /*103b60*/  ISETP.GE.AND P1, PT, R238, c[0x0][0x17c], PT ;  /* 0x00005f00ee007a0c */ /* 0x000fc40003f26270 */
[----:B------:R-:W-:Y:S02]  /*103b70*/  ISETP.LT.AND P0, PT, R179, c[0x0][0x178], !P0 ;  /* 0x00005e00b3007a0c */ /* 0x000fe40004701270 */
[C---:B------:R-:W-:Y:S01]  /*103b80*/  IADD3 R232, R235.reuse, c[0x0][0x198], RZ ;  /* 0x00006600ebe87a10 */ /* 0x040fe20007ffe0ff */
[----:B------:R-:W-:Y:S01]  /*103b90*/  IMAD.WIDE R2, R235, 0x4, R6 ;  /* 0x00000004eb027825 */ /* 0x000fe200078e0206 */
[----:B------:R-:W-:Y:S02]  /*103ba0*/  ISETP.LT.AND P2, PT, R194, c[0x0][0x178], !P1 ;  /* 0x00005e00c2007a0c */ /* 0x000fe40004f41270 */
[----:B------:R-:W-:Y:S02]  /*103bb0*/  ISETP.LT.AND P3, PT, R223, c[0x0][0x178], !P1 ;  /* 0x00005e00df007a0c */ /* 0x000fe40004f61270 */
[----:B------:R-:W-:Y:S02]  /*103bc0*/  ISETP.LT.AND P4, PT, R115, c[0x0][0x178], !P1 ;  /* 0x00005e0073007a0c */ /* 0x000fe40004f81270 */
[----:B------:R-:W-:-:S02]  /*103bd0*/  ISETP.LT.AND P5, PT, R195, c[0x0][0x178], !P1 ;  /* 0x00005e00c3007a0c */ /* 0x000fc40004fa1270 */
[----:B------:R-:W-:Y:S01]  /*103be0*/  ISETP.LT.AND P6, PT, R163, c[0x0][0x178], !P1 ;  /* 0x00005e00a3007a0c */ /* 0x000fe20004fc1270 */
[----:B------:R-:W-:-:S04]  /*103bf0*/  IMAD.WIDE R228, R232, 0x4, R8 ;  /* 0x00000004e8e47825 */ /* 0x000fc800078e0208 */
[----:B------:R-:W-:Y:S01]  /*103c00*/  IMAD.WIDE R230, R232, 0x4, R226 ;  /* 0x00000004e8e67825 */ /* 0x000fe200078e02e2 */
[----:B------:R-:W3:Y:S03]  /*103c10*/  LDL.LU R240, [R1+0x1a2c] ;  /* 0x001a2c0001f07983 */ /* 0x000ee60000300800 */
[----:B------:R-:W3:Y:S01]  /*103c20*/  LDL.LU R245, [R1+0x199c] ;  /* 0x00199c0001f57983 */ /* 0x000ee20000300800 */
[----:B----4-:R1:W-:Y:S01]  /*103c30*/  @P0 STG.E [R2.64], R244 ;  /* 0x000000f402000986 */ /* 0x0103e2000c101904 */
[----:B------:R4:W-:Y:S03]  /*103c40*/  @P2 STG.E [R228.64], R237 ;  /* 0x000000ede4002986 */ /* 0x0009e6000c101904 */
[----:B------:R3:W-:Y:S01]  /*103c50*/  @P3 STG.E [R230.64], R236 ;  /* 0x000000ece6003986 */ /* 0x0007e2000c101904 */
[----:B------:R-:W-:-:S02]  /*103c60*/  ISETP.LT.AND P3, PT, R131, c[0x0][0x178], !P1 ;  /* 0x00005e0083007a0c */ /* 0x000fc40004f61270 */
[----:B------:R-:W-:Y:S01]  /*103c70*/  ISETP.LT.AND P2, PT, R147, c[0x0][0x178], !P1 ;  /* 0x00005e0093007a0c */ /* 0x000fe20004f41270 */
[C---:B-1----:R-:W-:Y:S01]  /*103c80*/  IMAD.WIDE R2, R232.reuse, 0x4, R4 ;  /* 0x00000004e8027825 */ /* 0x042fe200078e0204 */
[----:B------:R-:W2:Y:S03]  /*103c90*/  LDL.LU R244, [R1+0x1ab8] ;  /* 0x001ab80001f47983 */ /* 0x000ea60000300800 */
[----:B----4-:R-:W-:-:S04]  /*103ca0*/  IMAD.WIDE R228, R232, 0x4, R224 ;  /* 0x00000004e8e47825 */ /* 0x010fc800078e02e0 */
[----:B------:R-:W4:Y:S02]  /*103cb0*/  LDL.LU R237, [R1+0x1a7c] ;  /* 0x001a7c0001ed7983 */ /* 0x000f240000300800 */
[C---:B---3--:R-:W-:Y:S01]  /*103cc0*/  IMAD.WIDE R230, R232.reuse, 0x4, R14 ;  /* 0x00000004e8e67825 */ /* 0x048fe200078e020e */
[----:B------:R-:W3:Y:S03]  /*103cd0*/  LDL.LU R233, [R1+0x4f10] ;  /* 0x004f100001e97983 */ /* 0x000ee60000300800 */
[----:B------:R-:W2:Y:S01]  /*103ce0*/  LDL.LU R236, [R1+0x1a4c] ;  /* 0x001a4c0001ec7983 */ /* 0x000ea20000300800 */
[----:B------:R-:W-:Y:S01]  /*103cf0*/  @P4 STG.E [R2.64], R246 ;  /* 0x000000f602004986 */ /* 0x000fe2000c101904 */
[----:B------:R-:W-:Y:S01]  /*103d00*/  ISETP.LT.AND P1, PT, R179, c[0x0][0x178], !P1 ;  /* 0x00005e00b3007a0c */ /* 0x000fe20004f21270 */
[----:B------:R-:W-:Y:S02]  /*103d10*/  @P5 STG.E [R228.64], R241 ;  /* 0x000000f1e4005986 */ /* 0x000fe4000c101904 */
[----:B------:R1:W-:Y:S02]  /*103d20*/  @P6 STG.E [R230.64], R248 ;  /* 0x000000f8e6006986 */ /* 0x0003e4000c101904 */
[----:B-1----:R-:W2:Y:S01]  /*103d30*/  LDL.LU R248, [R1+0x19fc] ;  /* 0x0019fc0001f87983 */ /* 0x002ea20000300800 */
[----:B------:R-:W-:-:S04]  /*103d40*/  IMAD.WIDE R230, R232, 0x4, R12 ;  /* 0x00000004e8e67825 */ /* 0x000fc800078e020c */
[----:B------:R-:W-:-:S04]  /*103d50*/  IMAD.WIDE R228, R232, 0x4, R10 ;  /* 0x00000004e8e47825 */ /* 0x000fc800078e020a */
[----:B------:R-:W2:Y:S02]  /*103d60*/  LDL.LU R241, [R1+0x19cc] ;  /* 0x0019cc0001f17983 */ /* 0x000ea40000300800 */
[----:B------:R-:W-:Y:S01]  /*103d70*/  IMAD.WIDE R2, R232, 0x4, R6 ;  /* 0x00000004e8027825 */ /* 0x000fe200078e0206 */
[----:B------:R-:W-:Y:S03]  /*103d80*/  @P3 STG.E [R230.64], R250 ;  /* 0x000000fae6003986 */ /* 0x000fe6000c101904 */
[----:B------:R1:W-:Y:S02]  /*103d90*/  @P2 STG.E [R228.64], R249 ;  /* 0x000000f9e4002986 */ /* 0x0003e4000c101904 */
[----:B------:R1:W-:Y:S02]  /*103da0*/  @P1 STG.E [R2.64], R252 ;  /* 0x000000fc02001986 */ /* 0x0003e4000c101904 */
[----:B-1----:R-:W2:Y:S01]  /*103db0*/  LDL.LU R249, [R1+0x157c] ;  /* 0x00157c0001f97983 */ /* 0x002ea20000300800 */
[----:B------:R-:W2:Y:S01]  /*103dc0*/  LDL.LU R252, [R1+0xe4c] ;  /* 0x000e4c0001fc7983 */ /* 0x000ea20000300800 */
[----:B------:R-:W-:-:S02]  /*103dd0*/  ISETP.GE.AND P0, PT, R234, c[0x0][0x17c], PT ;  /* 0x00005f00ea007a0c */ /* 0x000fc40003f06270 */
[----:B------:R-:W-:Y:S01]  /*103de0*/  IADD3 R232, R232, c[0x0][0x198], RZ ;  /* 0x00006600e8e87a10 */ /* 0x000fe20007ffe0ff */
[----:B------:R-:W2:Y:S01]  /*103df0*/  LDL.LU R234, [R1+0x4f14] ;  /* 0x004f140001ea7983 */ /* 0x000ea20000300800 */
[----:B------:R-:W2:Y:S01]  /*103e00*/  LDL.LU R250, [R1+0x1a88] ;  /* 0x001a880001fa7983 */ /* 0x000ea20000300800 */
[----:B------:R-:W-:Y:S02]  /*103e10*/  ISETP.LT.AND P5, PT, R194, c[0x0][0x178], !P0 ;  /* 0x00005e00c2007a0c */ /* 0x000fe400047a1270 */
[----:B------:R-:W-:Y:S02]  /*103e20*/  ISETP.LT.AND P4, PT, R223, c[0x0][0x178], !P0 ;  /* 0x00005e00df007a0c */ /* 0x000fe40004781270 */
[----:B------:R-:W-:Y:S02]  /*103e30*/  ISETP.LT.AND P6, PT, R115, c[0x0][0x178], !P0 ;  /* 0x00005e0073007a0c */ /* 0x000fe400047c1270 */
[----:B------:R-:W-:Y:S01]  /*103e40*/  ISETP.LT.AND P1, PT, R195, c[0x0][0x178], !P0 ;  /* 0x00005e00c3007a0c */ /* 0x000fe20004721270 */
[----:B------:R-:W-:-:S04]  /*103e50*/  IMAD.WIDE R2, R232, 0x4, R8 ;  /* 0x00000004e8027825 */ /* 0x000fc800078e0208 */
[----:B------:R-:W-:Y:S01]  /*103e60*/  IMAD.WIDE R228, R232, 0x4, R226 ;  /* 0x00000004e8e47825 */ /* 0x000fe200078e02e2 */
[----:B------:R-:W-:-:S03]  /*103e70*/  ISETP.LT.AND P2, PT, R163, c[0x0][0x178], !P0 ;  /* 0x00005e00a3007a0c */ /* 0x000fc60004741270 */
[C---:B------:R-:W-:Y:S01]  /*103e80*/  IMAD.WIDE R230, R232.reuse, 0x4, R4 ;  /* 0x00000004e8e67825 */ /* 0x040fe200078e0204 */
[----:B------:R-:W-:Y:S01]  /*103e90*/  ISETP.LT.AND P3, PT, R131, c[0x0][0x178], !P0 ;  /* 0x00005e0083007a0c */ /* 0x000fe20004761270 */
[----:B----4-:R1:W-:Y:S04]  /*103ea0*/  @P5 STG.E [R2.64], R237 ;  /* 0x000000ed02005986 */ /* 0x0103e8000c101904 */
[----:B--2---:R2:W-:Y:S01]  /*103eb0*/  @P4 STG.E [R228.64], R236 ;  /* 0x000000ece4004986 */ /* 0x0045e2000c101904 */
[----:B------:R-:W-:Y:S02]  /*103ec0*/  ISETP.LT.AND P4, PT, R147, c[0x0][0x178], !P0 ;  /* 0x00005e0093007a0c */ /* 0x000fe40004781270 */
[----:B---3--:R-:W-:Y:S01]  /*103ed0*/  ISETP.GE.AND P5, PT, R233, c[0x0][0x17c], PT ;  /* 0x00005f00e9007a0c */ /* 0x008fe20003fa6270 */
[----:B------:R3:W-:Y:S01]  /*103ee0*/  @P6 STG.E [R230.64], R240 ;  /* 0x000000f0e6006986 */ /* 0x0007e2000c101904 */
[----:B------:R-:W-:Y:S01]  /*103ef0*/  ISETP.LT.AND P0, PT, R179, c[0x0][0x178], !P0 ;  /* 0x00005e00b3007a0c */ /* 0x000fe20004701270 */
[----:B-1----:R-:W-:-:S04]  /*103f00*/  IMAD.WIDE R2, R232, 0x4, R224 ;  /* 0x00000004e8027825 */ /* 0x002fc800078e02e0 */
[----:B--2---:R-:W-:Y:S01]  /*103f10*/  IMAD.WIDE R228, R232, 0x4, R14 ;  /* 0x00000004e8e47825 */ /* 0x004fe200078e020e */
[----:B---3--:R-:W2:Y:S04]  /*103f20*/  LDL.LU R240, [R1+0x1a68] ;  /* 0x001a680001f07983 */ /* 0x008ea80000300800 */
[----:B------:R1:W-:Y:S01]  /*103f30*/  @P1 STG.E [R2.64], R248 ;  /* 0x000000f802001986 */ /* 0x0003e2000c101904 */
[----:B------:R-:W-:Y:S01]  /*103f40*/  ISETP.LT.AND P1, PT, R194, c[0x0][0x178], !P5 ;  /* 0x00005e00c2007a0c */ /* 0x000fe20006f21270 */
[C---:B------:R-:W-:Y:S01]  /*103f50*/  IMAD.WIDE R230, R232.reuse, 0x4, R12 ;  /* 0x00000004e8e67825 */ /* 0x040fe200078e020c */
[C---:B------:R-:W-:Y:S01]  /*103f60*/  IADD3 R233, R232.reuse, c[0x0][0x198], RZ ;  /* 0x00006600e8e97a10 */ /* 0x040fe20007ffe0ff */
[----:B------:R3:W-:Y:S04]  /*103f70*/  @P2 STG.E [R228.64], R241 ;  /* 0x000000f1e4002986 */ /* 0x0007e8000c101904 */
[----:B-1----:R-:W4:Y:S01]  /*103f80*/  LDL.LU R248, [R1+0x1a58] ;  /* 0x001a580001f87983 */ /* 0x002f220000300800 */
[----:B------:R-:W4:Y:S02]  /*103f90*/  LDL.LU R237, [R1+0x1a38] ;  /* 0x001a380001ed7983 */ /* 0x000f240000300800 */
[----:B------:R-:W-:-:S04]  /*103fa0*/  IMAD.WIDE R2, R232, 0x4, R10 ;  /* 0x00000004e8027825 */ /* 0x000fc800078e020a */
[----:B---3--:R-:W-:Y:S01]  /*103fb0*/  IMAD.WIDE R228, R232, 0x4, R6 ;  /* 0x00000004e8e47825 */ /* 0x008fe200078e0206 */
[----:B------:R-:W3:Y:S04]  /*103fc0*/  LDL.LU R236, [R1+0x1a18] ;  /* 0x001a180001ec7983 */ /* 0x000ee80000300800 */
[----:B------:R1:W-:Y:S04]  /*103fd0*/  @P3 STG.E [R230.64], R245 ;  /* 0x000000f5e6003986 */ /* 0x0003e8000c101904 */
[----:B------:R-:W-:Y:S01]  /*103fe0*/  @P4 STG.E [R2.64], R249 ;  /* 0x000000f902004986 */ /* 0x000fe2000c101904 */
[----:B------:R1:W-:Y:S02]  /*103ff0*/  @P0 STG.E [R228.64], R252 ;  /* 0x000000fce4000986 */ /* 0x0003e4000c101904 */
[----:B-1----:R-:W-:Y:S01]  /*104000*/  IMAD.WIDE R230, R233, 0x4, R8 ;  /* 0x00000004e9e67825 */ /* 0x002fe200078e0208 */
[----:B------:R-:W3:Y:S03]  /*104010*/  LDL.LU R252, [R1+0x1a8c] ;  /* 0x001a8c0001fc7983 */ /* 0x000ee60000300800 */
[----:B------:R-:W3:Y:S02]  /*104020*/  LDL.LU R241, [R1+0x19d8] ;  /* 0x0019d80001f17983 */ /* 0x000ee40000300800 */
[----:B------:R-:W3:Y:S01]  /*104030*/  LDL.LU R235, [R1+0x4f18] ;  /* 0x004f180001eb7983 */ /* 0x000ee20000300800 */
[----:B------:R1:W-:Y:S01]  /*104040*/  @P1 STG.E [R230.64], R244 ;  /* 0x000000f4e6001986 */ /* 0x0003e2000c101904 */
[----:B------:R-:W3:Y:S03]  /*104050*/  LDL.LU R245, [R1+0xe58] ;  /* 0x000e580001f57983 */ /* 0x000ee60000300800 */
[----:B-1----:R-:W3:Y:S01]  /*104060*/  LDL.LU R244, [R1+0x1abc] ;  /* 0x001abc0001f47983 */ /* 0x002ee20000300800 */
[----:B------:R-:W-:-:S02]  /*104070*/  ISETP.LT.AND P6, PT, R223, c[0x0][0x178], !P5 ;  /* 0x00005e00df007a0c */ /* 0x000fc40006fc1270 */
[----:B------:R-:W-:Y:S02]  /*104080*/  ISETP.LT.AND P3, PT, R115, c[0x0][0x178], !P5 ;  /* 0x00005e0073007a0c */ /* 0x000fe40006f61270 */
[----:B------:R-:W-:Y:S02]  /*104090*/  ISETP.LT.AND P2, PT, R195, c[0x0][0x178], !P5 ;  /* 0x00005e00c3007a0c */ /* 0x000fe40006f41270 */
[----:B------:R-:W-:Y:S01]  /*1040a0*/  ISETP.LT.AND P4, PT, R163, c[0x0][0x178], !P5 ;  /* 0x00005e00a3007a0c */ /* 0x000fe20006f81270 */
[----:B------:R-:W-:Y:S01]  /*1040b0*/  IMAD.WIDE R230, R233, 0x4, R226 ;  /* 0x00000004e9e67825 */ /* 0x000fe200078e02e2 */
[----:B------:R-:W-:-:S03]  /*1040c0*/  ISETP.LT.AND P1, PT, R131, c[0x0][0x178], !P5 ;  /* 0x00005e0083007a0c */ /* 0x000fc60006f21270 */
[----:B------:R-:W-:-:S04]  /*1040d0*/  IMAD.WIDE R228, R233, 0x4, R4 ;  /* 0x00000004e9e47825 */ /* 0x000fc800078e0204 */
[C---:B------:R-:W-:Y:S01]  /*1040e0*/  IMAD.WIDE R2, R233.reuse, 0x4, R224 ;  /* 0x00000004e9027825 */ /* 0x040fe200078e02e0 */
[----:B------:R-:W-:Y:S01]  /*1040f0*/  ISETP.GE.AND P0, PT, R234, c[0x0][0x17c], PT ;  /* 0x00005f00ea007a0c */ /* 0x000fe20003f06270 */
[----:B------:R-:W3:Y:S04]  /*104100*/  LDL.LU R249, [R1+0x19dc] ;  /* 0x0019dc0001f97983 */ /* 0x000ee80000300800 */
[----:B------:R1:W-:Y:S01]  /*104110*/  @P6 STG.E [R230.64], R250 ;  /* 0x000000fae6006986 */ /* 0x0003e2000c101904 */
[C---:B------:R-:W-:Y:S01]  /*104120*/  IADD3 R234, R233.reuse, c[0x0][0x198], RZ ;  /* 0x00006600e9ea7a10 */ /* 0x040fe20007ffe0ff */
[----:B-1----:R-:W-:Y:S02]  /*104130*/  IMAD.WIDE R230, R233, 0x4, R14 ;  /* 0x00000004e9e67825 */ /* 0x002fe400078e020e */
[----:B--2---:R1:W-:Y:S01]  /*104140*/  @P3 STG.E [R228.64], R240 ;  /* 0x000000f0e4003986 */ /* 0x0043e2000c101904 */
[----:B------:R-:W-:-:S03]  /*104150*/  ISETP.LT.AND P3, PT, R223, c[0x0][0x178], !P0 ;  /* 0x00005e00df007a0c */ /* 0x000fc60004761270 */
[----:B-1----:R-:W2:Y:S04]  /*104160*/  LDL.LU R240, [R1+0x1a6c] ;  /* 0x001a6c0001f07983 */ /* 0x002ea80000300800 */
[----:B----4-:R1:W-:Y:S01]  /*104170*/  @P2 STG.E [R2.64], R248 ;  /* 0x000000f802002986 */ /* 0x0103e2000c101904 */
[----:B------:R-:W-:Y:S01]  /*104180*/  ISETP.LT.AND P2, PT, R147, c[0x0][0x178], !P5 ;  /* 0x00005e0093007a0c */ /* 0x000fe20006f41270 */
[----:B------:R4:W-:Y:S01]  /*104190*/  @P4 STG.E [R230.64], R237 ;  /* 0x000000ede6004986 */ /* 0x0009e2000c101904 */
[----:B------:R-:W-:Y:S02]  /*1041a0*/  ISETP.LT.AND P5, PT, R179, c[0x0][0x178], !P5 ;  /* 0x00005e00b3007a0c */ /* 0x000fe40006fa1270 */
[----:B------:R-:W-:Y:S01]  /*1041b0*/  ISETP.LT.AND P4, PT, R194, c[0x0][0x178], !P0 ;  /* 0x00005e00c2007a0c */ /* 0x000fe20004781270 */
[----:B-1----:R-:W2:Y:S01]  /*1041c0*/  LDL.LU R248, [R1+0x1a5c] ;  /* 0x001a5c0001f87983 */ /* 0x002ea20000300800 */
[----:B------:R-:W-:-:S04]  /*1041d0*/  IMAD.WIDE R2, R233, 0x4, R12 ;  /* 0x00000004e9027825 */ /* 0x000fc800078e020c */
[----:B----4-:R-:W4:Y:S02]  /*1041e0*/  LDL.LU R237, [R1+0x1a3c] ;  /* 0x001a3c0001ed7983 */ /* 0x010f240000300800 */
[C---:B------:R-:W-:Y:S01]  /*1041f0*/  IMAD.WIDE R228, R233.reuse, 0x4, R6 ;  /* 0x00000004e9e47825 */ /* 0x040fe200078e0206 */
[----:B---3--:R1:W-:Y:S03]  /*104200*/  @P1 STG.E [R2.64], R236 ;  /* 0x000000ec02001986 */ /* 0x0083e6000c101904 */
[----:B------:R-:W-:Y:S01]  /*104210*/  IMAD.WIDE R230, R234, 0x4, R8 ;  /* 0x00000004eae67825 */ /* 0x000fe200078e0208 */
[----:B-1----:R-:W3:Y:S03]  /*104220*/  LDL.LU R236, [R1+0x1a1c] ;  /* 0x001a1c0001ec7983 */ /* 0x002ee60000300800 */
[----:B------:R-:W-:-:S04]  /*104230*/  IMAD.WIDE R2, R233, 0x4, R10 ;  /* 0x00000004e9027825 */ /* 0x000fc800078e020a */
[----:B------:R-:W-:Y:S01]  /*104240*/  IMAD.WIDE R232, R234, 0x4, R226 ;  /* 0x00000004eae87825 */ /* 0x000fe200078e02e2 */
[----:B------:R-:W-:Y:S03]  /*104250*/  @P2 STG.E [R2.64], R241 ;  /* 0x000000f102002986 */ /* 0x000fe6000c101904 */
[----:B------:R1:W-:Y:S02]  /*104260*/  @P5 STG.E [R228.64], R245 ;  /* 0x000000f5e4005986 */ /* 0x0003e4000c101904 */
[----:B------:R1:W-:Y:S02]  /*104270*/  @P4 STG.E [R230.64], R244 ;  /* 0x000000f4e6004986 */ /* 0x0003e4000c101904 */
[----:B------:R1:W-:Y:S02]  /*104280*/  @P3 STG.E [R232.64], R252 ;  /* 0x000000fce8003986 */ /* 0x0003e4000c101904 */
[----:B-1----:R-:W3:Y:S01]  /*104290*/  LDL.LU R245, [R1+0xe5c] ;  /* 0x000e5c0001f57983 */ /* 0x002ee20000300800 */
[----:B------:R-:W3:Y:S02]  /*1042a0*/  LDL.LU R244, [R1+0x1b30] ;  /* 0x001b300001f47983 */ /* 0x000ee40000300800 */
[----:B------:R-:W3:Y:S01]  /*1042b0*/  LDL.LU R252, [R1+0x1b20] ;  /* 0x001b200001fc7983 */ /* 0x000ee20000300800 */
[----:B------:R-:W-:-:S02]  /*1042c0*/  ISETP.LT.AND P6, PT, R115, c[0x0][0x178], !P0 ;  /* 0x00005e0073007a0c */ /* 0x000fc400047c1270 */
[----:B------:R-:W-:Y:S02]  /*1042d0*/  ISETP.LT.AND P1, PT, R195, c[0x0][0x178], !P0 ;  /* 0x00005e00c3007a0c */ /* 0x000fe40004721270 */
[----:B------:R-:W-:Y:S01]  /*1042e0*/  ISETP.LT.AND P3, PT, R163, c[0x0][0x178], !P0 ;  /* 0x00005e00a3007a0c */ /* 0x000fe20004761270 */
[----:B------:R-:W-:Y:S01]  /*1042f0*/  IMAD.WIDE R2, R234, 0x4, R4 ;  /* 0x00000004ea027825 */ /* 0x000fe200078e0204 */
[----:B------:R-:W-:-:S03]  /*104300*/  ISETP.LT.AND P5, PT, R131, c[0x0][0x178], !P0 ;  /* 0x00005e0083007a0c */ /* 0x000fc600047a1270 */
[C---:B------:R-:W-:Y:S01]  /*104310*/  IMAD.WIDE R228, R234.reuse, 0x4, R224 ;  /* 0x00000004eae47825 */ /* 0x040fe200078e02e0 */
[----:B------:R-:W-:Y:S01]  /*104320*/  ISETP.LT.AND P4, PT, R147, c[0x0][0x178], !P0 ;  /* 0x00005e0093007a0c */ /* 0x000fe20004781270 */
[----:B------:R-:W3:Y:S01]  /*104330*/  LDL.LU R233, [R1+0x4f1c] ;  /* 0x004f1c0001e97983 */ /* 0x000ee20000300800 */
[----:B------:R-:W-:Y:S01]  /*104340*/  ISETP.GE.AND P2, PT, R235, c[0x0][0x17c], PT ;  /* 0x00005f00eb007a0c */ /* 0x000fe20003f46270 */
[----:B------:R-:W3:Y:S01]  /*104350*/  LDL.LU R241, [R1+0x1580] ;  /* 0x0015800001f17983 */ /* 0x000ee20000300800 */
[----:B------:R-:W-:Y:S01]  /*104360*/  ISETP.LT.AND P0, PT, R179, c[0x0][0x178], !P0 ;  /* 0x00005e00b3007a0c */ /* 0x000fe20004701270 */
[C---:B------:R-:W-:Y:S01]  /*104370*/  IMAD.WIDE R230, R234.reuse, 0x4, R10 ;  /* 0x00000004eae67825 */ /* 0x040fe200078e020a */
[----:B------:R-:W-:Y:S01]  /*104380*/  IADD3 R232, R234, c[0x0][0x198], RZ ;  /* 0x00006600eae87a10 */ /* 0x000fe20007ffe0ff */
[----:B--2---:R1:W-:Y:S01]  /*104390*/  @P6 STG.E [R2.64], R240 ;  /* 0x000000f002006986 */ /* 0x0043e2000c101904 */
[----:B------:R-:W-:-:S03]  /*1043a0*/  ISETP.LT.AND P6, PT, R223, c[0x0][0x178], !P2 ;  /* 0x00005e00df007a0c */ /* 0x000fc600057c1270 */
[----:B-1----:R-:W2:Y:S04]  /*1043b0*/  LDL.LU R240, [R1+0x11d0] ;  /* 0x0011d00001f07983 */ /* 0x002ea80000300800 */
[----:B------:R1:W-:Y:S01]  /*1043c0*/  @P1 STG.E [R228.64], R248 ;  /* 0x000000f8e4001986 */ /* 0x0003e2000c101904 */
[----:B------:R-:W-:Y:S01]  /*1043d0*/  IMAD.WIDE R2, R234, 0x4, R14 ;  /* 0x00000004ea027825 */ /* 0x000fe200078e020e */
[----:B------:R-:W-:-:S04]  /*1043e0*/  ISETP.LT.AND P1, PT, R194, c[0x0][0x178], !P2 ;  /* 0x00005e00c2007a0c */ /* 0x000fc80005721270 */
[----:B----4-:R4:W-:Y:S04]  /*1043f0*/  @P3 STG.E [R2.64], R237 ;  /* 0x000000ed02003986 */ /* 0x0109e8000c101904 */
[----:B-1----:R-:W2:Y:S01]  /*104400*/  LDL.LU R248, [R1+0x1020] ;  /* 0x0010200001f87983 */ /* 0x002ea20000300800 */
[----:B------:R-:W-:-:S05]  /*104410*/  IMAD.WIDE R228, R234, 0x4, R12 ;  /* 0x00000004eae47825 */ /* 0x000fca00078e020c */
[----:B---3--:R1:W-:Y:S04]  /*104420*/  @P5 STG.E [R228.64], R236 ;  /* 0x000000ece4005986 */ /* 0x0083e8000c101904 */
[----:B----4-:R-:W3:Y:S01]  /*104430*/  LDL.LU R237, [R1+0xc60] ;  /* 0x000c600001ed7983 */ /* 0x010ee20000300800 */
[----:B------:R4:W-:Y:S02]  /*104440*/  @P4 STG.E [R230.64], R249 ;  /* 0x000000f9e6004986 */ /* 0x0009e4000c101904 */
[----:B------:R-:W-:Y:S01]  /*104450*/  IMAD.WIDE R2, R234, 0x4, R6 ;  /* 0x00000004ea027825 */ /* 0x000fe200078e0206 */
[----:B-1----:R-:W3:Y:S03]  /*104460*/  LDL.LU R236, [R1+0xa90] ;  /* 0x000a900001ec7983 */ /* 0x002ee60000300800 */
[----:B----4-:R-:W4:Y:S02]  /*104470*/  LDL.LU R249, [R1+0xa80] ;  /* 0x000a800001f97983 */ /* 0x010f240000300800 */
[----:B------:R-:W-:-:S04]  /*104480*/  IMAD.WIDE R228, R232, 0x4, R8 ;  /* 0x00000004e8e47825 */ /* 0x000fc800078e0208 */
[----:B------:R-:W-:Y:S01]  /*104490*/  IMAD.WIDE R230, R232, 0x4, R226 ;  /* 0x00000004e8e67825 */ /* 0x000fe200078e02e2 */
[----:B------:R-:W-:Y:S03]  /*1044a0*/  @P0 STG.E [R2.64], R245 ;  /* 0x000000f502000986 */ /* 0x000fe6000c101904 */
[----:B------:R1:W-:Y:S01]  /*1044b0*/  @P1 STG.E [R228.64], R244 ;  /* 0x000000f4e4001986 */ /* 0x0003e2000c101904 */
[----:B------:R1:W-:Y:S04]  /*1044c0*/  @P6 STG.E [R230.64], R252 ;  /* 0x000000fce6006986 */ /* 0x0003e8000c101904 */
[----:B-1----:R-:W4:Y:S01]  /*1044d0*/  LDL.LU R244, [R1+0x1b34] ;  /* 0x001b340001f47983 */ /* 0x002f220000300800 */
[----:B------:R-:W4:Y:S01]  /*1044e0*/  LDL.LU R252, [R1+0x1b24] ;  /* 0x001b240001fc7983 */ /* 0x000f220000300800 */
        /* <DEDUP_REMOVED lines=8> */
[----:B------:R-:W-:Y:S02]  /*104570*/  ISETP.LT.AND P2, PT, R179, c[0x0][0x178], !P2 ;  /* 0x00005e00b3007a0c */ /* 0x000fe40005741270 */
[----:B------:R-:W-:Y:S01]  /*104580*/  ISETP.GE.AND P0, PT, R233, c[0x0][0x17c], PT ;  /* 0x00005f00e9007a0c */ /* 0x000fe20003f06270 */
[----:B------:R-:W4:Y:S04]  /*104590*/  LDL.LU R245, [R1+0xc64] ;  /* 0x000c640001f57983 */ /* 0x000f280000300800 */
[----:B------:R1:W-:Y:S01]  /*1045a0*/  @P5 STG.E [R2.64], R241 ;  /* 0x000000f102005986 */ /* 0x0003e2000c101904 */
[----:B------:R-:W4:Y:S01]  /*1045b0*/  LDL.LU R235, [R1+0x4f20] ;  /* 0x004f200001eb7983 */ /* 0x000f220000300800 */
[----:B------:R-:W-:-:S02]  /*1045c0*/  IADD3 R234, R232, c[0x0][0x198], RZ ;  /* 0x00006600e8ea7a10 */ /* 0x000fc40007ffe0ff */
[----:B-1----:R-:W4:Y:S01]  /*1045d0*/  LDL.LU R241, [R1+0x1584] ;  /* 0x0015840001f17983 */ /* 0x002f220000300800 */
[----:B------:R-:W-:-:S03]  /*1045e0*/  IMAD.WIDE R2, R232, 0x4, R10 ;  /* 0x00000004e8027825 */ /* 0x000fc600078e020a */
[----:B--2---:R1:W-:Y:S01]  /*1045f0*/  @P4 STG.E [R228.64], R240 ;  /* 0x000000f0e4004986 */ /* 0x0043e2000c101904 */
[----:B------:R-:W-:-:S03]  /*104600*/  ISETP.LT.AND P4, PT, R223, c[0x0][0x178], !P0 ;  /* 0x00005e00df007a0c */ /* 0x000fc60004781270 */
[----:B-1----:R-:W2:Y:S04]  /*104610*/  LDL.LU R240, [R1+0x11d4] ;  /* 0x0011d40001f07983 */ /* 0x002ea80000300800 */
[----:B------:R1:W-:Y:S01]  /*104620*/  @P3 STG.E [R230.64], R248 ;  /* 0x000000f8e6003986 */ /* 0x0003e2000c101904 */
[----:B------:R-:W-:Y:S01]  /*104630*/  ISETP.LT.AND P3, PT, R194, c[0x0][0x178], !P0 ;  /* 0x00005e00c2007a0c */ /* 0x000fe20004761270 */
[----:B------:R-:W-:-:S04]  /*104640*/  IMAD.WIDE R228, R232, 0x4, R6 ;  /* 0x00000004e8e47825 */ /* 0x000fc800078e0206 */
[----:B-1----:R-:W-:Y:S01]  /*104650*/  IMAD.WIDE R230, R232, 0x4, R12 ;  /* 0x00000004e8e67825 */ /* 0x002fe200078e020c */
[----:B------:R-:W2:Y:S04]  /*104660*/  LDL.LU R248, [R1+0x1024] ;  /* 0x0010240001f87983 */ /* 0x000ea80000300800 */
[----:B---3--:R-:W-:Y:S01]  /*104670*/  @P1 STG.E [R230.64], R237 ;  /* 0x000000ede6001986 */ /* 0x008fe2000c101904 */
[----:B------:R-:W-:Y:S02]  /*104680*/  @P6 STG.E [R2.64], R236 ;  /* 0x000000ec02006986 */ /* 0x000fe4000c101904 */
[----:B----4-:R1:W-:Y:S02]  /*104690*/  @P2 STG.E [R228.64], R249 ;  /* 0x000000f9e4002986 */ /* 0x0103e4000c101904 */
[----:B-1----:R-:W3:Y:S01]  /*1046a0*/  LDL.LU R249, [R1+0xa94] ;  /* 0x000a940001f97983 */ /* 0x002ee20000300800 */
[----:B------:R-:W-:-:S04]  /*1046b0*/  IMAD.WIDE R2, R234, 0x4, R8 ;  /* 0x00000004ea027825 */ /* 0x000fc800078e0208 */
[----:B------:R-:W-:Y:S01]  /*1046c0*/  IMAD.WIDE R228, R234, 0x4, R226 ;  /* 0x00000004eae47825 */ /* 0x000fe200078e02e2 */
[----:B------:R1:W-:Y:S04]  /*1046d0*/  @P3 STG.E [R2.64], R244 ;  /* 0x000000f402003986 */ /* 0x0003e8000c101904 */
[----:B------:R4:W-:Y:S01]  /*1046e0*/  @P4 STG.E [R228.64], R252 ;  /* 0x000000fce4004986 */ /* 0x0009e2000c101904 */
[----:B-1----:R-:W3:Y:S01]  /*1046f0*/  LDL.LU R244, [R1+0xa84] ;  /* 0x000a840001f47983 */ /* 0x002ee20000300800 */
[----:B------:R-:W3:Y:S02]  /*104700*/  LDL.LU R239, [R1+0x4f24] ;  /* 0x004f240001ef7983 */ /* 0x000ee40000300800 */
[----:B------:R-:W3:Y:S02]  /*104710*/  LDL.LU R238, [R1+0x1ba0] ;  /* 0x001ba00001ee7983 */ /* 0x000ee40000300800 */
[----:B------:R-:W3:Y:S01]  /*104720*/  LDL.LU R237, [R1+0x1b70] ;  /* 0x001b700001ed7983 */ /* 0x000ee20000300800 */
[----:B----4-:R-:W4:Y:S01]  /*104730*/  LDL.LU R252, [R1+0x1b50] ;  /* 0x001b500001fc7983 */ /* 0x010f220000300800 */
[----:B------:R-:W4:Y:S02]  /*104740*/  LDL.LU R250, [R1+0x1aa0] ;  /* 0x001aa00001fa7983 */ /* 0x000f240000300800 */
[----:B------:R-:W4:Y:S01]  /*104750*/  LDL.LU R236, [R1+0x1590] ;  /* 0x0015900001ec7983 */ /* 0x000f220000300800 */
[----:B------:R-:W-:-:S02]  /*104760*/  ISETP.LT.AND P6, PT, R115, c[0x0][0x178], !P0 ;  /* 0x00005e0073007a0c */ /* 0x000fc400047c1270 */
[----:B------:R-:W-:Y:S02]  /*104770*/  ISETP.LT.AND P5, PT, R195, c[0x0][0x178], !P0 ;  /* 0x00005e00c3007a0c */ /* 0x000fe400047a1270 */
[----:B------:R-:W-:Y:S02]  /*104780*/  ISETP.LT.AND P2, PT, R163, c[0x0][0x178], !P0 ;  /* 0x00005e00a3007a0c */ /* 0x000fe40004741270 */
[----:B------:R-:W-:Y:S02]  /*104790*/  ISETP.LT.AND P1, PT, R131, c[0x0][0x178], !P0 ;  /* 0x00005e0083007a0c */ /* 0x000fe40004721270 */
[----:B------:R-:W-:Y:S01]  /*1047a0*/  ISETP.LT.AND P4, PT, R147, c[0x0][0x178], !P0 ;  /* 0x00005e0093007a0c */ /* 0x000fe20004781270 */
[----:B------:R-:W-:-:S04]  /*1047b0*/  IMAD.WIDE R2, R234, 0x4, R4 ;  /* 0x00000004ea027825 */ /* 0x000fc800078e0204 */
[----:B------:R-:W-:-:S04]  /*1047c0*/  IMAD.WIDE R228, R234, 0x4, R224 ;  /* 0x00000004eae47825 */ /* 0x000fc800078e02e0 */
[----:B------:R-:W-:-:S04]  /*1047d0*/  IMAD.WIDE R230, R234, 0x4, R14 ;  /* 0x00000004eae67825 */ /* 0x000fc800078e020e */
[C---:B------:R-:W-:Y:S01]  /*1047e0*/  IMAD.WIDE R232, R234.reuse, 0x4, R12 ;  /* 0x00000004eae87825 */ /* 0x040fe200078e020c */
[----:B------:R-:W-:Y:S02]  /*1047f0*/  ISETP.GE.AND P3, PT, R235, c[0x0][0x17c], PT ;  /* 0x00005f00eb007a0c */ /* 0x000fe40003f66270 */
[----:B------:R-:W-:Y:S01]  /*104800*/  ISETP.LT.AND P0, PT, R179, c[0x0][0x178], !P0 ;  /* 0x00005e00b3007a0c */ /* 0x000fe20004701270 */
[----:B------:R-:W4:Y:S04]  /*104810*/  LDL.LU R246, [R1+0x11e0] ;  /* 0x0011e00001f67983 */ /* 0x000f280000300800 */
[----:B------:R1:W-:Y:S01]  /*104820*/  @P6 STG.E [R2.64], R241 ;  /* 0x000000f102006986 */ /* 0x0003e2000c101904 */
[C---:B------:R-:W-:Y:S01]  /*104830*/  IADD3 R235, R234.reuse, c[0x0][0x198], RZ ;  /* 0x00006600eaeb7a10 */ /* 0x040fe20007ffe0ff */
[----:B-1----:R-:W-:-:S02]  /*104840*/  IMAD.WIDE R2, R234, 0x4, R10 ;  /* 0x00000004ea027825 */ /* 0x002fc400078e020a */
[----:B------:R-:W4:Y:S01]  /*104850*/  LDL.LU R241, [R1+0x1030] ;  /* 0x0010300001f17983 */ /* 0x000f220000300800 */
[----:B------:R-:W-:-:S03]  /*104860*/  ISETP.LT.AND P6, PT, R163, c[0x0][0x178], !P3 ;  /* 0x00005e00a3007a0c */ /* 0x000fc60005fc1270 */
[----:B--2---:R1:W-:Y:S01]  /*104870*/  @P5 STG.E [R228.64], R240 ;  /* 0x000000f0e4005986 */ /* 0x0043e2000c101904 */
[----:B------:R-:W-:-:S03]  /*104880*/  ISETP.LT.AND P5, PT, R223, c[0x0][0x178], !P3 ;  /* 0x00005e00df007a0c */ /* 0x000fc60005fa1270 */
[----:B-1----:R-:W2:Y:S04]  /*104890*/  LDL.LU R240, [R1+0xc70] ;  /* 0x000c700001f07983 */ /* 0x002ea80000300800 */
[----:B------:R1:W-:Y:S01]  /*1048a0*/  @P2 STG.E [R230.64], R248 ;  /* 0x000000f8e6002986 */ /* 0x0003e2000c101904 */
[----:B------:R3:W-:Y:S01]  /*1048b0*/  @P1 STG.E [R232.64], R245 ;  /* 0x000000f5e8001986 */ /* 0x0007e2000c101904 */
[----:B------:R-:W-:Y:S02]  /*1048c0*/  ISETP.LT.AND P1, PT, R194, c[0x0][0x178], !P3 ;  /* 0x00005e00c2007a0c */ /* 0x000fe40005f21270 */
[----:B------:R-:W-:Y:S01]  /*1048d0*/  ISETP.LT.AND P2, PT, R115, c[0x0][0x178], !P3 ;  /* 0x00005e0073007a0c */ /* 0x000fe20005f41270 */
[----:B------:R-:W-:-:S04]  /*1048e0*/  IMAD.WIDE R228, R235, 0x4, R8 ;  /* 0x00000004ebe47825 */ /* 0x000fc800078e0208 */
[----:B-1----:R-:W-:Y:S01]  /*1048f0*/  IMAD.WIDE R230, R235, 0x4, R226 ;  /* 0x00000004ebe67825 */ /* 0x002fe200078e02e2 */
[----:B---3--:R1:W-:Y:S01]  /*104900*/  @P4 STG.E [R2.64], R249 ;  /* 0x000000f902004986 */ /* 0x0083e2000c101904 */
[----:B------:R-:W-:Y:S02]  /*104910*/  ISETP.LT.AND P4, PT, R195, c[0x0][0x178], !P3 ;  /* 0x00005e00c3007a0c */ /* 0x000fe40005f81270 */
[----:B------:R-:W-:Y:S01]  /*104920*/  IMAD.WIDE R232, R235, 0x4, R4 ;  /* 0x00000004ebe87825 */ /* 0x000fe200078e0204 */
[----:B-1----:R-:W3:Y:S03]  /*104930*/  LDL.LU R249, [R1+0x1ba4] ;  /* 0x001ba40001f97983 */ /* 0x002ee60000300800 */
[----:B------:R-:W-:-:S04]  /*104940*/  IMAD.WIDE R2, R234, 0x4, R6 ;  /* 0x00000004ea027825 */ /* 0x000fc800078e0206 */
[----:B------:R-:W3:Y:S02]  /*104950*/  LDL.LU R245, [R1+0x1b74] ;  /* 0x001b740001f57983 */ /* 0x000ee40000300800 */
[----:B------:R-:W3:Y:S01]  /*104960*/  LDL.LU R248, [R1+0x11e4] ;  /* 0x0011e40001f87983 */ /* 0x000ee20000300800 */
[----:B------:R1:W-:Y:S01]  /*104970*/  @P0 STG.E [R2.64], R244 ;  /* 0x000000f402000986 */ /* 0x0003e2000c101904 */
[----:B------:R-:W-:Y:S02]  /*104980*/  @P1 STG.E [R228.64], R238 ;  /* 0x000000eee4001986 */ /* 0x000fe4000c101904 */
[----:B------:R4:W-:Y:S02]  /*104990*/  @P5 STG.E [R230.64], R237 ;  /* 0x000000ede6005986 */ /* 0x0009e4000c101904 */
[----:B----4-:R4:W-:Y:S04]  /*1049a0*/  @P2 STG.E [R232.64], R252 ;  /* 0x000000fce8002986 */ /* 0x0109e8000c101904 */
[----:B-1----:R-:W3:Y:S01]  /*1049b0*/  LDL.LU R244, [R1+0x1034] ;  /* 0x0010340001f47983 */ /* 0x002ee20000300800 */
[----:B------:R-:W3:Y:S02]  /*1049c0*/  LDL.LU R237, [R1+0x4f28] ;  /* 0x004f280001ed7983 */ /* 0x000ee40000300800 */
[C---:B------:R-:W-:Y:S01]  /*1049d0*/  IMAD.WIDE R2, R235.reuse, 0x4, R224 ;  /* 0x00000004eb027825 */ /* 0x040fe200078e02e0 */
[----:B----4-:R-:W4:Y:S03]  /*1049e0*/  LDL.LU R252, [R1+0x1b54] ;  /* 0x001b540001fc7983 */ /* 0x010f260000300800 */
[----:B------:R-:W-:Y:S01]  /*1049f0*/  IMAD.WIDE R228, R235, 0x4, R14 ;  /* 0x00000004ebe47825 */ /* 0x000fe200078e020e */
[----:B------:R1:W-:Y:S04]  /*104a00*/  @P4 STG.E [R2.64], R250 ;  /* 0x000000fa02004986 */ /* 0x0003e8000c101904 */
[----:B------:R1:W-:Y:S04]  /*104a10*/  @P6 STG.E [R228.64], R236 ;  /* 0x000000ece4006986 */ /* 0x0003e8000c101904 */
[----:B-1----:R-:W4:Y:S04]  /*104a20*/  LDL.LU R250, [R1+0x1aa4] ;  /* 0x001aa40001fa7983 */ /* 0x002f280000300800 */
[----:B------:R-:W4:Y:S01]  /*104a30*/  LDL.LU R236, [R1+0x1594] ;  /* 0x0015940001ec7983 */ /* 0x000f220000300800 */
[----:B------:R-:W-:-:S02]  /*104a40*/  ISETP.GE.AND P0, PT, R239, c[0x0][0x17c], PT ;  /* 0x00005f00ef007a0c */ /* 0x000fc40003f06270 */
[----:B------:R-:W-:Y:S02]  /*104a50*/  ISETP.LT.AND P2, PT, R131, c[0x0][0x178], !P3 ;  /* 0x00005e0083007a0c */ /* 0x000fe40005f41270 */
[----:B------:R-:W-:Y:S01]  /*104a60*/  ISETP.LT.AND P1, PT, R147, c[0x0][0x178], !P3 ;  /* 0x00005e0093007a0c */ /* 0x000fe20005f21270 */
[----:B------:R-:W-:Y:S01]  /*104a70*/  ISETP.LT.AND P3, PT, R179, c[0x0][0x178], !P3 ;  /* 0x00005e00b3007a0c */ /* 0x000fe20005f61270 */
[----:B------:R-:W-:Y:S02]  /*104a80*/  ISETP.LT.AND P4, PT, R194, c[0x0][0x178], !P0 ;  /* 0x00005e00c2007a0c */ /* 0x000fe40004781270 */
[C---:B------:R-:W-:Y:S01]  /*104a90*/  IADD3 R234, R235.reuse, c[0x0][0x198], RZ ;  /* 0x00006600ebea7a10 */ /* 0x040fe20007ffe0ff */
[----:B------:R-:W-:-:S04]  /*104aa0*/  IMAD.WIDE R2, R235, 0x4, R12 ;  /* 0x00000004eb027825 */ /* 0x000fc800078e020c */
[----:B------:R-:W-:-:S04]  /*104ab0*/  IMAD.WIDE R228, R235, 0x4, R10 ;  /* 0x00000004ebe47825 */ /* 0x000fc800078e020a */
[----:B------:R-:W-:Y:S01]  /*104ac0*/  IMAD.WIDE R230, R235, 0x4, R6 ;  /* 0x00000004ebe67825 */ /* 0x000fe200078e0206 */
[----:B------:R-:W-:-:S03]  /*104ad0*/  ISETP.LT.AND P6, PT, R223, c[0x0][0x178], !P0 ;  /* 0x00005e00df007a0c */ /* 0x000fc600047c1270 */
[C---:B------:R-:W-:Y:S01]  /*104ae0*/  IMAD.WIDE R232, R234.reuse, 0x4, R8 ;  /* 0x00000004eae87825 */ /* 0x040fe200078e0208 */
[----:B------:R-:W-:Y:S01]  /*104af0*/  ISETP.LT.AND P5, PT, R115, c[0x0][0x178], !P0 ;  /* 0x00005e0073007a0c */ /* 0x000fe200047a1270 */
[----:B------:R1:W-:Y:S02]  /*104b00*/  @P2 STG.E [R2.64], R246 ;  /* 0x000000f602002986 */ /* 0x0003e4000c101904 */
[----:B------:R1:W-:Y:S01]  /*104b10*/  @P1 STG.E [R228.64], R241 ;  /* 0x000000f1e4001986 */ /* 0x0003e2000c101904 */
[----:B------:R-:W-:Y:S01]  /*104b20*/  ISETP.LT.AND P2, PT, R195, c[0x0][0x178], !P0 ;  /* 0x00005e00c3007a0c */ /* 0x000fe20004741270 */
[----:B-1----:R-:W-:-:S04]  /*104b30*/  IMAD.WIDE R2, R234, 0x4, R226 ;  /* 0x00000004ea027825 */ /* 0x002fc800078e02e2 */
[C---:B------:R-:W-:Y:S01]  /*104b40*/  IMAD.WIDE R228, R234.reuse, 0x4, R4 ;  /* 0x00000004eae47825 */ /* 0x040fe200078e0204 */
[----:B--2---:R1:W-:Y:S01]  /*104b50*/  @P3 STG.E [R230.64], R240 ;  /* 0x000000f0e6003986 */ /* 0x0043e2000c101904 */
[----:B------:R-:W-:Y:S02]  /*104b60*/  ISETP.LT.AND P3, PT, R163, c[0x0][0x178], !P0 ;  /* 0x00005e00a3007a0c */ /* 0x000fe40004761270 */
[C---:B-1----:R-:W-:Y:S01]  /*104b70*/  IMAD.WIDE R230, R234.reuse, 0x4, R12 ;  /* 0x00000004eae67825 */ /* 0x042fe200078e020c */
[----:B---3--:R1:W-:Y:S03]  /*104b80*/  @P4 STG.E [R232.64], R249 ;  /* 0x000000f9e8004986 */ /* 0x0083e6000c101904 */
[----:B------:R2:W-:Y:S01]  /*104b90*/  @P6 STG.E [R2.64], R245 ;  /* 0x000000f502006986 */ /* 0x0005e2000c101904 */
[----:B------:R-:W-:Y:S02]  /*104ba0*/  ISETP.LT.AND P6, PT, R131, c[0x0][0x178], !P0 ;  /* 0x00005e0083007a0c */ /* 0x000fe400047c1270 */
[----:B------:R-:W-:Y:S01]  /*104bb0*/  ISETP.LT.AND P4, PT, R147, c[0x0][0x178], !P0 ;  /* 0x00005e0093007a0c */ /* 0x000fe20004781270 */
[----:B-1----:R-:W3:Y:S01]  /*104bc0*/  LDL.LU R249, [R1+0xc74] ;  /* 0x000c740001f97983 */ /* 0x002ee20000300800 */
[----:B------:R-:W3:Y:S02]  /*104bd0*/  LDL.LU R240, [R1+0x1c00] ;  /* 0x001c000001f07983 */ /* 0x000ee40000300800 */
[----:B--2---:R-:W-:-:S04]  /*104be0*/  IMAD.WIDE R2, R234, 0x4, R224 ;  /* 0x00000004ea027825 */ /* 0x004fc800078e02e0 */
[C---:B------:R-:W-:Y:S01]  /*104bf0*/  IMAD.WIDE R232, R234.reuse, 0x4, R10 ;  /* 0x00000004eae87825 */ /* 0x040fe200078e020a */
[----:B------:R-:W-:Y:S01]  /*104c00*/  ISETP.GE.AND P1, PT, R237, c[0x0][0x17c], PT ;  /* 0x00005f00ed007a0c */ /* 0x000fe20003f26270 */
[----:B----4-:R1:W-:Y:S04]  /*104c10*/  @P5 STG.E [R228.64], R252 ;  /* 0x000000fce4005986 */ /* 0x0103e8000c101904 */
[----:B-1----:R-:W2:Y:S01]  /*104c20*/  LDL.LU R252, [R1+0x1be0] ;  /* 0x001be00001fc7983 */ /* 0x002ea20000300800 */
[----:B------:R-:W2:Y:S02]  /*104c30*/  LDL.LU R238, [R1+0x4f2c] ;  /* 0x004f2c0001ee7983 */ /* 0x000ea40000300800 */
[----:B------:R-:W2:Y:S02]  /*104c40*/  LDL.LU R237, [R1+0x1bc0] ;  /* 0x001bc00001ed7983 */ /* 0x000ea40000300800 */
[----:B------:R-:W2:Y:S02]  /*104c50*/  LDL.LU R241, [R1+0x1b90] ;  /* 0x001b900001f17983 */ /* 0x000ea40000300800 */
[----:B------:R-:W-:Y:S01]  /*104c60*/  IMAD.WIDE R228, R234, 0x4, R14 ;  /* 0x00000004eae47825 */ /* 0x000fe200078e020e */
[----:B------:R-:W2:Y:S04]  /*104c70*/  LDL.LU R245, [R1+0x1b60] ;  /* 0x001b600001f57983 */ /* 0x000ea80000300800 */
[----:B------:R-:W-:Y:S01]  /*104c80*/  @P2 STG.E [R2.64], R250 ;  /* 0x000000fa02002986 */ /* 0x000fe2000c101904 */
[----:B------:R-:W-:Y:S02]  /*104c90*/  @P3 STG.E [R228.64], R236 ;  /* 0x000000ece4003986 */ /* 0x000fe4000c101904 */
[----:B------:R1:W-:Y:S02]  /*104ca0*/  @P6 STG.E [R230.64], R248 ;  /* 0x000000f8e6006986 */ /* 0x0003e4000c101904 */
[----:B------:R1:W-:Y:S02]  /*104cb0*/  @P4 STG.E [R232.64], R244 ;  /* 0x000000f4e8004986 */ /* 0x0003e4000c101904 */
[----:B-1----:R-:W2:Y:S01]  /*104cc0*/  LDL.LU R248, [R1+0x1b40] ;  /* 0x001b400001f87983 */ /* 0x002ea20000300800 */
[----:B------:R-:W2:Y:S01]  /*104cd0*/  LDL.LU R244, [R1+0x1a90] ;  /* 0x001a900001f47983 */ /* 0x000ea20000300800 */
[----:B------:R-:W-:-:S02]  /*104ce0*/  ISETP.LT.AND P0, PT, R179, c[0x0][0x178], !P0 ;  /* 0x00005e00b3007a0c */ /* 0x000fc40004701270 */
[----:B------:R-:W-:Y:S02]  /*104cf0*/  ISETP.LT.AND P5, PT, R194, c[0x0][0x178], !P1 ;  /* 0x00005e00c2007a0c */ /* 0x000fe40004fa1270 */
[C---:B------:R-:W-:Y:S01]  /*104d00*/  IADD3 R235, R234.reuse, c[0x0][0x198], RZ ;  /* 0x00006600eaeb7a10 */ /* 0x040fe20007ffe0ff */
[----:B------:R-:W-:Y:S01]  /*104d10*/  IMAD.WIDE R2, R234, 0x4, R6 ;  /* 0x00000004ea027825 */ /* 0x000fe200078e0206 */
[----:B------:R-:W-:-:S03]  /*104d20*/  ISETP.LT.AND P3, PT, R223, c[0x0][0x178], !P1 ;  /* 0x00005e00df007a0c */ /* 0x000fc60004f61270 */
[----:B------:R-:W-:Y:S01]  /*104d30*/  IMAD.WIDE R228, R235, 0x4, R8 ;  /* 0x00000004ebe47825 */ /* 0x000fe200078e0208 */
[----:B------:R-:W-:Y:S02]  /*104d40*/  ISETP.LT.AND P2, PT, R115, c[0x0][0x178], !P1 ;  /* 0x00005e0073007a0c */ /* 0x000fe40004f41270 */
[----:B------:R-:W-:Y:S02]  /*104d50*/  ISETP.LT.AND P6, PT, R195, c[0x0][0x178], !P1 ;  /* 0x00005e00c3007a0c */ /* 0x000fe40004fc1270 */
[----:B------:R-:W-:Y:S01]  /*104d60*/  ISETP.LT.AND P4, PT, R163, c[0x0][0x178], !P1 ;  /* 0x00005e00a3007a0c */ /* 0x000fe20004f81270 */
[----:B------:R-:W-:-:S04]  /*104d70*/  IMAD.WIDE R230, R235, 0x4, R224 ;  /* 0x00000004ebe67825 */ /* 0x000fc800078e02e0 */
[----:B------:R-:W-:Y:S01]  /*104d80*/  IMAD.WIDE R232, R235, 0x4, R14 ;  /* 0x00000004ebe87825 */ /* 0x000fe200078e020e */
[----:B---3--:R1:W-:Y:S03]  /*104d90*/  @P0 STG.E [R2.64], R249 ;  /* 0x000000f902000986 */ /* 0x0083e6000c101904 */
[----:B------:R3:W-:Y:S01]  /*104da0*/  @P5 STG.E [R228.64], R240 ;  /* 0x000000f0e4005986 */ /* 0x0007e2000c101904 */
[----:B------:R-:W-:Y:S02]  /*104db0*/  ISETP.LT.AND P0, PT, R131, c[0x0][0x178], !P1 ;  /* 0x00005e0083007a0c */ /* 0x000fe40004f01270 */
[----:B------:R-:W-:Y:S01]  /*104dc0*/  ISETP.LT.AND P5, PT, R147, c[0x0][0x178], !P1 ;  /* 0x00005e0093007a0c */ /* 0x000fe20004fa1270 */
[----:B-1----:R-:W4:Y:S01]  /*104dd0*/  LDL.LU R249, [R1+0x1be4] ;  /* 0x001be40001f97983 */ /* 0x002f220000300800 */
[----:B------:R-:W4:Y:S02]  /*104de0*/  LDL.LU R236, [R1+0xe20] ;  /* 0x000e200001ec7983 */ /* 0x000f240000300800 */
[----:B------:R-:W4:Y:S02]  /*104df0*/  LDL.LU R234, [R1+0x4f30] ;  /* 0x004f300001ea7983 */ /* 0x000f240000300800 */
[----:B---3--:R-:W3:Y:S02]  /*104e00*/  LDL.LU R240, [R1+0x1c04] ;  /* 0x001c040001f07983 */ /* 0x008ee40000300800 */
[----:B------:R-:W-:-:S04]  /*104e10*/  IMAD.WIDE R2, R235, 0x4, R226 ;  /* 0x00000004eb027825 */ /* 0x000fc800078e02e2 */
[C---:B------:R-:W-:Y:S01]  /*104e20*/  IMAD.WIDE R228, R235.reuse, 0x4, R4 ;  /* 0x00000004ebe47825 */ /* 0x040fe200078e0204 */
[----:B--2---:R1:W-:Y:S04]  /*104e30*/  @P3 STG.E [R2.64], R252 ;  /* 0x000000fc02003986 */ /* 0x0043e8000c101904 */
[----:B------:R2:W-:Y:S02]  /*104e40*/  @P2 STG.E [R228.64], R237 ;  /* 0x000000ede4002986 */ /* 0x0005e4000c101904 */
[----:B------:R2:W-:Y:S01]  /*104e50*/  @P6 STG.E [R230.64], R241 ;  /* 0x000000f1e6006986 */ /* 0x0005e2000c101904 */
[----:B------:R2:W-:Y:S04]  /*104e60*/  @P4 STG.E [R232.64], R245 ;  /* 0x000000f5e8004986 */ /* 0x0005e8000c101904 */
[----:B-1----:R-:W3:Y:S01]  /*104e70*/  LDL.LU R252, [R1+0xe24] ;  /* 0x000e240001fc7983 */ /* 0x002ee20000300800 */
[----:B--2---:R-:W2:Y:S02]  /*104e80*/  LDL.LU R237, [R1+0x1bc4] ;  /* 0x001bc40001ed7983 */ /* 0x004ea40000300800 */
[----:B------:R-:W2:Y:S02]  /*104e90*/  LDL.LU R241, [R1+0x1b94] ;  /* 0x001b940001f17983 */ /* 0x000ea40000300800 */
[----:B------:R-:W-:-:S04]  /*104ea0*/  IMAD.WIDE R2, R235, 0x4, R12 ;  /* 0x00000004eb027825 */ /* 0x000fc800078e020c */
[----:B------:R-:W-:Y:S01]  /*104eb0*/  IMAD.WIDE R228, R235, 0x4, R10 ;  /* 0x00000004ebe47825 */ /* 0x000fe200078e020a */
[----:B------:R-:W2:Y:S04]  /*104ec0*/  LDL.LU R245, [R1+0x1b64] ;  /* 0x001b640001f57983 */ /* 0x000ea80000300800 */
[----:B------:R1:W-:Y:S01]  /*104ed0*/  @P0 STG.E [R2.64], R248 ;  /* 0x000000f802000986 */ /* 0x0003e2000c101904 */
[----:B------:R1:W-:Y:S03]  /*104ee0*/  @P5 STG.E [R228.64], R244 ;  /* 0x000000f4e4005986 */ /* 0x0003e6000c101904 */
[----:B-1----:R-:W2:Y:S01]  /*104ef0*/  LDL.LU R248, [R1+0x1b44] ;  /* 0x001b440001f87983 */ /* 0x002ea20000300800 */
[----:B------:R-:W2:Y:S01]  /*104f00*/  LDL.LU R244, [R1+0x1a94] ;  /* 0x001a940001f47983 */ /* 0x000ea20000300800 */
[----:B------:R-:W-:-:S02]  /*104f10*/  ISETP.GE.AND P3, PT, R238, c[0x0][0x17c], PT ;  /* 0x00005f00ee007a0c */ /* 0x000fc40003f66270 */
[----:B------:R-:W-:Y:S02]  /*104f20*/  ISETP.LT.AND P1, PT, R179, c[0x0][0x178], !P1 ;  /* 0x00005e00b3007a0c */ /* 0x000fe40004f21270 */
[----:B------:R-:W-:Y:S02]  /*104f30*/  ISETP.LT.AND P2, PT, R194, c[0x0][0x178], !P3 ;  /* 0x00005e00c2007a0c */ /* 0x000fe40005f41270 */
[----:B------:R-:W-:Y:S02]  /*104f40*/  ISETP.LT.AND P4, PT, R223, c[0x0][0x178], !P3 ;  /* 0x00005e00df007a0c */ /* 0x000fe40005f81270 */
[C---:B------:R-:W-:Y:S01]  /*104f50*/  IADD3 R2, R235.reuse, c[0x0][0x198], RZ ;  /* 0x00006600eb027a10 */ /* 0x040fe20007ffe0ff */
[----:B------:R-:W-:Y:S01]  /*104f60*/  IMAD.WIDE R228, R235, 0x4, R6 ;  /* 0x00000004ebe47825 */ /* 0x000fe200078e0206 */
[----:B------:R-:W-:-:S03]  /*104f70*/  ISETP.LT.AND P0, PT, R115, c[0x0][0x178], !P3 ;  /* 0x00005e0073007a0c */ /* 0x000fc60005f01270 */
[----:B------:R-:W-:-:S04]  /*104f80*/  IMAD.WIDE R230, R2, 0x4, R8 ;  /* 0x0000000402e67825 */ /* 0x000fc800078e0208 */
[C---:B------:R-:W-:Y:S01]  /*104f90*/  IMAD.WIDE R232, R2.reuse, 0x4, R226 ;  /* 0x0000000402e87825 */ /* 0x040fe200078e02e2 */
[----:B------:R-:W-:Y:S02]  /*104fa0*/  ISETP.LT.AND P5, PT, R195, c[0x0][0x178], !P3 ;  /* 0x00005e00c3007a0c */ /* 0x000fe40005fa1270 */
[----:B------:R-:W-:Y:S01]  /*104fb0*/  ISETP.LT.AND P6, PT, R163, c[0x0][0x178], !P3 ;  /* 0x00005e00a3007a0c */ /* 0x000fe20005fc1270 */
[----:B----4-:R-:W-:Y:S01]  /*104fc0*/  @P1 STG.E [R228.64], R236 ;  /* 0x000000ece4001986 */ /* 0x010fe2000c101904 */
[----:B---3--:R-:W-:Y:S03]  /*104fd0*/  @P2 STG.E [R230.64], R240 ;  /* 0x000000f0e6002986 */ /* 0x008fe6000c101904 */
[----:B------:R1:W-:Y:S01]  /*104fe0*/  @P4 STG.E [R232.64], R249 ;  /* 0x000000f9e8004986 */ /* 0x0003e2000c101904 */
[----:B------:R-:W-:Y:S02]  /*104ff0*/  ISETP.LT.AND P4, PT, R131, c[0x0][0x178], !P3 ;  /* 0x00005e0083007a0c */ /* 0x000fe40005f81270 */
[----:B------:R-:W-:Y:S01]  /*105000*/  ISETP.LT.AND P2, PT, R147, c[0x0][0x178], !P3 ;  /* 0x00005e0093007a0c */ /* 0x000fe20005f41270 */
[----:B------:R-:W-:Y:S01]  /*105010*/  ISETP.LT.AND P3, PT, R179, c[0x0][0x178], !P3 ;  /* 0x00005e00b3007a0c */ /* 0x000fe20005f61270 */
[----:B-1----:R-:W3:Y:S01]  /*105020*/  LDL.LU R249, [R1+0x1c30] ;  /* 0x001c300001f97983 */ /* 0x002ee20000300800 */
[----:B------:R-:W4:Y:S02]  /*105030*/  LDL.LU R3, [R1+0x4f3c] ;  /* 0x004f3c0001037983 */ /* 0x000f240000300800 */
[----:B------:R-:W4:Y:S02]  /*105040*/  LDL.LU R236, [R1+0x1c20] ;  /* 0x001c200001ec7983 */ /* 0x000f240000300800 */
[C---:B------:R-:W-:Y:S01]  /*105050*/  IMAD.WIDE R228, R2.reuse, 0x4, R4 ;  /* 0x0000000402e47825 */ /* 0x040fe200078e0204 */
[----:B------:R-:W4:Y:S03]  /*105060*/  LDL.LU R240, [R1+0x1c10] ;  /* 0x001c100001f07983 */ /* 0x000f260000300800 */
[----:B------:R-:W-:-:S04]  /*105070*/  IMAD.WIDE R230, R2, 0x4, R224 ;  /* 0x0000000402e67825 */ /* 0x000fc800078e02e0 */
[----:B------:R-:W-:-:S04]  /*105080*/  IMAD.WIDE R232, R2, 0x4, R14 ;  /* 0x0000000402e87825 */ /* 0x000fc800078e020e */
[----:B------:R-:W4:Y:S01]  /*105090*/  LDL.LU R250, [R1+0x1bf0] ;  /* 0x001bf00001fa7983 */ /* 0x000f220000300800 */
[----:B--2---:R1:W-:Y:S01]  /*1050a0*/  @P0 STG.E [R228.64], R237 ;  /* 0x000000ede4000986 */ /* 0x0043e2000c101904 */
[----:B------:R2:W-:Y:S03]  /*1050b0*/  @P5 STG.E [R230.64], R241 ;  /* 0x000000f1e6005986 */ /* 0x0005e6000c101904 */
[----:B------:R2:W-:Y:S01]  /*1050c0*/  @P6 STG.E [R232.64], R245 ;  /* 0x000000f5e8006986 */ /* 0x0005e2000c101904 */
[----:B-1----:R-:W-:-:S03]  /*1050d0*/  IMAD.WIDE R228, R2, 0x4, R12 ;  /* 0x0000000402e47825 */ /* 0x002fc600078e020c */
[----:B--2---:R-:W4:Y:S01]  /*1050e0*/  LDL.LU R241, [R1+0x1bd0] ;  /* 0x001bd00001f17983 */ /* 0x004f220000300800 */
[----:B------:R-:W4:Y:S02]  /*1050f0*/  LDL.LU R245, [R1+0x1bb0] ;  /* 0x001bb00001f57983 */ /* 0x000f240000300800 */
[----:B------:R-:W-:-:S04]  /*105100*/  IMAD.WIDE R230, R2, 0x4, R10 ;  /* 0x0000000402e67825 */ /* 0x000fc800078e020a */
[----:B------:R-:W-:Y:S01]  /*105110*/  IMAD.WIDE R232, R2, 0x4, R6 ;  /* 0x0000000402e87825 */ /* 0x000fe200078e0206 */
[----:B------:R-:W-:Y:S03]  /*105120*/  @P4 STG.E [R228.64], R248 ;  /* 0x000000f8e4004986 */ /* 0x000fe6000c101904 */
[----:B------:R1:W-:Y:S01]  /*105130*/  @P2 STG.E [R230.64], R244 ;  /* 0x000000f4e6002986 */ /* 0x0003e2000c101904 */
[----:B------:R-:W4:Y:S04]  /*105140*/  LDL.LU R237, [R1+0x1b80] ;  /* 0x001b800001ed7983 */ /* 0x000f280000300800 */
[----:B------:R1:W-:Y:S04]  /*105150*/  @P3 STG.E [R232.64], R252 ;  /* 0x000000fce8003986 */ /* 0x0003e8000c101904 */
[----:B-1----:R-:W4:Y:S01]  /*105160*/  LDL.LU R244, [R1+0xe30] ;  /* 0x000e300001f47983 */ /* 0x002f220000300800 */
[----:B------:R-:W4:Y:S01]  /*105170*/  LDL.LU R252, [R1+0x1c34] ;  /* 0x001c340001fc7983 */ /* 0x000f220000300800 */
[----:B------:R-:W-:-:S02]  /*105180*/  ISETP.GE.AND P1, PT, R234, c[0x0][0x17c], PT ;  /* 0x00005f00ea007a0c */ /* 0x000fc40003f26270 */
[----:B------:R-:W-:Y:S01]  /*105190*/  IADD3 R2, R2, c[0x0][0x198], RZ ;  /* 0x0000660002027a10 */ /* 0x000fe20007ffe0ff */
[----:B------:R-:W4:Y:S01]  /*1051a0*/  LDL.LU R248, [R1+0x1bf4] ;  /* 0x001bf40001f87983 */ /* 0x000f220000300800 */
[----:B------:R-:W-:Y:S02]  /*1051b0*/  ISETP.LT.AND P0, PT, R194, c[0x0][0x178], !P1 ;  /* 0x00005e00c2007a0c */ /* 0x000fe40004f01270 */
[----:B------:R-:W-:Y:S02]  /*1051c0*/  ISETP.LT.AND P5, PT, R223, c[0x0][0x178], !P1 ;  /* 0x00005e00df007a0c */ /* 0x000fe40004fa1270 */
[----:B------:R-:W-:Y:S01]  /*1051d0*/  ISETP.LT.AND P6, PT, R115, c[0x0][0x178], !P1 ;  /* 0x00005e0073007a0c */ /* 0x000fe20004fc1270 */
[----:B------:R-:W-:Y:S01]  /*1051e0*/  IMAD.WIDE R228, R2, 0x4, R8 ;  /* 0x0000000402e47825 */ /* 0x000fe200078e0208 */
[----:B------:R-:W-:-:S03]  /*1051f0*/  ISETP.LT.AND P3, PT, R195, c[0x0][0x178], !P1 ;  /* 0x00005e00c3007a0c */ /* 0x000fc60004f61270 */
[C---:B------:R-:W-:Y:S01]  /*105200*/  IMAD.WIDE R230, R2.reuse, 0x4, R226 ;  /* 0x0000000402e67825 */ /* 0x040fe200078e02e2 */
[----:B------:R-:W-:Y:S02]  /*105210*/  ISETP.LT.AND P2, PT, R163, c[0x0][0x178], !P1 ;  /* 0x00005e00a3007a0c */ /* 0x000fe40004f41270 */
[----:B------:R-:W-:Y:S01]  /*105220*/  ISETP.LT.AND P4, PT, R131, c[0x0][0x178], !P1 ;  /* 0x00005e0083007a0c */ /* 0x000fe20004f81270 */
[----:B------:R-:W-:Y:S01]  /*105230*/  IMAD.WIDE R232, R2, 0x4, R4 ;  /* 0x0000000402e87825 */ /* 0x000fe200078e0204 */
[----:B---3--:R1:W-:Y:S03]  /*105240*/  @P0 STG.E [R228.64], R249 ;  /* 0x000000f9e4000986 */ /* 0x0083e6000c101904 */
[----:B----4-:R3:W-:Y:S01]  /*105250*/  @P5 STG.E [R230.64], R236 ;  /* 0x000000ece6005986 */ /* 0x0107e2000c101904 */
[----:B------:R-:W-:Y:S02]  /*105260*/  ISETP.GE.AND P0, PT, R3, c[0x0][0x17c], PT ;  /* 0x00005f0003007a0c */ /* 0x000fe40003f06270 */
[----:B------:R-:W-:Y:S01]  /*105270*/  ISETP.LT.AND P5, PT, R147, c[0x0][0x178], !P1 ;  /* 0x00005e0093007a0c */ /* 0x000fe20004fa1270 */
[----:B------:R4:W-:Y:S01]  /*105280*/  @P6 STG.E [R232.64], R240 ;  /* 0x000000f0e8006986 */ /* 0x0009e2000c101904 */
[----:B------:R-:W-:-:S02]  /*105290*/  ISETP.LT.AND P1, PT, R179, c[0x0][0x178], !P1 ;  /* 0x00005e00b3007a0c */ /* 0x000fc40004f21270 */
[----:B------:R-:W-:Y:S01]  /*1052a0*/  ISETP.LT.AND P6, PT, R194, c[0x0][0x178], !P0 ;  /* 0x00005e00c2007a0c */ /* 0x000fe200047c1270 */
[----:B-1----:R-:W2:Y:S04]  /*1052b0*/  LDL.LU R249, [R1+0x1b84] ;  /* 0x001b840001f97983 */ /* 0x002ea80000300800 */
[----:B---3--:R-:W3:Y:S01]  /*1052c0*/  LDL.LU R236, [R1+0x1c24] ;  /* 0x001c240001ec7983 */ /* 0x008ee20000300800 */
[----:B------:R-:W2:Y:S02]  /*1052d0*/  LDL.LU R234, [R1+0x4f40] ;  /* 0x004f400001ea7983 */ /* 0x000ea40000300800 */
[C---:B------:R-:W-:Y:S01]  /*1052e0*/  IMAD.WIDE R230, R2.reuse, 0x4, R224 ;  /* 0x0000000402e67825 */ /* 0x040fe200078e02e0 */
[----:B----4-:R-:W4:Y:S03]  /*1052f0*/  LDL.LU R240, [R1+0x1c14] ;  /* 0x001c140001f07983 */ /* 0x010f260000300800 */
[----:B------:R-:W-:-:S04]  /*105300*/  IMAD.WIDE R232, R2, 0x4, R14 ;  /* 0x0000000402e87825 */ /* 0x000fc800078e020e */
[C---:B------:R-:W-:Y:S01]  /*105310*/  IMAD.WIDE R228, R2.reuse, 0x4, R12 ;  /* 0x0000000402e47825 */ /* 0x040fe200078e020c */
[C---:B------:R-:W-:Y:S01]  /*105320*/  IADD3 R3, R2.reuse, c[0x0][0x198], RZ ;  /* 0x0000660002037a10 */ /* 0x040fe20007ffe0ff */
[----:B------:R1:W-:Y:S02]  /*105330*/  @P3 STG.E [R230.64], R250 ;  /* 0x000000fae6003986 */ /* 0x0003e4000c101904 */
[----:B------:R-:W-:Y:S02]  /*105340*/  @P2 STG.E [R232.64], R241 ;  /* 0x000000f1e8002986 */ /* 0x000fe4000c101904 */
[----:B------:R1:W-:Y:S02]  /*105350*/  @P4 STG.E [R228.64], R245 ;  /* 0x000000f5e4004986 */ /* 0x0003e4000c101904 */
[----:B-1----:R-:W-:-:S04]  /*105360*/  IMAD.WIDE R230, R2, 0x4, R6 ;  /* 0x0000000402e67825 */ /* 0x002fc800078e0206 */
[----:B------:R-:W-:-:S04]  /*105370*/  IMAD.WIDE R228, R2, 0x4, R10 ;  /* 0x0000000402e47825 */ /* 0x000fc800078e020a */
[----:B------:R-:W-:Y:S01]  /*105380*/  IMAD.WIDE R232, R3, 0x4, R8 ;  /* 0x0000000403e87825 */ /* 0x000fe200078e0208 */
[----:B------:R-:W4:Y:S04]  /*105390*/  LDL.LU R241, [R1+0x1bd4] ;  /* 0x001bd40001f17983 */ /* 0x000f280000300800 */
[----:B------:R-:W-:Y:S01]  /*1053a0*/  @P5 STG.E [R228.64], R237 ;  /* 0x000000ede4005986 */ /* 0x000fe2000c101904 */
[----:B------:R-:W4:Y:S02]  /*1053b0*/  LDL.LU R245, [R1+0x1bb4] ;  /* 0x001bb40001f57983 */ /* 0x000f240000300800 */
[----:B------:R-:W-:Y:S01]  /*1053c0*/  @P1 STG.E [R230.64], R244 ;  /* 0x000000f4e6001986 */ /* 0x000fe2000c101904 */
[----:B------:R1:W-:Y:S04]  /*1053d0*/  @P6 STG.E [R232.64], R252 ;  /* 0x000000fce8006986 */ /* 0x0003e8000c101904 */
[----:B-1----:R-:W4:Y:S01]  /*1053e0*/  LDL.LU R252, [R1+0xe34] ;  /* 0x000e340001fc7983 */ /* 0x002f220000300800 */
[----:B------:R-:W4:Y:S01]  /*1053f0*/  LDL.LU R244, [R1+0x1b38] ;  /* 0x001b380001f47983 */ /* 0x000f220000300800 */
[----:B------:R-:W-:-:S02]  /*105400*/  ISETP.LT.AND P4, PT, R223, c[0x0][0x178], !P0 ;  /* 0x00005e00df007a0c */ /* 0x000fc40004781270 */
[----:B------:R-:W-:Y:S02]  /*105410*/  ISETP.LT.AND P2, PT, R115, c[0x0][0x178], !P0 ;  /* 0x00005e0073007a0c */ /* 0x000fe40004741270 */
[----:B------:R-:W-:Y:S01]  /*105420*/  ISETP.LT.AND P3, PT, R195, c[0x0][0x178], !P0 ;  /* 0x00005e00c3007a0c */ /* 0x000fe20004761270 */
[----:B------:R-:W-:-:S04]  /*105430*/  IMAD.WIDE R228, R3, 0x4, R226 ;  /* 0x0000000403e47825 */ /* 0x000fc800078e02e2 */
[----:B------:R-:W-:-:S04]  /*105440*/  IMAD.WIDE R230, R3, 0x4, R4 ;  /* 0x0000000403e67825 */ /* 0x000fc800078e0204 */
[----:B------:R-:W-:Y:S01]  /*105450*/  IMAD.WIDE R232, R3, 0x4, R224 ;  /* 0x0000000403e87825 */ /* 0x000fe200078e02e0 */
[----:B------:R-:W-:Y:S02]  /*105460*/  ISETP.LT.AND P1, PT, R163, c[0x0][0x178], !P0 ;  /* 0x00005e00a3007a0c */ /* 0x000fe40004721270 */
[----:B------:R-:W-:Y:S02]  /*105470*/  ISETP.LT.AND P5, PT, R131, c[0x0][0x178], !P0 ;  /* 0x00005e0083007a0c */ /* 0x000fe400047a1270 */
[----:B------:R-:W-:Y:S01]  /*105480*/  ISETP.LT.AND P6, PT, R147, c[0x0][0x178], !P0 ;  /* 0x00005e0093007a0c */ /* 0x000fe200047c1270 */
[----:B------:R-:W-:Y:S01]  /*105490*/  ISETP.LT.AND P0, PT, R179, c[0x0][0x178], !P0 ;  /* 0x00005e00b3007a0c */ /* 0x000fe20004701270 */
[----:B------:R-:W-:Y:S01]  /*1054a0*/  IADD3 R235, R3, c[0x0][0x198], RZ ;  /* 0x0000660003eb7a10 */ /* 0x000fe20007ffe0ff */
[----:B---3--:R-:W-:Y:S01]  /*1054b0*/  @P4 STG.E [R228.64], R236 ;  /* 0x000000ece4004986 */ /* 0x008fe2000c101904 */
[----:B--2---:R-:W-:Y:S02]  /*1054c0*/  ISETP.GE.AND P4, PT, R234, c[0x0][0x17c], PT ;  /* 0x00005f00ea007a0c */ /* 0x004fe40003f86270 */
[----:B------:R-:W2:Y:S02]  /*1054d0*/  LDL.LU R234, [R1+0x4f38] ;  /* 0x004f380001ea7983 */ /* 0x000ea40000300800 */
[----:B----4-:R1:W-:Y:S01]  /*1054e0*/  @P2 STG.E [R230.64], R240 ;  /* 0x000000f0e6002986 */ /* 0x0103e2000c101904 */
[----:B------:R-:W3:Y:S04]  /*1054f0*/  LDL.LU R250, [R1+0x1b28] ;  /* 0x001b280001fa7983 */ /* 0x000ee80000300800 */
[----:B------:R4:W-:Y:S01]  /*105500*/  @P3 STG.E [R232.64], R248 ;  /* 0x000000f8e8003986 */ /* 0x0009e2000c101904 */
[----:B------:R-:W-:-:S03]  /*105510*/  ISETP.LT.AND P2, PT, R194, c[0x0][0x178], !P4 ;  /* 0x00005e00c2007a0c */ /* 0x000fc60006741270 */
[----:B-1----:R-:W3:Y:S01]  /*105520*/  LDL.LU R240, [R1+0x1588] ;  /* 0x0015880001f07983 */ /* 0x002ee20000300800 */
[----:B----4-:R-:W4:Y:S02]  /*105530*/  LDL.LU R248, [R1+0x11d8] ;  /* 0x0011d80001f87983 */ /* 0x010f240000300800 */
[----:B------:R-:W4:Y:S02]  /*105540*/  LDL.LU R237, [R1+0x1028] ;  /* 0x0010280001ed7983 */ /* 0x000f240000300800 */
[----:B------:R-:W-:-:S04]  /*105550*/  IMAD.WIDE R228, R3, 0x4, R14 ;  /* 0x0000000403e47825 */ /* 0x000fc800078e020e */
[----:B------:R-:W-:-:S04]  /*105560*/  IMAD.WIDE R230, R3, 0x4, R12 ;  /* 0x0000000403e67825 */ /* 0x000fc800078e020c */
[----:B------:R-:W-:-:S04]  /*105570*/  IMAD.WIDE R232, R3, 0x4, R10 ;  /* 0x0000000403e87825 */ /* 0x000fc800078e020a */
[----:B------:R-:W-:Y:S01]  /*105580*/  IMAD.WIDE R2, R3, 0x4, R6 ;  /* 0x0000000403027825 */ /* 0x000fe200078e0206 */
[----:B------:R-:W4:Y:S04]  /*105590*/  LDL.LU R236, [R1+0xc68] ;  /* 0x000c680001ec7983 */ /* 0x000f280000300800 */
[----:B------:R1:W-:Y:S01]  /*1055a0*/  @P1 STG.E [R228.64], R241 ;  /* 0x000000f1e4001986 */ /* 0x0003e2000c101904 */
[----:B------:R-:W-:Y:S02]  /*1055b0*/  @P5 STG.E [R230.64], R245 ;  /* 0x000000f5e6005986 */ /* 0x000fe4000c101904 */
[----:B------:R-:W-:Y:S02]  /*1055c0*/  @P6 STG.E [R232.64], R249 ;  /* 0x000000f9e8006986 */ /* 0x000fe4000c101904 */
[----:B-1----:R-:W-:Y:S01]  /*1055d0*/  IMAD.WIDE R228, R235, 0x4, R8 ;  /* 0x00000004ebe47825 */ /* 0x002fe200078e0208 */
[----:B------:R1:W-:Y:S04]  /*1055e0*/  @P0 STG.E [R2.64], R252 ;  /* 0x000000fc02000986 */ /* 0x0003e8000c101904 */
[----:B------:R1:W-:Y:S04]  /*1055f0*/  @P2 STG.E [R228.64], R244 ;  /* 0x000000f4e4002986 */ /* 0x0003e8000c101904 */
[----:B-1----:R-:W4:Y:S01]  /*105600*/  LDL.LU R252, [R1+0x1b2c] ;  /* 0x001b2c0001fc7983 */ /* 0x002f220000300800 */
[----:B------:R-:W4:Y:S02]  /*105610*/  LDL.LU R241, [R1+0xa98] ;  /* 0x000a980001f17983 */ /* 0x000f240000300800 */
[----:B------:R-:W4:Y:S02]  /*105620*/  LDL.LU R245, [R1+0xa88] ;  /* 0x000a880001f57983 */ /* 0x000f240000300800 */
[----:B------:R-:W4:Y:S01]  /*105630*/  LDL.LU R244, [R1+0x1b3c] ;  /* 0x001b3c0001f47983 */ /* 0x000f220000300800 */
[----:B------:R-:W-:-:S02]  /*105640*/  ISETP.LT.AND P6, PT, R223, c[0x0][0x178], !P4 ;  /* 0x00005e00df007a0c */ /* 0x000fc400067c1270 */
[----:B------:R-:W-:Y:S02]  /*105650*/  ISETP.LT.AND P5, PT, R115, c[0x0][0x178], !P4 ;  /* 0x00005e0073007a0c */ /* 0x000fe400067a1270 */
[----:B------:R-:W-:Y:S02]  /*105660*/  ISETP.LT.AND P3, PT, R195, c[0x0][0x178], !P4 ;  /* 0x00005e00c3007a0c */ /* 0x000fe40006761270 */
[----:B------:R-:W-:Y:S01]  /*105670*/  ISETP.LT.AND P1, PT, R163, c[0x0][0x178], !P4 ;  /* 0x00005e00a3007a0c */ /* 0x000fe20006721270 */
[----:B------:R-:W-:-:S04]  /*105680*/  IMAD.WIDE R2, R235, 0x4, R226 ;  /* 0x00000004eb027825 */ /* 0x000fc800078e02e2 */
[----:B------:R-:W-:-:S04]  /*105690*/  IMAD.WIDE R228, R235, 0x4, R4 ;  /* 0x00000004ebe47825 */ /* 0x000fc800078e0204 */
[----:B------:R-:W-:Y:S01]  /*1056a0*/  IMAD.WIDE R230, R235, 0x4, R224 ;  /* 0x00000004ebe67825 */ /* 0x000fe200078e02e0 */
[----:B------:R-:W-:-:S03]  /*1056b0*/  ISETP.LT.AND P2, PT, R131, c[0x0][0x178], !P4 ;  /* 0x00005e0083007a0c */ /* 0x000fc60006741270 */
[C---:B------:R-:W-:Y:S01]  /*1056c0*/  IMAD.WIDE R232, R235.reuse, 0x4, R14 ;  /* 0x00000004ebe87825 */ /* 0x040fe200078e020e */
[----:B------:R-:W4:Y:S03]  /*1056d0*/  LDL.LU R249, [R1+0xa9c] ;  /* 0x000a9c0001f97983 */ /* 0x000f260000300800 */
[----:B------:R-:W4:Y:S01]  /*1056e0*/  LDL.LU R238, [R1+0x4f34] ;  /* 0x004f340001ee7983 */ /* 0x000f220000300800 */
[----:B--2---:R-:W-:Y:S01]  /*1056f0*/  ISETP.GE.AND P0, PT, R234, c[0x0][0x17c], PT ;  /* 0x00005f00ea007a0c */ /* 0x004fe20003f06270 */
[----:B---3--:R1:W-:Y:S01]  /*105700*/  @P6 STG.E [R2.64], R250 ;  /* 0x000000fa02006986 */ /* 0x0083e2000c101904 */
[----:B------:R-:W-:-:S03]  /*105710*/  IADD3 R234, R235, c[0x0][0x198], RZ ;  /* 0x00006600ebea7a10 */ /* 0x000fc60007ffe0ff */
[----:B------:R2:W-:Y:S01]  /*105720*/  @P5 STG.E [R228.64], R240 ;  /* 0x000000f0e4005986 */ /* 0x0005e2000c101904 */
[----:B----4-:R3:W-:Y:S03]  /*105730*/  @P3 STG.E [R230.64], R248 ;  /* 0x000000f8e6003986 */ /* 0x0107e6000c101904 */
[----:B------:R4:W-:Y:S01]  /*105740*/  @P1 STG.E [R232.64], R237 ;  /* 0x000000ede8001986 */ /* 0x0009e2000c101904 */
[----:B------:R-:W-:Y:S01]  /*105750*/  ISETP.LT.AND P1, PT, R147, c[0x0][0x178], !P4 ;  /* 0x00005e0093007a0c */ /* 0x000fe20006721270 */
[----:B------:R-:W-:Y:S02]  /*105760*/  ISETP.LT.AND P4, PT, R179, c[0x0][0x178], !P4 ;  /* 0x00005e00b3007a0c */ /* 0x000fe40006781270 */
[----:B-1----:R-:W-:Y:S01]  /*105770*/  IMAD.WIDE R2, R235, 0x4, R12 ;  /* 0x00000004eb027825 */ /* 0x002fe200078e020c */
[----:B------:R-:W-:Y:S02]  /*105780*/  ISETP.LT.AND P5, PT, R194, c[0x0][0x178], !P0 ;  /* 0x00005e00c2007a0c */ /* 0x000fe400047a1270 */
[----:B------:R-:W-:Y:S01]  /*105790*/  ISETP.LT.AND P3, PT, R223, c[0x0][0x178], !P0 ;  /* 0x00005e00df007a0c */ /* 0x000fe20004761270 */
[----:B--2---:R-:W2:Y:S04]  /*1057a0*/  LDL.LU R240, [R1+0x158c] ;  /* 0x00158c0001f07983 */ /* 0x004ea80000300800 */
[----:B---3--:R-:W3:Y:S04]  /*1057b0*/  LDL.LU R248, [R1+0x11dc] ;  /* 0x0011dc0001f87983 */ /* 0x008ee80000300800 */
[----:B------:R1:W-:Y:S01]  /*1057c0*/  @P2 STG.E [R2.64], R236 ;  /* 0x000000ec02002986 */ /* 0x0003e2000c101904 */
[----:B----4-:R-:W4:Y:S02]  /*1057d0*/  LDL.LU R237, [R1+0x102c] ;  /* 0x00102c0001ed7983 */ /* 0x010f240000300800 */
[----:B------:R-:W-:-:S04]  /*1057e0*/  IMAD.WIDE R228, R235, 0x4, R6 ;  /* 0x00000004ebe47825 */ /* 0x000fc800078e0206 */
[----:B------:R-:W-:-:S04]  /*1057f0*/  IMAD.WIDE R230, R234, 0x4, R8 ;  /* 0x00000004eae67825 */ /* 0x000fc800078e0208 */
[----:B------:R-:W-:Y:S01]  /*105800*/  IMAD.WIDE R232, R234, 0x4, R226 ;  /* 0x00000004eae87825 */ /* 0x000fe200078e02e2 */
[----:B-1----:R-:W4:Y:S03]  /*105810*/  LDL.LU R236, [R1+0xc6c] ;  /* 0x000c6c0001ec7983 */ /* 0x002f260000300800 */
[----:B------:R-:W-:-:S05]  /*105820*/  IMAD.WIDE R2, R235, 0x4, R10 ;  /* 0x00000004eb027825 */ /* 0x000fca00078e020a */
[----:B------:R-:W-:Y:S01]  /*105830*/  @P1 STG.E [R2.64], R241 ;  /* 0x000000f102001986 */ /* 0x000fe2000c101904 */
[----:B------:R1:W-:Y:S02]  /*105840*/  @P4 STG.E [R228.64], R245 ;  /* 0x000000f5e4004986 */ /* 0x0003e4000c101904 */
[----:B------:R1:W-:Y:S02]  /*105850*/  @P5 STG.E [R230.64], R244 ;  /* 0x000000f4e6005986 */ /* 0x0003e4000c101904 */
[----:B------:R1:W-:Y:S02]  /*105860*/  @P3 STG.E [R232.64], R252 ;  /* 0x000000fce8003986 */ /* 0x0003e4000c101904 */
[----:B-1----:R-:W4:Y:S01]  /*105870*/  LDL.LU R245, [R1+0xa8c] ;  /* 0x000a8c0001f57983 */ /* 0x002f220000300800 */
[----:B------:R-:W4:Y:S02]  /*105880*/  LDL.LU R244, [R1+0x1ba8] ;  /* 0x001ba80001f47983 */ /* 0x000f240000300800 */
[----:B------:R-:W4:Y:S01]  /*105890*/  LDL.LU R252, [R1+0x1b78] ;  /* 0x001b780001fc7983 */ /* 0x000f220000300800 */
[----:B------:R-:W-:-:S02]  /*1058a0*/  ISETP.LT.AND P6, PT, R115, c[0x0][0x178], !P0 ;  /* 0x00005e0073007a0c */ /* 0x000fc400047c1270 */
[----:B------:R-:W-:Y:S02]  /*1058b0*/  ISETP.LT.AND P2, PT, R195, c[0x0][0x178], !P0 ;  /* 0x00005e00c3007a0c */ /* 0x000fe40004741270 */
[----:B------:R-:W-:Y:S02]  /*1058c0*/  ISETP.LT.AND P3, PT, R163, c[0x0][0x178], !P0 ;  /* 0x00005e00a3007a0c */ /* 0x000fe40004761270 */
[----:B------:R-:W-:Y:S01]  /*1058d0*/  ISETP.LT.AND P4, PT, R131, c[0x0][0x178], !P0 ;  /* 0x00005e0083007a0c */ /* 0x000fe20004781270 */
[----:B------:R-:W-:Y:S01]  /*1058e0*/  IMAD.WIDE R2, R234, 0x4, R4 ;  /* 0x00000004ea027825 */ /* 0x000fe200078e0204 */
[----:B------:R-:W-:-:S03]  /*1058f0*/  ISETP.LT.AND P5, PT, R147, c[0x0][0x178], !P0 ;  /* 0x00005e0093007a0c */ /* 0x000fc600047a1270 */
[----:B------:R-:W-:Y:S01]  /*105900*/  IMAD.WIDE R228, R234, 0x4, R224 ;  /* 0x00000004eae47825 */ /* 0x000fe200078e02e0 */
[----:B------:R-:W-:Y:S01]  /*105910*/  ISETP.GE.AND P1, PT, R238, c[0x0][0x17c], PT ;  /* 0x00005f00ee007a0c */ /* 0x000fe20003f26270 */
[----:B------:R-:W4:Y:S02]  /*105920*/  LDL.LU R233, [R1+0x4f44] ;  /* 0x004f440001e97983 */ /* 0x000f240000300800 */
[----:B------:R-:W4:Y:S01]  /*105930*/  LDL.LU R241, [R1+0x1b58] ;  /* 0x001b580001f17983 */ /* 0x000f220000300800 */
[----:B------:R-:W-:Y:S01]  /*105940*/  ISETP.LT.AND P0, PT, R179, c[0x0][0x178], !P0 ;  /* 0x00005e00b3007a0c */ /* 0x000fe20004701270 */
[C---:B------:R-:W-:Y:S01]  /*105950*/  IMAD.WIDE R230, R234.reuse, 0x4, R10 ;  /* 0x00000004eae67825 */ /* 0x040fe200078e020a */
[----:B------:R-:W-:Y:S01]  /*105960*/  IADD3 R232, R234, c[0x0][0x198], RZ ;  /* 0x00006600eae87a10 */ /* 0x000fe20007ffe0ff */
[----:B--2---:R1:W-:Y:S04]  /*105970*/  @P6 STG.E [R2.64], R240 ;  /* 0x000000f002006986 */ /* 0x0043e8000c101904 */
[----:B---3--:R2:W-:Y:S01]  /*105980*/  @P2 STG.E [R228.64], R248 ;  /* 0x000000f8e4002986 */ /* 0x0085e2000c101904 */
[----:B------:R-:W-:-:S02]  /*105990*/  ISETP.LT.AND P6, PT, R194, c[0x0][0x178], !P1 ;  /* 0x00005e00c2007a0c */ /* 0x000fc40004fc1270 */
[----:B------:R-:W-:Y:S01]  /*1059a0*/  ISETP.LT.AND P2, PT, R223, c[0x0][0x178], !P1 ;  /* 0x00005e00df007a0c */ /* 0x000fe20004f41270 */
[----:B-1----:R-:W3:Y:S01]  /*1059b0*/  LDL.LU R240, [R1+0x1aa8] ;  /* 0x001aa80001f07983 */ /* 0x002ee20000300800 */
[----:B------:R-:W-:-:S03]  /*1059c0*/  IMAD.WIDE R2, R234, 0x4, R14 ;  /* 0x00000004ea027825 */ /* 0x000fc600078e020e */
[----:B--2---:R-:W2:Y:S01]  /*1059d0*/  LDL.LU R248, [R1+0x1598] ;  /* 0x0015980001f87983 */ /* 0x004ea20000300800 */
[----:B------:R-:W-:-:S03]  /*1059e0*/  IMAD.WIDE R228, R234, 0x4, R12 ;  /* 0x00000004eae47825 */ /* 0x000fc600078e020c */
[----:B----4-:R1:W-:Y:S02]  /*1059f0*/  @P3 STG.E [R2.64], R237 ;  /* 0x000000ed02003986 */ /* 0x0103e4000c101904 */
[----:B------:R4:W-:Y:S02]  /*105a00*/  @P4 STG.E [R228.64], R236 ;  /* 0x000000ece4004986 */ /* 0x0009e4000c101904 */
[----:B------:R4:W-:Y:S01]  /*105a10*/  @P5 STG.E [R230.64], R249 ;  /* 0x000000f9e6005986 */ /* 0x0009e2000c101904 */
[----:B-1----:R-:W2:Y:S01]  /*105a20*/  LDL.LU R237, [R1+0x11e8] ;  /* 0x0011e80001ed7983 */ /* 0x002ea20000300800 */
[----:B----4-:R-:W4:Y:S02]  /*105a30*/  LDL.LU R236, [R1+0x1038] ;  /* 0x0010380001ec7983 */ /* 0x010f240000300800 */
        /* <DEDUP_REMOVED lines=18> */
[----:B------:R-:W-:Y:S01]  /*105b60*/  ISETP.GE.AND P0, PT, R233, c[0x0][0x17c], PT ;  /* 0x00005f00e9007a0c */ /* 0x000fe20003f06270 */
[----:B------:R-:W4:Y:S04]  /*105b70*/  LDL.LU R245, [R1+0x11ec] ;  /* 0x0011ec0001f57983 */ /* 0x000f280000300800 */
[----:B------:R1:W-:Y:S01]  /*105b80*/  @P5 STG.E [R2.64], R241 ;  /* 0x000000f102005986 */ /* 0x0003e2000c101904 */
[----:B------:R-:W4:Y:S01]  /*105b90*/  LDL.LU R235, [R1+0x4f4c] ;  /* 0x004f4c0001eb7983 */ /* 0x000f220000300800 */
[C---:B------:R-:W-:Y:S02]  /*105ba0*/  IADD3 R234, R232.reuse, c[0x0][0x198], RZ ;  /* 0x00006600e8ea7a10 */ /* 0x040fe40007ffe0ff */
[----:B-1----:R-:W4:Y:S01]  /*105bb0*/  LDL.LU R241, [R1+0x1b5c] ;  /* 0x001b5c0001f17983 */ /* 0x002f220000300800 */
[----:B------:R-:W-:-:S03]  /*105bc0*/  IMAD.WIDE R2, R232, 0x4, R12 ;  /* 0x00000004e8027825 */ /* 0x000fc600078e020c */
[----:B---3--:R1:W-:Y:S04]  /*105bd0*/  @P4 STG.E [R228.64], R240 ;  /* 0x000000f0e4004986 */ /* 0x0083e8000c101904 */
[----:B--2---:R2:W-:Y:S01]  /*105be0*/  @P3 STG.E [R230.64], R248 ;  /* 0x000000f8e6003986 */ /* 0x0045e2000c101904 */
[----:B------:R-:W-:Y:S02]  /*105bf0*/  ISETP.LT.AND P3, PT, R194, c[0x0][0x178], !P0 ;  /* 0x00005e00c2007a0c */ /* 0x000fe40004761270 */
[----:B------:R-:W-:Y:S01]  /*105c00*/  ISETP.LT.AND P4, PT, R223, c[0x0][0x178], !P0 ;  /* 0x00005e00df007a0c */ /* 0x000fe20004781270 */
[----:B-1----:R-:W3:Y:S01]  /*105c10*/  LDL.LU R240, [R1+0x1aac] ;  /* 0x001aac0001f07983 */ /* 0x002ee20000300800 */
[----:B------:R-:W-:-:S03]  /*105c20*/  IMAD.WIDE R228, R232, 0x4, R10 ;  /* 0x00000004e8e47825 */ /* 0x000fc600078e020a */
[----:B--2---:R-:W2:Y:S01]  /*105c30*/  LDL.LU R248, [R1+0x159c] ;  /* 0x00159c0001f87983 */ /* 0x004ea20000300800 */
[----:B------:R-:W-:-:S03]  /*105c40*/  IMAD.WIDE R230, R232, 0x4, R6 ;  /* 0x00000004e8e67825 */ /* 0x000fc600078e0206 */
[----:B------:R1:W-:Y:S01]  /*105c50*/  @P2 STG.E [R2.64], R237 ;  /* 0x000000ed02002986 */ /* 0x0003e2000c101904 */
[----:B----4-:R-:W-:Y:S03]  /*105c60*/  @P6 STG.E [R228.64], R236 ;  /* 0x000000ece4006986 */ /* 0x010fe6000c101904 */
[----:B------:R4:W-:Y:S01]  /*105c70*/  @P1 STG.E [R230.64], R249 ;  /* 0x000000f9e6001986 */ /* 0x0009e2000c101904 */
[----:B-1----:R-:W-:-:S03]  /*105c80*/  IMAD.WIDE R2, R234, 0x4, R8 ;  /* 0x00000004ea027825 */ /* 0x002fc600078e0208 */
[----:B----4-:R-:W3:Y:S01]  /*105c90*/  LDL.LU R249, [R1+0x103c] ;  /* 0x00103c0001f97983 */ /* 0x010ee20000300800 */
[----:B------:R-:W-:-:S03]  /*105ca0*/  IMAD.WIDE R228, R234, 0x4, R226 ;  /* 0x00000004eae47825 */ /* 0x000fc600078e02e2 */
[----:B------:R1:W-:Y:S04]  /*105cb0*/  @P3 STG.E [R2.64], R244 ;  /* 0x000000f402003986 */ /* 0x0003e8000c101904 */
[----:B------:R1:W-:Y:S04]  /*105cc0*/  @P4 STG.E [R228.64], R252 ;  /* 0x000000fce4004986 */ /* 0x0003e8000c101904 */
[----:B-1----:R-:W3:Y:S01]  /*105cd0*/  LDL.LU R244, [R1+0xc7c] ;  /* 0x000c7c0001f47983 */ /* 0x002ee20000300800 */
[----:B------:R-:W3:Y:S02]  /*105ce0*/  LDL.LU R239, [R1+0x4f50] ;  /* 0x004f500001ef7983 */ /* 0x000ee40000300800 */
[----:B------:R-:W3:Y:S02]  /*105cf0*/  LDL.LU R238, [R1+0x1c08] ;  /* 0x001c080001ee7983 */ /* 0x000ee40000300800 */
[----:B------:R-:W3:Y:S01]  /*105d00*/  LDL.LU R237, [R1+0x1be8] ;  /* 0x001be80001ed7983 */ /* 0x000ee20000300800 */
[----:B------:R-:W3:Y:S01]  /*105d10*/  LDL.LU R252, [R1+0x1bc8] ;  /* 0x001bc80001fc7983 */ /* 0x000ee20000300800 */
[----:B------:R-:W3:Y:S02]  /*105d20*/  LDL.LU R250, [R1+0x1b98] ;  /* 0x001b980001fa7983 */ /* 0x000ee40000300800 */
[----:B------:R-:W3:Y:S01]  /*105d30*/  LDL.LU R236, [R1+0x1b68] ;  /* 0x001b680001ec7983 */ /* 0x000ee20000300800 */
        /* <DEDUP_REMOVED lines=11> */
[----:B------:R-:W3:Y:S04]  /*105df0*/  LDL.LU R246, [R1+0x1b48] ;  /* 0x001b480001f67983 */ /* 0x000ee80000300800 */
[----:B------:R1:W-:Y:S01]  /*105e00*/  @P6 STG.E [R2.64], R241 ;  /* 0x000000f102006986 */ /* 0x0003e2000c101904 */
[C---:B------:R-:W-:Y:S01]  /*105e10*/  IADD3 R235, R234.reuse, c[0x0][0x198], RZ ;  /* 0x00006600eaeb7a10 */ /* 0x040fe20007ffe0ff */
[----:B-1----:R-:W-:-:S02]  /*105e20*/  IMAD.WIDE R2, R234, 0x4, R10 ;  /* 0x00000004ea027825 */ /* 0x002fc400078e020a */
[----:B------:R-:W3:Y:S01]  /*105e30*/  LDL.LU R241, [R1+0x1a98] ;  /* 0x001a980001f17983 */ /* 0x000ee20000300800 */
[----:B------:R-:W-:-:S03]  /*105e40*/  ISETP.LT.AND P6, PT, R163, c[0x0][0x178], !P3 ;  /* 0x00005e00a3007a0c */ /* 0x000fc60005fc1270 */
[----:B---3--:R1:W-:Y:S01]  /*105e50*/  @P5 STG.E [R228.64], R240 ;  /* 0x000000f0e4005986 */ /* 0x0083e2000c101904 */
[----:B--2---:R2:W-:Y:S02]  /*105e60*/  @P2 STG.E [R230.64], R248 ;  /* 0x000000f8e6002986 */ /* 0x0045e4000c101904 */
[----:B------:R3:W-:Y:S01]  /*105e70*/  @P1 STG.E [R232.64], R245 ;  /* 0x000000f5e8001986 */ /* 0x0007e2000c101904 */
[----:B------:R-:W-:Y:S02]  /*105e80*/  ISETP.LT.AND P1, PT, R194, c[0x0][0x178], !P3 ;  /* 0x00005e00c2007a0c */ /* 0x000fe40005f21270 */
[----:B------:R-:W-:Y:S02]  /*105e90*/  ISETP.LT.AND P5, PT, R223, c[0x0][0x178], !P3 ;  /* 0x00005e00df007a0c */ /* 0x000fe40005fa1270 */
[----:B------:R-:W-:Y:S01]  /*105ea0*/  ISETP.LT.AND P2, PT, R115, c[0x0][0x178], !P3 ;  /* 0x00005e0073007a0c */ /* 0x000fe20005f41270 */
[----:B-1----:R-:W4:Y:S01]  /*105eb0*/  LDL.LU R240, [R1+0xe28] ;  /* 0x000e280001f07983 */ /* 0x002f220000300800 */
[----:B------:R-:W-:-:S04]  /*105ec0*/  IMAD.WIDE R228, R235, 0x4, R8 ;  /* 0x00000004ebe47825 */ /* 0x000fc800078e0208 */
[----:B--2---:R-:W-:Y:S01]  /*105ed0*/  IMAD.WIDE R230, R235, 0x4, R226 ;  /* 0x00000004ebe67825 */ /* 0x004fe200078e02e2 */
[----:B---3--:R1:W-:Y:S01]  /*105ee0*/  @P4 STG.E [R2.64], R249 ;  /* 0x000000f902004986 */ /* 0x0083e2000c101904 */
[----:B------:R-:W-:Y:S02]  /*105ef0*/  ISETP.LT.AND P4, PT, R195, c[0x0][0x178], !P3 ;  /* 0x00005e00c3007a0c */ /* 0x000fe40005f81270 */
[----:B------:R-:W-:Y:S01]  /*105f00*/  IMAD.WIDE R232, R235, 0x4, R4 ;  /* 0x00000004ebe87825 */ /* 0x000fe200078e0204 */
[----:B-1----:R-:W2:Y:S03]  /*105f10*/  LDL.LU R249, [R1+0x1c0c] ;  /* 0x001c0c0001f97983 */ /* 0x002ea60000300800 */
[----:B------:R-:W-:-:S04]  /*105f20*/  IMAD.WIDE R2, R234, 0x4, R6 ;  /* 0x00000004ea027825 */ /* 0x000fc800078e0206 */
[----:B------:R-:W3:Y:S02]  /*105f30*/  LDL.LU R245, [R1+0x1bec] ;  /* 0x001bec0001f57983 */ /* 0x000ee40000300800 */
[----:B------:R-:W3:Y:S01]  /*105f40*/  LDL.LU R248, [R1+0x1b4c] ;  /* 0x001b4c0001f87983 */ /* 0x000ee20000300800 */
[----:B------:R1:W-:Y:S01]  /*105f50*/  @P0 STG.E [R2.64], R244 ;  /* 0x000000f402000986 */ /* 0x0003e2000c101904 */
[----:B------:R-:W-:Y:S02]  /*105f60*/  @P1 STG.E [R228.64], R238 ;  /* 0x000000eee4001986 */ /* 0x000fe4000c101904 */
[----:B------:R1:W-:Y:S01]  /*105f70*/  @P5 STG.E [R230.64], R237 ;  /* 0x000000ede6005986 */ /* 0x0003e2000c101904 */
[----:B------:R1:W-:Y:S04]  /*105f80*/  @P2 STG.E [R232.64], R252 ;  /* 0x000000fce8002986 */ /* 0x0003e8000c101904 */
[----:B-1----:R-:W3:Y:S01]  /*105f90*/  LDL.LU R244, [R1+0x1a9c] ;  /* 0x001a9c0001f47983 */ /* 0x002ee20000300800 */
[----:B------:R-:W3:Y:S02]  /*105fa0*/  LDL.LU R237, [R1+0x4f58] ;  /* 0x004f580001ed7983 */ /* 0x000ee40000300800 */
[C---:B------:R-:W-:Y:S01]  /*105fb0*/  IMAD.WIDE R2, R235.reuse, 0x4, R224 ;  /* 0x00000004eb027825 */ /* 0x040fe200078e02e0 */
[----:B------:R-:W3:Y:S03]  /*105fc0*/  LDL.LU R252, [R1+0x1bcc] ;  /* 0x001bcc0001fc7983 */ /* 0x000ee60000300800 */
[----:B------:R-:W-:Y:S01]  /*105fd0*/  IMAD.WIDE R228, R235, 0x4, R14 ;  /* 0x00000004ebe47825 */ /* 0x000fe200078e020e */
[----:B------:R1:W-:Y:S04]  /*105fe0*/  @P4 STG.E [R2.64], R250 ;  /* 0x000000fa02004986 */ /* 0x0003e8000c101904 */
[----:B------:R1:W-:Y:S04]  /*105ff0*/  @P6 STG.E [R228.64], R236 ;  /* 0x000000ece4006986 */ /* 0x0003e8000c101904 */
[----:B-1----:R-:W3:Y:S04]  /*106000*/  LDL.LU R250, [R1+0x1b9c] ;  /* 0x001b9c0001fa7983 */ /* 0x002ee80000300800 */
[----:B------:R-:W3:Y:S01]  /*106010*/  LDL.LU R236, [R1+0x1b6c] ;  /* 0x001b6c0001ec7983 */ /* 0x000ee20000300800 */
[----:B------:R-:W-:-:S02]  /*106020*/  ISETP.GE.AND P0, PT, R239, c[0x0][0x17c], PT ;  /* 0x00005f00ef007a0c */ /* 0x000fc40003f06270 */
[----:B------:R-:W-:Y:S02]  /*106030*/  ISETP.LT.AND P2, PT, R131, c[0x0][0x178], !P3 ;  /* 0x00005e0083007a0c */ /* 0x000fe40005f41270 */
[----:B------:R-:W-:Y:S01]  /*106040*/  ISETP.LT.AND P1, PT, R147, c[0x0][0x178], !P3 ;  /* 0x00005e0093007a0c */ /* 0x000fe20005f21270 */
[----:B------:R-:W-:Y:S01]  /*106050*/  ISETP.LT.AND P3, PT, R179, c[0x0][0x178], !P3 ;  /* 0x00005e00b3007a0c */ /* 0x000fe20005f61270 */
[----:B------:R-:W-:Y:S02]  /*106060*/  ISETP.LT.AND P4, PT, R194, c[0x0][0x178], !P0 ;  /* 0x00005e00c2007a0c */ /* 0x000fe40004781270 */
[C---:B------:R-:W-:Y:S01]  /*106070*/  IADD3 R234, R235.reuse, c[0x0][0x198], RZ ;  /* 0x00006600ebea7a10 */ /* 0x040fe20007ffe0ff */
[----:B------:R-:W-:-:S04]  /*106080*/  IMAD.WIDE R228, R235, 0x4, R12 ;  /* 0x00000004ebe47825 */ /* 0x000fc800078e020c */
[----:B------:R-:W-:Y:S01]  /*106090*/  IMAD.WIDE R2, R235, 0x4, R10 ;  /* 0x00000004eb027825 */ /* 0x000fe200078e020a */
[----:B------:R-:W-:-:S03]  /*1060a0*/  ISETP.LT.AND P6, PT, R223, c[0x0][0x178], !P0 ;  /* 0x00005e00df007a0c */ /* 0x000fc600047c1270 */
[----:B------:R-:W-:-:S04]  /*1060b0*/  IMAD.WIDE R230, R235, 0x4, R6 ;  /* 0x00000004ebe67825 */ /* 0x000fc800078e0206 */
[C---:B------:R-:W-:Y:S01]  /*1060c0*/  IMAD.WIDE R232, R234.reuse, 0x4, R8 ;  /* 0x00000004eae87825 */ /* 0x040fe200078e0208 */
[----:B------:R-:W-:Y:S01]  /*1060d0*/  ISETP.LT.AND P5, PT, R115, c[0x0][0x178], !P0 ;  /* 0x00005e0073007a0c */ /* 0x000fe200047a1270 */
[----:B------:R-:W-:Y:S02]  /*1060e0*/  @P2 STG.E [R228.64], R246 ;  /* 0x000000f6e4002986 */ /* 0x000fe4000c101904 */
[----:B------:R1:W-:Y:S01]  /*1060f0*/  @P1 STG.E [R2.64], R241 ;  /* 0x000000f102001986 */ /* 0x0003e2000c101904 */
[----:B------:R-:W-:Y:S01]  /*106100*/  ISETP.LT.AND P2, PT, R195, c[0x0][0x178], !P0 ;  /* 0x00005e00c3007a0c */ /* 0x000fe20004741270 */
[----:B-1----:R-:W-:-:S04]  /*106110*/  IMAD.WIDE R2, R234, 0x4, R226 ;  /* 0x00000004ea027825 */ /* 0x002fc800078e02e2 */
[----:B------:R-:W-:Y:S01]  /*106120*/  IMAD.WIDE R228, R234, 0x4, R4 ;  /* 0x00000004eae47825 */ /* 0x000fe200078e0204 */
[----:B----4-:R-:W-:Y:S01]  /*106130*/  @P3 STG.E [R230.64], R240 ;  /* 0x000000f0e6003986 */ /* 0x010fe2000c101904 */
[----:B------:R-:W-:-:S03]  /*106140*/  ISETP.LT.AND P3, PT, R163, c[0x0][0x178], !P0 ;  /* 0x00005e00a3007a0c */ /* 0x000fc60004761270 */
[----:B--2---:R1:W-:Y:S01]  /*106150*/  @P4 STG.E [R232.64], R249 ;  /* 0x000000f9e8004986 */ /* 0x0043e2000c101904 */
[----:B---3--:R2:W-:Y:S01]  /*106160*/  @P6 STG.E [R2.64], R245 ;  /* 0x000000f502006986 */ /* 0x0085e2000c101904 */
[----:B------:R-:W-:Y:S02]  /*106170*/  ISETP.LT.AND P6, PT, R131, c[0x0][0x178], !P0 ;  /* 0x00005e0083007a0c */ /* 0x000fe400047c1270 */
[----:B------:R-:W-:Y:S01]  /*106180*/  ISETP.LT.AND P4, PT, R147, c[0x0][0x178], !P0 ;  /* 0x00005e0093007a0c */ /* 0x000fe20004781270 */
[----:B-1----:R-:W3:Y:S01]  /*106190*/  LDL.LU R249, [R1+0xe2c] ;  /* 0x000e2c0001f97983 */ /* 0x002ee20000300800 */
[----:B------:R-:W4:Y:S02]  /*1061a0*/  LDL.LU R240, [R1+0x1c38] ;  /* 0x001c380001f07983 */ /* 0x000f240000300800 */
[----:B--2---:R-:W-:-:S04]  /*1061b0*/  IMAD.WIDE R2, R234, 0x4, R224 ;  /* 0x00000004ea027825 */ /* 0x004fc800078e02e0 */
[----:B------:R-:W-:-:S04]  /*1061c0*/  IMAD.WIDE R230, R234, 0x4, R12 ;  /* 0x00000004eae67825 */ /* 0x000fc800078e020c */
[C---:B------:R-:W-:Y:S01]  /*1061d0*/  IMAD.WIDE R232, R234.reuse, 0x4, R10 ;  /* 0x00000004eae87825 */ /* 0x040fe200078e020a */
[----:B------:R-:W-:Y:S01]  /*1061e0*/  ISETP.GE.AND P1, PT, R237, c[0x0][0x17c], PT ;  /* 0x00005f00ed007a0c */ /* 0x000fe20003f26270 */
[----:B------:R1:W-:Y:S04]  /*1061f0*/  @P5 STG.E [R228.64], R252 ;  /* 0x000000fce4005986 */ /* 0x0003e8000c101904 */
        /* <DEDUP_REMOVED lines=16> */
[----:B------:R-:W-:Y:S02]  /*106300*/  ISETP.LT.AND P3, PT, R223, c[0x0][0x178], !P1 ;  /* 0x00005e00df007a0c */ /* 0x000fe40004f61270 */
[----:B------:R-:W-:Y:S01]  /*106310*/  ISETP.LT.AND P2, PT, R115, c[0x0][0x178], !P1 ;  /* 0x00005e0073007a0c */ /* 0x000fe20004f41270 */
[----:B------:R-:W-:Y:S01]  /*106320*/  IMAD.WIDE R228, R235, 0x4, R8 ;  /* 0x00000004ebe47825 */ /* 0x000fe200078e0208 */
[----:B------:R-:W-:Y:S02]  /*106330*/  ISETP.LT.AND P6, PT, R195, c[0x0][0x178], !P1 ;  /* 0x00005e00c3007a0c */ /* 0x000fe40004fc1270 */
[----:B------:R-:W-:Y:S01]  /*106340*/  ISETP.LT.AND P4, PT, R163, c[0x0][0x178], !P1 ;  /* 0x00005e00a3007a0c */ /* 0x000fe20004f81270 */
[----:B------:R-:W-:-:S04]  /*106350*/  IMAD.WIDE R230, R235, 0x4, R224 ;  /* 0x00000004ebe67825 */ /* 0x000fc800078e02e0 */
[----:B------:R-:W-:Y:S01]  /*106360*/  IMAD.WIDE R232, R235, 0x4, R14 ;  /* 0x00000004ebe87825 */ /* 0x000fe200078e020e */
[----:B---3--:R1:W-:Y:S03]  /*106370*/  @P0 STG.E [R2.64], R249 ;  /* 0x000000f902000986 */ /* 0x0083e6000c101904 */
[----:B----4-:R3:W-:Y:S01]  /*106380*/  @P5 STG.E [R228.64], R240 ;  /* 0x000000f0e4005986 */ /* 0x0107e2000c101904 */
        /* <DEDUP_REMOVED lines=73> */
[----:B---3--:R1:W-:Y:S01]  /*106820*/  @P0 STG.E [R228.64], R249 ;  /* 0x000000f9e4000986 */ /* 0x0083e2000c101904 */
[----:B----4-:R-:W-:-:S03]  /*106830*/  ISETP.GE.AND P0, PT, R3, c[0x0][0x17c], PT ;  /* 0x00005f0003007a0c */ /* 0x010fc60003f06270 */
[----:B------:R3:W-:Y:S01]  /*106840*/  @P5 STG.E [R230.64], R236 ;  /* 0x000000ece6005986 */ /* 0x0007e2000c101904 */
[----:B------:R-:W-:-:S03]  /*106850*/  ISETP.LT.AND P5, PT, R147, c[0x0][0x178], !P1 ;  /* 0x00005e0093007a0c */ /* 0x000fc60004fa1270 */
[----:B------:R4:W-:Y:S01]  /*106860*/  @P6 STG.E [R232.64], R240 ;  /* 0x000000f0e8006986 */ /* 0x0009e2000c101904 */
[----:B------:R-:W-:Y:S02]  /*106870*/  ISETP.LT.AND P1, PT, R179, c[0x0][0x178], !P1 ;  /* 0x00005e00b3007a0c */ /* 0x000fe40004f21270 */
        /* <DEDUP_REMOVED lines=15> */
[----:B------:R-:W4:Y:S03]  /*106970*/  LDL.LU R241, [R1+0x1004] ;  /* 0x0010040001f17983 */ /* 0x000f260000300800 */
[----:B------:R-:W4:Y:S01]  /*106980*/  LDL.LU R245, [R1+0xc54] ;  /* 0x000c540001f57983 */ /* 0x000f220000300800 */
[----:B------:R-:W-:Y:S01]  /*106990*/  @P5 STG.E [R228.64], R237 ;  /* 0x000000ede4005986 */ /* 0x000fe2000c101904 */
[----:B------:R-:W-:Y:S02]  /*1069a0*/  @P1 STG.E [R230.64], R244 ;  /* 0x000000f4e6001986 */ /* 0x000fe4000c101904 */
[----:B------:R1:W-:Y:S02]  /*1069b0*/  @P6 STG.E [R232.64], R252 ;  /* 0x000000fce8006986 */ /* 0x0003e4000c101904 */
        /* <DEDUP_REMOVED lines=11> */
[----:B------:R-:W4:Y:S01]  /*106a70*/  LDL.LU R235, [R1+0x4f78] ;  /* 0x004f780001eb7983 */ /* 0x000f220000300800 */
[----:B------:R-:W4:Y:S01]  /*106a80*/  LDL.LU R250, [R1+0x1ca0] ;  /* 0x001ca00001fa7983 */ /* 0x000f220000300800 */
[----:B------:R-:W-:Y:S02]  /*106a90*/  ISETP.LT.AND P0, PT, R179, c[0x0][0x178], !P0 ;  /* 0x00005e00b3007a0c */ /* 0x000fe40004701270 */
[----:B---3--:R-:W-:Y:S01]  /*106aa0*/  @P4 STG.E [R228.64], R236 ;  /* 0x000000ece4004986 */ /* 0x008fe2000c101904 */
[----:B----4-:R1:W-:Y:S01]  /*106ab0*/  @P2 STG.E [R230.64], R240 ;  /* 0x000000f0e6002986 */ /* 0x0103e2000c101904 */
[----:B--2---:R-:W-:-:S02]  /*106ac0*/  ISETP.GE.AND P4, PT, R234, c[0x0][0x17c], PT ;  /* 0x00005f00ea007a0c */ /* 0x004fc40003f86270 */
[----:B------:R2:W-:Y:S02]  /*106ad0*/  @P3 STG.E [R232.64], R248 ;  /* 0x000000f8e8003986 */ /* 0x0005e4000c101904 */
[----:B------:R-:W-:Y:S02]  /*106ae0*/  ISETP.LT.AND P2, PT, R194, c[0x0][0x178], !P4 ;  /* 0x00005e00c2007a0c */ /* 0x000fe40006741270 */
[----:B-1----:R-:W3:Y:S01]  /*106af0*/  LDL.LU R240, [R1+0x1c70] ;  /* 0x001c700001f07983 */ /* 0x002ee20000300800 */
[----:B--2---:R-:W2:Y:S02]  /*106b00*/  LDL.LU R248, [R1+0x1ad0] ;  /* 0x001ad00001f87983 */ /* 0x004ea40000300800 */
[----:B------:R-:W4:Y:S02]  /*106b10*/  LDL.LU R237, [R1+0x1600] ;  /* 0x0016000001ed7983 */ /* 0x000f240000300800 */
[----:B------:R-:W-:-:S04]  /*106b20*/  IMAD.WIDE R230, R3, 0x4, R14 ;  /* 0x0000000403e67825 */ /* 0x000fc800078e020e */
[----:B------:R-:W-:-:S04]  /*106b30*/  IMAD.WIDE R232, R3, 0x4, R12 ;  /* 0x0000000403e87825 */ /* 0x000fc800078e020c */
[C---:B------:R-:W-:Y:S01]  /*106b40*/  IMAD.WIDE R228, R3.reuse, 0x4, R10 ;  /* 0x0000000403e47825 */ /* 0x040fe200078e020a */
[----:B------:R-:W-:-:S03]  /*106b50*/  IADD3 R234, R3, c[0x0][0x198], RZ ;  /* 0x0000660003ea7a10 */ /* 0x000fc60007ffe0ff */
[----:B------:R-:W-:Y:S01]  /*106b60*/  IMAD.WIDE R2, R3, 0x4, R6 ;  /* 0x0000000403027825 */ /* 0x000fe200078e0206 */
[----:B------:R-:W4:Y:S04]  /*106b70*/  LDL.LU R236, [R1+0x1280] ;  /* 0x0012800001ec7983 */ /* 0x000f280000300800 */
[----:B------:R-:W-:Y:S01]  /*106b80*/  @P1 STG.E [R230.64], R241 ;  /* 0x000000f1e6001986 */ /* 0x000fe2000c101904 */
[----:B------:R-:W-:Y:S02]  /*106b90*/  @P5 STG.E [R232.64], R245 ;  /* 0x000000f5e8005986 */ /* 0x000fe4000c101904 */
[----:B------:R1:W-:Y:S02]  /*106ba0*/  @P6 STG.E [R228.64], R249 ;  /* 0x000000f9e4006986 */ /* 0x0003e4000c101904 */
        /* <DEDUP_REMOVED lines=16> */
[----:B------:R-:W4:Y:S01]  /*106cb0*/  LDL.LU R249, [R1+0x1014] ;  /* 0x0010140001f97983 */ /* 0x000f220000300800 */
[----:B------:R-:W-:Y:S02]  /*106cc0*/  ISETP.GE.AND P0, PT, R235, c[0x0][0x17c], PT ;  /* 0x00005f00eb007a0c */ /* 0x000fe40003f06270 */
[----:B------:R-:W4:Y:S01]  /*106cd0*/  LDL.LU R238, [R1+0x4f80] ;  /* 0x004f800001ee7983 */ /* 0x000f220000300800 */
[----:B------:R1:W-:Y:S01]  /*106ce0*/  @P6 STG.E [R2.64], R250 ;  /* 0x000000fa02006986 */ /* 0x0003e2000c101904 */
[C---:B------:R-:W-:Y:S01]  /*106cf0*/  IADD3 R235, R234.reuse, c[0x0][0x198], RZ ;  /* 0x00006600eaeb7a10 */ /* 0x040fe20007ffe0ff */
[----:B-1----:R-:W-:Y:S02]  /*106d00*/  IMAD.WIDE R2, R234, 0x4, R12 ;  /* 0x00000004ea027825 */ /* 0x002fe400078e020c */
[----:B---3--:R1:W-:Y:S02]  /*106d10*/  @P5 STG.E [R228.64], R240 ;  /* 0x000000f0e4005986 */ /* 0x0083e4000c101904 */
[----:B--2---:R2:W-:Y:S02]  /*106d20*/  @P3 STG.E [R230.64], R248 ;  /* 0x000000f8e6003986 */ /* 0x0045e4000c101904 */
[----:B----4-:R3:W-:Y:S01]  /*106d30*/  @P1 STG.E [R232.64], R237 ;  /* 0x000000ede8001986 */ /* 0x0107e2000c101904 */
[----:B------:R-:W-:Y:S01]  /*106d40*/  ISETP.LT.AND P1, PT, R147, c[0x0][0x178], !P4 ;  /* 0x00005e0093007a0c */ /* 0x000fe20006721270 */
[----:B------:R-:W-:Y:S01]  /*106d50*/  ISETP.LT.AND P4, PT, R179, c[0x0][0x178], !P4 ;  /* 0x00005e00b3007a0c */ /* 0x000fe20006781270 */
[----:B------:R-:W-:Y:S01]  /*106d60*/  ISETP.LT.AND P5, PT, R194, c[0x0][0x178], !P0 ;  /* 0x00005e00c2007a0c */ /* 0x000fe200047a1270 */
[----:B-1----:R-:W4:Y:S01]  /*106d70*/  LDL.LU R240, [R1+0x1c74] ;  /* 0x001c740001f07983 */ /* 0x002f220000300800 */
[----:B--2---:R-:W2:Y:S03]  /*106d80*/  LDL.LU R248, [R1+0x1ad4] ;  /* 0x001ad40001f87983 */ /* 0x004ea60000300800 */
[----:B---3--:R-:W3:Y:S01]  /*106d90*/  LDL.LU R237, [R1+0x1604] ;  /* 0x0016040001ed7983 */ /* 0x008ee20000300800 */
[----:B------:R-:W-:-:S03]  /*106da0*/  ISETP.LT.AND P3, PT, R223, c[0x0][0x178], !P0 ;  /* 0x00005e00df007a0c */ /* 0x000fc60004761270 */
[----:B------:R1:W-:Y:S01]  /*106db0*/  @P2 STG.E [R2.64], R236 ;  /* 0x000000ec02002986 */ /* 0x0003e2000c101904 */
[----:B------:R-:W-:-:S04]  /*106dc0*/  IMAD.WIDE R228, R234, 0x4, R6 ;  /* 0x00000004eae47825 */ /* 0x000fc800078e0206 */
[----:B------:R-:W-:-:S04]  /*106dd0*/  IMAD.WIDE R230, R235, 0x4, R8 ;  /* 0x00000004ebe67825 */ /* 0x000fc800078e0208 */
[----:B------:R-:W-:-:S04]  /*106de0*/  IMAD.WIDE R232, R235, 0x4, R226 ;  /* 0x00000004ebe87825 */ /* 0x000fc800078e02e2 */
[----:B-1----:R-:W-:Y:S01]  /*106df0*/  IMAD.WIDE R2, R234, 0x4, R10 ;  /* 0x00000004ea027825 */ /* 0x002fe200078e020a */
[----:B------:R-:W3:Y:S04]  /*106e00*/  LDL.LU R236, [R1+0x1284] ;  /* 0x0012840001ec7983 */ /* 0x000ee80000300800 */
[----:B------:R-:W-:Y:S01]  /*106e10*/  @P1 STG.E [R2.64], R241 ;  /* 0x000000f102001986 */ /* 0x000fe2000c101904 */
        /* <DEDUP_REMOVED lines=11> */
[----:B------:R-:W-:Y:S01]  /*106ed0*/  IMAD.WIDE R228, R235, 0x4, R224 ;  /* 0x00000004ebe47825 */ /* 0x000fe200078e02e0 */
[----:B------:R-:W-:Y:S02]  /*106ee0*/  ISETP.LT.AND P5, PT, R147, c[0x0][0x178], !P0 ;  /* 0x00005e0093007a0c */ /* 0x000fe400047a1270 */
[----:B------:R-:W-:Y:S01]  /*106ef0*/  ISETP.GE.AND P1, PT, R238, c[0x0][0x17c], PT ;  /* 0x00005f00ee007a0c */ /* 0x000fe20003f26270 */
[----:B------:R-:W3:Y:S01]  /*106f00*/  LDL.LU R234, [R1+0x4f84] ;  /* 0x004f840001ea7983 */ /* 0x000ee20000300800 */
[----:B------:R-:W3:Y:S01]  /*106f10*/  LDL.LU R241, [R1+0x1ce0] ;  /* 0x001ce00001f17983 */ /* 0x000ee20000300800 */
[----:B------:R-:W-:Y:S01]  /*106f20*/  ISETP.LT.AND P0, PT, R179, c[0x0][0x178], !P0 ;  /* 0x00005e00b3007a0c */ /* 0x000fe20004701270 */
[----:B------:R-:W-:Y:S01]  /*106f30*/  IMAD.WIDE R230, R235, 0x4, R10 ;  /* 0x00000004ebe67825 */ /* 0x000fe200078e020a */
[----:B----4-:R1:W-:Y:S03]  /*106f40*/  @P6 STG.E [R2.64], R240 ;  /* 0x000000f002006986 */ /* 0x0103e6000c101904 */
[----:B--2---:R2:W-:Y:S01]  /*106f50*/  @P2 STG.E [R228.64], R248 ;  /* 0x000000f8e4002986 */ /* 0x0045e2000c101904 */
[----:B------:R-:W-:-:S02]  /*106f60*/  ISETP.LT.AND P6, PT, R194, c[0x0][0x178], !P1 ;  /* 0x00005e00c2007a0c */ /* 0x000fc40004fc1270 */
[----:B------:R-:W-:Y:S01]  /*106f70*/  ISETP.LT.AND P2, PT, R223, c[0x0][0x178], !P1 ;  /* 0x00005e00df007a0c */ /* 0x000fe20004f41270 */
[C---:B-1----:R-:W-:Y:S01]  /*106f80*/  IMAD.WIDE R2, R235.reuse, 0x4, R14 ;  /* 0x00000004eb027825 */ /* 0x042fe200078e020e */
[----:B------:R-:W4:Y:S03]  /*106f90*/  LDL.LU R240, [R1+0x1cb0] ;  /* 0x001cb00001f07983 */ /* 0x000f260000300800 */
[----:B--2---:R-:W2:Y:S02]  /*106fa0*/  LDL.LU R248, [R1+0x1c80] ;  /* 0x001c800001f87983 */ /* 0x004ea40000300800 */
[C---:B------:R-:W-:Y:S01]  /*106fb0*/  IMAD.WIDE R228, R235.reuse, 0x4, R12 ;  /* 0x00000004ebe47825 */ /* 0x040fe200078e020c */
[----:B---3--:R1:W-:Y:S04]  /*106fc0*/  @P3 STG.E [R2.64], R237 ;  /* 0x000000ed02003986 */ /* 0x0083e8000c101904 */
[----:B------:R3:W-:Y:S02]  /*106fd0*/  @P4 STG.E [R228.64], R236 ;  /* 0x000000ece4004986 */ /* 0x0007e4000c101904 */
[----:B------:R3:W-:Y:S01]  /*106fe0*/  @P5 STG.E [R230.64], R249 ;  /* 0x000000f9e6005986 */ /* 0x0007e2000c101904 */
[C---:B-1----:R-:W-:Y:S01]  /*106ff0*/  IADD3 R2, R235.reuse, c[0x0][0x198], RZ ;  /* 0x00006600eb027a10 */ /* 0x042fe20007ffe0ff */
[----:B------:R-:W2:Y:S01]  /*107000*/  LDL.LU R237, [R1+0x1c60] ;  /* 0x001c600001ed7983 */ /* 0x000ea20000300800 */
[----:B---3--:R-:W3:Y:S02]  /*107010*/  LDL.LU R236, [R1+0x1ac0] ;  /* 0x001ac00001ec7983 */ /* 0x008ee40000300800 */
[----:B------:R-:W-:-:S04]  /*107020*/  IMAD.WIDE R228, R235, 0x4, R6 ;  /* 0x00000004ebe47825 */ /* 0x000fc800078e0206 */
[----:B------:R-:W3:Y:S02]  /*107030*/  LDL.LU R249, [R1+0xe00] ;  /* 0x000e000001f97983 */ /* 0x000ee40000300800 */
[----:B------:R-:W-:-:S04]  /*107040*/  IMAD.WIDE R230, R2, 0x4, R8 ;  /* 0x0000000402e67825 */ /* 0x000fc800078e0208 */
[----:B------:R-:W-:Y:S01]  /*107050*/  IMAD.WIDE R232, R2, 0x4, R226 ;  /* 0x0000000402e87825 */ /* 0x000fe200078e02e2 */
[----:B------:R-:W-:Y:S03]  /*107060*/  @P0 STG.E [R228.64], R245 ;  /* 0x000000f5e4000986 */ /* 0x000fe6000c101904 */
[----:B------:R1:W-:Y:S02]  /*107070*/  @P6 STG.E [R230.64], R244 ;  /* 0x000000f4e6006986 */ /* 0x0003e4000c101904 */
[----:B------:R1:W-:Y:S02]  /*107080*/  @P2 STG.E [R232.64], R252 ;  /* 0x000000fce8002986 */ /* 0x0003e4000c101904 */
[----:B-1----:R-:W3:Y:S01]  /*107090*/  LDL.LU R244, [R1+0x1d44] ;  /* 0x001d440001f47983 */ /* 0x002ee20000300800 */
[----:B------:R-:W3:Y:S01]  /*1070a0*/  LDL.LU R252, [R1+0x1d04] ;  /* 0x001d040001fc7983 */ /* 0x000ee20000300800 */
[----:B------:R-:W-:-:S02]  /*1070b0*/  ISETP.LT.AND P5, PT, R115, c[0x0][0x178], !P1 ;  /* 0x00005e0073007a0c */ /* 0x000fc40004fa1270 */
[----:B------:R-:W-:Y:S02]  /*1070c0*/  ISETP.LT.AND P4, PT, R195, c[0x0][0x178], !P1 ;  /* 0x00005e00c3007a0c */ /* 0x000fe40004f81270 */
[----:B------:R-:W-:Y:S02]  /*1070d0*/  ISETP.LT.AND P3, PT, R163, c[0x0][0x178], !P1 ;  /* 0x00005e00a3007a0c */ /* 0x000fe40004f61270 */
[----:B------:R-:W-:Y:S01]  /*1070e0*/  ISETP.LT.AND P2, PT, R131, c[0x0][0x178], !P1 ;  /* 0x00005e0083007a0c */ /* 0x000fe20004f41270 */
[----:B------:R-:W-:Y:S01]  /*1070f0*/  IMAD.WIDE R228, R2, 0x4, R4 ;  /* 0x0000000402e47825 */ /* 0x000fe200078e0204 */
[----:B------:R-:W-:-:S03]  /*107100*/  ISETP.LT.AND P6, PT, R147, c[0x0][0x178], !P1 ;  /* 0x00005e0093007a0c */ /* 0x000fc60004fc1270 */
[----:B------:R-:W-:-:S04]  /*107110*/  IMAD.WIDE R230, R2, 0x4, R224 ;  /* 0x0000000402e67825 */ /* 0x000fc800078e02e0 */
[----:B------:R-:W-:Y:S01]  /*107120*/  IMAD.WIDE R232, R2, 0x4, R14 ;  /* 0x0000000402e87825 */ /* 0x000fe200078e020e */
[----:B------:R-:W-:Y:S02]  /*107130*/  ISETP.LT.AND P1, PT, R179, c[0x0][0x178], !P1 ;  /* 0x00005e00b3007a0c */ /* 0x000fe40004f21270 */
[----:B------:R-:W-:Y:S01]  /*107140*/  ISETP.GE.AND P0, PT, R234, c[0x0][0x17c], PT ;  /* 0x00005f00ea007a0c */ /* 0x000fe20003f06270 */
[----:B------:R-:W3:Y:S04]  /*107150*/  LDL.LU R245, [R1+0x1c64] ;  /* 0x001c640001f57983 */ /* 0x000ee80000300800 */
[----:B------:R1:W-:Y:S01]  /*107160*/  @P5 STG.E [R228.64], R241 ;  /* 0x000000f1e4005986 */ /* 0x0003e2000c101904 */
[----:B------:R-:W3:Y:S01]  /*107170*/  LDL.LU R235, [R1+0x4f90] ;  /* 0x004f900001eb7983 */ /* 0x000ee20000300800 */
[----:B------:R-:W-:-:S02]  /*107180*/  IADD3 R234, R2, c[0x0][0x198], RZ ;  /* 0x0000660002ea7a10 */ /* 0x000fc40007ffe0ff */
[----:B-1----:R-:W3:Y:S01]  /*107190*/  LDL.LU R241, [R1+0x1ce4] ;  /* 0x001ce40001f17983 */ /* 0x002ee20000300800 */
[----:B------:R-:W-:-:S03]  /*1071a0*/  IMAD.WIDE R228, R2, 0x4, R12 ;  /* 0x0000000402e47825 */ /* 0x000fc600078e020c */
[----:B----4-:R1:W-:Y:S01]  /*1071b0*/  @P4 STG.E [R230.64], R240 ;  /* 0x000000f0e6004986 */ /* 0x0103e2000c101904 */
[----:B--2---:R2:W-:Y:S01]  /*1071c0*/  @P3 STG.E [R232.64], R248 ;  /* 0x000000f8e8003986 */ /* 0x0045e2000c101904 */
[----:B------:R-:W-:Y:S02]  /*1071d0*/  ISETP.LT.AND P3, PT, R194, c[0x0][0x178], !P0 ;  /* 0x00005e00c2007a0c */ /* 0x000fe40004761270 */
[----:B------:R-:W-:Y:S01]  /*1071e0*/  ISETP.LT.AND P4, PT, R223, c[0x0][0x178], !P0 ;  /* 0x00005e00df007a0c */ /* 0x000fe20004781270 */
[----:B-1----:R-:W4:Y:S04]  /*1071f0*/  LDL.LU R240, [R1+0x1cb4] ;  /* 0x001cb40001f07983 */ /* 0x002f280000300800 */
[----:B--2---:R-:W2:Y:S01]  /*107200*/  LDL.LU R248, [R1+0x1c84] ;  /* 0x001c840001f87983 */ /* 0x004ea20000300800 */
[----:B------:R-:W-:-:S04]  /*107210*/  IMAD.WIDE R230, R2, 0x4, R10 ;  /* 0x0000000402e67825 */ /* 0x000fc800078e020a */
[----:B------:R-:W-:Y:S01]  /*107220*/  IMAD.WIDE R232, R2, 0x4, R6 ;  /* 0x0000000402e87825 */ /* 0x000fe200078e0206 */
[----:B------:R-:W-:Y:S03]  /*107230*/  @P2 STG.E [R228.64], R237 ;  /* 0x000000ede4002986 */ /* 0x000fe6000c101904 */
[----:B---3--:R-:W-:Y:S01]  /*107240*/  @P6 STG.E [R230.64], R236 ;  /* 0x000000ece6006986 */ /* 0x008fe2000c101904 */
[----:B------:R1:W-:Y:S01]  /*107250*/  @P1 STG.E [R232.64], R249 ;  /* 0x000000f9e8001986 */ /* 0x0003e2000c101904 */
[----:B------:R-:W-:-:S03]  /*107260*/  IMAD.WIDE R2, R234, 0x4, R8 ;  /* 0x00000004ea027825 */ /* 0x000fc600078e0208 */
[----:B-1----:R-:W3:Y:S01]  /*107270*/  LDL.LU R249, [R1+0x1ac4] ;  /* 0x001ac40001f97983 */ /* 0x002ee20000300800 */
        /* <DEDUP_REMOVED lines=27> */
[----:B----4-:R-:W-:Y:S04]  /*107430*/  @P5 STG.E [R228.64], R240 ;  /* 0x000000f0e4005986 */ /* 0x010fe8000c101904 */
[----:B--2---:R1:W-:Y:S01]  /*107440*/  @P2 STG.E [R230.64], R248 ;  /* 0x000000f8e6002986 */ /* 0x0043e2000c101904 */
[----:B------:R2:W-:Y:S01]  /*107450*/  @P1 STG.E [R232.64], R245 ;  /* 0x000000f5e8001986 */ /* 0x0005e2000c101904 */
[----:B------:R-:W-:Y:S02]  /*107460*/  ISETP.LT.AND P1, PT, R194, c[0x0][0x178], !P3 ;  /* 0x00005e00c2007a0c */ /* 0x000fe40005f21270 */
[----:B------:R-:W-:Y:S02]  /*107470*/  ISETP.LT.AND P5, PT, R223, c[0x0][0x178], !P3 ;  /* 0x00005e00df007a0c */ /* 0x000fe40005fa1270 */
[----:B------:R-:W-:Y:S01]  /*107480*/  ISETP.LT.AND P2, PT, R115, c[0x0][0x178], !P3 ;  /* 0x00005e0073007a0c */ /* 0x000fe20005f41270 */
[----:B-1----:R-:W4:Y:S01]  /*107490*/  LDL.LU R248, [R1+0xe10] ;  /* 0x000e100001f87983 */ /* 0x002f220000300800 */
[----:B------:R-:W-:-:S04]  /*1074a0*/  IMAD.WIDE R228, R235, 0x4, R8 ;  /* 0x00000004ebe47825 */ /* 0x000fc800078e0208 */
[----:B------:R-:W-:Y:S01]  /*1074b0*/  IMAD.WIDE R230, R235, 0x4, R226 ;  /* 0x00000004ebe67825 */ /* 0x000fe200078e02e2 */
[----:B---3--:R1:W-:Y:S01]  /*1074c0*/  @P4 STG.E [R2.64], R249 ;  /* 0x000000f902004986 */ /* 0x0083e2000c101904 */
[----:B------:R-:W-:Y:S02]  /*1074d0*/  ISETP.LT.AND P4, PT, R195, c[0x0][0x178], !P3 ;  /* 0x00005e00c3007a0c */ /* 0x000fe40005f81270 */
[----:B--2---:R-:W-:Y:S01]  /*1074e0*/  IMAD.WIDE R232, R235, 0x4, R4 ;  /* 0x00000004ebe87825 */ /* 0x004fe200078e0204 */
        /* <DEDUP_REMOVED lines=23> */
[----:B------:R-:W-:Y:S01]  /*107660*/  IMAD.WIDE R2, R235, 0x4, R12 ;  /* 0x00000004eb027825 */ /* 0x000fe200078e020c */
[----:B------:R-:W-:-:S03]  /*107670*/  ISETP.LT.AND P6, PT, R223, c[0x0][0x178], !P0 ;  /* 0x00005e00df007a0c */ /* 0x000fc600047c1270 */
[----:B------:R-:W-:-:S04]  /*107680*/  IMAD.WIDE R228, R235, 0x4, R10 ;  /* 0x00000004ebe47825 */ /* 0x000fc800078e020a */
[----:B------:R-:W-:-:S04]  /*107690*/  IMAD.WIDE R230, R235, 0x4, R6 ;  /* 0x00000004ebe67825 */ /* 0x000fc800078e0206 */
[C---:B------:R-:W-:Y:S01]  /*1076a0*/  IMAD.WIDE R232, R234.reuse, 0x4, R8 ;  /* 0x00000004eae87825 */ /* 0x040fe200078e0208 */
[----:B------:R-:W-:Y:S01]  /*1076b0*/  ISETP.LT.AND P5, PT, R115, c[0x0][0x178], !P0 ;  /* 0x00005e0073007a0c */ /* 0x000fe200047a1270 */
[----:B------:R1:W-:Y:S02]  /*1076c0*/  @P2 STG.E [R2.64], R246 ;  /* 0x000000f602002986 */ /* 0x0003e4000c101904 */
        /* <DEDUP_REMOVED lines=70> */
[----:B------:R-:W-:Y:S02]  /*107b30*/  ISETP.LT.AND P0, PT, R115, c[0x0][0x178], !P3 ;  /* 0x00005e0073007a0c */ /* 0x000fe40005f01270 */
[----:B------:R-:W-:Y:S01]  /*107b40*/  ISETP.LT.AND P5, PT, R195, c[0x0][0x178], !P3 ;  /* 0x00005e00c3007a0c */ /* 0x000fe20005fa1270 */
[----:B------:R-:W-:-:S04]  /*107b50*/  IMAD.WIDE R230, R2, 0x4, R8 ;  /* 0x0000000402e67825 */ /* 0x000fc800078e0208 */
[----:B------:R-:W-:Y:S01]  /*107b60*/  IMAD.WIDE R232, R2, 0x4, R226 ;  /* 0x0000000402e87825 */ /* 0x000fe200078e02e2 */
[----:B------:R-:W-:Y:S01]  /*107b70*/  ISETP.LT.AND P6, PT, R163, c[0x0][0x178], !P3 ;  /* 0x00005e00a3007a0c */ /* 0x000fe20005fc1270 */
[----:B----4-:R1:W-:Y:S02]  /*107b80*/  @P1 STG.E [R228.64], R236 ;  /* 0x000000ece4001986 */ /* 0x0103e4000c101904 */
[----:B---3--:R-:W-:Y:S02]  /*107b90*/  @P2 STG.E [R230.64], R241 ;  /* 0x000000f1e6002986 */ /* 0x008fe4000c101904 */
[----:B------:R3:W-:Y:S01]  /*107ba0*/  @P4 STG.E [R232.64], R249 ;  /* 0x000000f9e8004986 */ /* 0x0007e2000c101904 */
[----:B------:R-:W-:Y:S02]  /*107bb0*/  ISETP.LT.AND P4, PT, R131, c[0x0][0x178], !P3 ;  /* 0x00005e0083007a0c */ /* 0x000fe40005f81270 */
[----:B------:R-:W-:Y:S01]  /*107bc0*/  ISETP.LT.AND P2, PT, R147, c[0x0][0x178], !P3 ;  /* 0x00005e0093007a0c */ /* 0x000fe20005f41270 */
[----:B------:R-:W-:-:S02]  /*107bd0*/  ISETP.LT.AND P3, PT, R179, c[0x0][0x178], !P3 ;  /* 0x00005e00b3007a0c */ /* 0x000fc40005f61270 */
[C---:B-1----:R-:W-:Y:S01]  /*107be0*/  IMAD.WIDE R228, R2.reuse, 0x4, R4 ;  /* 0x0000000402e47825 */ /* 0x042fe200078e0204 */
[----:B---3--:R-:W3:Y:S03]  /*107bf0*/  LDL.LU R249, [R1+0x1cc8] ;  /* 0x001cc80001f97983 */ /* 0x008ee60000300800 */
[----:B------:R-:W4:Y:S02]  /*107c00*/  LDL.LU R3, [R1+0x4fac] ;  /* 0x004fac0001037983 */ /* 0x000f240000300800 */
[----:B------:R-:W4:Y:S02]  /*107c10*/  LDL.LU R236, [R1+0x1ca8] ;  /* 0x001ca80001ec7983 */ /* 0x000f240000300800 */
[----:B------:R-:W4:Y:S02]  /*107c20*/  LDL.LU R241, [R1+0x1c78] ;  /* 0x001c780001f17983 */ /* 0x000f240000300800 */
[----:B------:R-:W-:-:S04]  /*107c30*/  IMAD.WIDE R230, R2, 0x4, R224 ;  /* 0x0000000402e67825 */ /* 0x000fc800078e02e0 */
[C---:B------:R-:W-:Y:S01]  /*107c40*/  IMAD.WIDE R232, R2.reuse, 0x4, R14 ;  /* 0x0000000402e87825 */ /* 0x040fe200078e020e */
[----:B------:R-:W4:Y:S04]  /*107c50*/  LDL.LU R250, [R1+0x1ad8] ;  /* 0x001ad80001fa7983 */ /* 0x000f280000300800 */
        /* <DEDUP_REMOVED lines=29> */
[----:B------:R4:W-:Y:S01]  /*107e30*/  @P6 STG.E [R232.64], R241 ;  /* 0x000000f1e8006986 */ /* 0x0009e2000c101904 */
[----:B------:R-:W-:Y:S01]  /*107e40*/  ISETP.LT.AND P5, PT, R147, c[0x0][0x178], !P1 ;  /* 0x00005e0093007a0c */ /* 0x000fe20004fa1270 */
[----:B------:R-:W-:Y:S01]  /*107e50*/  ISETP.LT.AND P1, PT, R179, c[0x0][0x178], !P1 ;  /* 0x00005e00b3007a0c */ /* 0x000fe20004f21270 */
[----:B------:R-:W-:Y:S01]  /*107e60*/  ISETP.LT.AND P6, PT, R194, c[0x0][0x178], !P0 ;  /* 0x00005e00c2007a0c */ /* 0x000fe200047c1270 */
[----:B-1----:R-:W4:Y:S04]  /*107e70*/  LDL.LU R249, [R1+0x101c] ;  /* 0x00101c0001f97983 */ /* 0x002f280000300800 */
[----:B---3--:R-:W3:Y:S01]  /*107e80*/  LDL.LU R236, [R1+0x1cac] ;  /* 0x001cac0001ec7983 */ /* 0x008ee20000300800 */
[----:B------:R-:W-:-:S04]  /*107e90*/  IMAD.WIDE R230, R2, 0x4, R224 ;  /* 0x0000000402e67825 */ /* 0x000fc800078e02e0 */
[----:B------:R-:W4:Y:S02]  /*107ea0*/  LDL.LU R234, [R1+0x4fb4] ;  /* 0x004fb40001ea7983 */ /* 0x000f240000300800 */
[C---:B----4-:R-:W-:Y:S01]  /*107eb0*/  IMAD.WIDE R232, R2.reuse, 0x4, R14 ;  /* 0x0000000402e87825 */ /* 0x050fe200078e020e */
[----:B------:R-:W4:Y:S03]  /*107ec0*/  LDL.LU R241, [R1+0x1c7c] ;  /* 0x001c7c0001f17983 */ /* 0x000f260000300800 */
[C---:B------:R-:W-:Y:S01]  /*107ed0*/  IMAD.WIDE R228, R2.reuse, 0x4, R12 ;  /* 0x0000000402e47825 */ /* 0x040fe200078e020c */
[----:B------:R1:W-:Y:S01]  /*107ee0*/  @P3 STG.E [R230.64], R250 ;  /* 0x000000fae6003986 */ /* 0x0003e2000c101904 */
[----:B------:R-:W-:-:S03]  /*107ef0*/  IADD3 R3, R2, c[0x0][0x198], RZ ;  /* 0x0000660002037a10 */ /* 0x000fc60007ffe0ff */
[----:B------:R1:W-:Y:S01]  /*107f00*/  @P2 STG.E [R232.64], R248 ;  /* 0x000000f8e8002986 */ /* 0x0003e2000c101904 */
[----:B------:R1:W-:Y:S02]  /*107f10*/  @P4 STG.E [R228.64], R245 ;  /* 0x000000f5e4004986 */ /* 0x0003e4000c101904 */
[C---:B-1----:R-:W-:Y:S01]  /*107f20*/  IMAD.WIDE R230, R2.reuse, 0x4, R6 ;  /* 0x0000000402e67825 */ /* 0x042fe200078e0206 */
[----:B------:R-:W4:Y:S03]  /*107f30*/  LDL.LU R248, [R1+0x160c] ;  /* 0x00160c0001f87983 */ /* 0x000f260000300800 */
[----:B------:R-:W-:-:S04]  /*107f40*/  IMAD.WIDE R228, R2, 0x4, R10 ;  /* 0x0000000402e47825 */ /* 0x000fc800078e020a */
[----:B------:R-:W-:-:S04]  /*107f50*/  IMAD.WIDE R232, R3, 0x4, R8 ;  /* 0x0000000403e87825 */ /* 0x000fc800078e0208 */
[----:B------:R-:W4:Y:S01]  /*107f60*/  LDL.LU R245, [R1+0x128c] ;  /* 0x00128c0001f57983 */ /* 0x000f220000300800 */
[----:B------:R-:W-:Y:S01]  /*107f70*/  @P5 STG.E [R228.64], R237 ;  /* 0x000000ede4005986 */ /* 0x000fe2000c101904 */
[----:B------:R-:W-:Y:S02]  /*107f80*/  @P1 STG.E [R230.64], R244 ;  /* 0x000000f4e6001986 */ /* 0x000fe4000c101904 */
[----:B------:R1:W-:Y:S02]  /*107f90*/  @P6 STG.E [R232.64], R252 ;  /* 0x000000fce8006986 */ /* 0x0003e4000c101904 */
[----:B-1----:R-:W4:Y:S01]  /*107fa0*/  LDL.LU R252, [R1+0xc4c] ;  /* 0x000c4c0001fc7983 */ /* 0x002f220000300800 */
[----:B------:R-:W4:Y:S01]  /*107fb0*/  LDL.LU R244, [R1+0x1d48] ;  /* 0x001d480001f47983 */ /* 0x000f220000300800 */
[----:B------:R-:W-:Y:S02]  /*107fc0*/  ISETP.LT.AND P4, PT, R223, c[0x0][0x178], !P0 ;  /* 0x00005e00df007a0c */ /* 0x000fe40004781270 */
[----:B------:R-:W-:-:S02]  /*107fd0*/  ISETP.LT.AND P2, PT, R115, c[0x0][0x178], !P0 ;  /* 0x00005e0073007a0c */ /* 0x000fc40004741270 */
[----:B------:R-:W-:Y:S01]  /*107fe0*/  ISETP.LT.AND P3, PT, R195, c[0x0][0x178], !P0 ;  /* 0x00005e00c3007a0c */ /* 0x000fe20004761270 */
[----:B------:R-:W-:-:S04]  /*107ff0*/  IMAD.WIDE R228, R3, 0x4, R226 ;  /* 0x0000000403e47825 */ /* 0x000fc800078e02e2 */
[----:B------:R-:W-:Y:S01]  /*108000*/  IMAD.WIDE R230, R3, 0x4, R4 ;  /* 0x0000000403e67825 */ /* 0x000fe200078e0204 */
[----:B------:R-:W-:-:S03]  /*108010*/  ISETP.LT.AND P1, PT, R163, c[0x0][0x178], !P0 ;  /* 0x00005e00a3007a0c */ /* 0x000fc60004721270 */
[----:B------:R-:W-:Y:S01]  /*108020*/  IMAD.WIDE R232, R3, 0x4, R224 ;  /* 0x0000000403e87825 */ /* 0x000fe200078e02e0 */
[----:B------:R-:W4:Y:S01]  /*108030*/  LDL.LU R235, [R1+0x4fbc] ;  /* 0x004fbc0001eb7983 */ /* 0x000f220000300800 */
[----:B------:R-:W-:Y:S02]  /*108040*/  ISETP.LT.AND P5, PT, R131, c[0x0][0x178], !P0 ;  /* 0x00005e0083007a0c */ /* 0x000fe400047a1270 */
[----:B------:R-:W4:Y:S01]  /*108050*/  LDL.LU R237, [R1+0x1d08] ;  /* 0x001d080001ed7983 */ /* 0x000f220000300800 */
[----:B------:R-:W-:Y:S01]  /*108060*/  ISETP.LT.AND P6, PT, R147, c[0x0][0x178], !P0 ;  /* 0x00005e0093007a0c */ /* 0x000fe200047c1270 */
[----:B------:R-:W-:Y:S01]  /*108070*/  ISETP.LT.AND P0, PT, R179, c[0x0][0x178], !P0 ;  /* 0x00005e00b3007a0c */ /* 0x000fe20004701270 */
[----:B---3--:R1:W-:Y:S04]  /*108080*/  @P4 STG.E [R228.64], R236 ;  /* 0x000000ece4004986 */ /* 0x0083e8000c101904 */
[----:B----4-:R3:W-:Y:S01]  /*108090*/  @P2 STG.E [R230.64], R241 ;  /* 0x000000f1e6002986 */ /* 0x0107e2000c101904 */
[----:B------:R4:W-:Y:S03]  /*1080a0*/  @P3 STG.E [R232.64], R240 ;  /* 0x000000f0e8003986 */ /* 0x0009e6000c101904 */
[----:B-1----:R-:W2:Y:S01]  /*1080b0*/  LDL.LU R236, [R1+0x1ce8] ;  /* 0x001ce80001ec7983 */ /* 0x002ea20000300800 */
[----:B------:R-:W-:-:S03]  /*1080c0*/  IMAD.WIDE R228, R3, 0x4, R14 ;  /* 0x0000000403e47825 */ /* 0x000fc600078e020e */
[----:B---3--:R-:W3:Y:S01]  /*1080d0*/  LDL.LU R241, [R1+0x1cb8] ;  /* 0x001cb80001f17983 */ /* 0x008ee20000300800 */
[----:B----4-:R-:W4:Y:S01]  /*1080e0*/  LDL.LU R240, [R1+0x1c88] ;  /* 0x001c880001f07983 */ /* 0x010f220000300800 */
[----:B------:R-:W-:Y:S01]  /*1080f0*/  ISETP.GE.AND P4, PT, R234, c[0x0][0x17c], PT ;  /* 0x00005f00ea007a0c */ /* 0x000fe20003f86270 */
[----:B------:R-:W-:-:S04]  /*108100*/  IMAD.WIDE R230, R3, 0x4, R12 ;  /* 0x0000000403e67825 */ /* 0x000fc800078e020c */
[C---:B------:R-:W-:Y:S01]  /*108110*/  IMAD.WIDE R232, R3.reuse, 0x4, R10 ;  /* 0x0000000403e87825 */ /* 0x040fe200078e020a */
[C---:B------:R-:W-:Y:S01]  /*108120*/  IADD3 R234, R3.reuse, c[0x0][0x198], RZ ;  /* 0x0000660003ea7a10 */ /* 0x040fe20007ffe0ff */
[----:B------:R1:W-:Y:S02]  /*108130*/  @P1 STG.E [R228.64], R248 ;  /* 0x000000f8e4001986 */ /* 0x0003e4000c101904 */
[----:B------:R-:W-:-:S04]  /*108140*/  IMAD.WIDE R2, R3, 0x4, R6 ;  /* 0x0000000403027825 */ /* 0x000fc800078e0206 */
[----:B------:R-:W-:Y:S02]  /*108150*/  @P5 STG.E [R230.64], R245 ;  /* 0x000000f5e6005986 */ /* 0x000fe4000c101904 */
[----:B------:R-:W-:Y:S01]  /*108160*/  @P6 STG.E [R232.64], R249 ;  /* 0x000000f9e8006986 */ /* 0x000fe2000c101904 */
[----:B-1----:R-:W4:Y:S04]  /*108170*/  LDL.LU R248, [R1+0x1c68] ;  /* 0x001c680001f87983 */ /* 0x002f280000300800 */
[----:B------:R1:W-:Y:S01]  /*108180*/  @P0 STG.E [R2.64], R252 ;  /* 0x000000fc02000986 */ /* 0x0003e2000c101904 */
[----:B------:R-:W-:-:S03]  /*108190*/  ISETP.LT.AND P2, PT, R194, c[0x0][0x178], !P4 ;  /* 0x00005e00c2007a0c */ /* 0x000fc60006741270 */
[----:B-1----:R-:W4:Y:S01]  /*1081a0*/  LDL.LU R252, [R1+0x1d0c] ;  /* 0x001d0c0001fc7983 */ /* 0x002f220000300800 */
[----:B------:R-:W4:Y:S02]  /*1081b0*/  LDL.LU R250, [R1+0x1ac8] ;  /* 0x001ac80001fa7983 */ /* 0x000f240000300800 */
[----:B------:R-:W4:Y:S02]  /*1081c0*/  LDL.LU R249, [R1+0xe08] ;  /* 0x000e080001f97983 */ /* 0x000f240000300800 */
[----:B------:R-:W-:-:S05]  /*1081d0*/  IMAD.WIDE R228, R234, 0x4, R8 ;  /* 0x00000004eae47825 */ /* 0x000fca00078e0208 */
[----:B------:R1:W-:Y:S04]  /*1081e0*/  @P2 STG.E [R228.64], R244 ;  /* 0x000000f4e4002986 */ /* 0x0003e8000c101904 */
[----:B-1----:R-:W4:Y:S01]  /*1081f0*/  LDL.LU R244, [R1+0x1d4c] ;  /* 0x001d4c0001f47983 */ /* 0x002f220000300800 */
[----:B------:R-:W-:Y:S02]  /*108200*/  ISETP.LT.AND P6, PT, R223, c[0x0][0x178], !P4 ;  /* 0x00005e00df007a0c */ /* 0x000fe400067c1270 */
        /* <DEDUP_REMOVED lines=8> */
[----:B------:R-:W4:Y:S04]  /*108290*/  LDL.LU R245, [R1+0x1acc] ;  /* 0x001acc0001f57983 */ /* 0x000f280000300800 */
[----:B------:R1:W-:Y:S04]  /*1082a0*/  @P6 STG.E [R2.64], R237 ;  /* 0x000000ed02006986 */ /* 0x0003e8000c101904 */
[----:B-1----:R-:W4:Y:S01]  /*1082b0*/  LDL.LU R237, [R1+0x4fc4] ;  /* 0x004fc40001ed7983 */ /* 0x002f220000300800 */
[----:B------:R-:W-:Y:S01]  /*1082c0*/  IMAD.WIDE R2, R234, 0x4, R12 ;  /* 0x00000004ea027825 */ /* 0x000fe200078e020c */
[----:B------:R-:W-:-:S03]  /*1082d0*/  ISETP.GE.AND P0, PT, R235, c[0x0][0x17c], PT ;  /* 0x00005f00eb007a0c */ /* 0x000fc60003f06270 */
[C---:B------:R-:W-:Y:S01]  /*1082e0*/  IADD3 R235, R234.reuse, c[0x0][0x198], RZ ;  /* 0x00006600eaeb7a10 */ /* 0x040fe20007ffe0ff */
[----:B--2---:R1:W-:Y:S04]  /*1082f0*/  @P5 STG.E [R228.64], R236 ;  /* 0x000000ece4005986 */ /* 0x0043e8000c101904 */
[----:B---3--:R2:W-:Y:S01]  /*108300*/  @P3 STG.E [R230.64], R241 ;  /* 0x000000f1e6003986 */ /* 0x0085e2000c101904 */
[----:B----4-:R3:W-:Y:S01]  /*108310*/  @P1 STG.E [R232.64], R240 ;  /* 0x000000f0e8001986 */ /* 0x0107e2000c101904 */
[----:B------:R-:W-:Y:S01]  /*108320*/  ISETP.LT.AND P1, PT, R147, c[0x0][0x178], !P4 ;  /* 0x00005e0093007a0c */ /* 0x000fe20006721270 */
[----:B------:R-:W-:Y:S01]  /*108330*/  ISETP.LT.AND P4, PT, R179, c[0x0][0x178], !P4 ;  /* 0x00005e00b3007a0c */ /* 0x000fe20006781270 */
[----:B-1----:R-:W4:Y:S04]  /*108340*/  LDL.LU R236, [R1+0x1cec] ;  /* 0x001cec0001ec7983 */ /* 0x002f280000300800 */
[----:B--2---:R-:W2:Y:S04]  /*108350*/  LDL.LU R241, [R1+0x1cbc] ;  /* 0x001cbc0001f17983 */ /* 0x004ea80000300800 */
[----:B---3--:R-:W3:Y:S01]  /*108360*/  LDL.LU R240, [R1+0x1c8c] ;  /* 0x001c8c0001f07983 */ /* 0x008ee20000300800 */
[----:B------:R-:W-:-:S03]  /*108370*/  IMAD.WIDE R228, R234, 0x4, R6 ;  /* 0x00000004eae47825 */ /* 0x000fc600078e0206 */
[----:B------:R1:W-:Y:S02]  /*108380*/  @P2 STG.E [R2.64], R248 ;  /* 0x000000f802002986 */ /* 0x0003e4000c101904 */
[----:B-1----:R-:W-:Y:S02]  /*108390*/  IMAD.WIDE R2, R234, 0x4, R10 ;  /* 0x00000004ea027825 */ /* 0x002fe400078e020a */
[----:B------:R-:W3:Y:S04]  /*1083a0*/  LDL.LU R248, [R1+0x1c6c] ;  /* 0x001c6c0001f87983 */ /* 0x000ee80000300800 */
[----:B------:R-:W-:Y:S01]  /*1083b0*/  @P1 STG.E [R2.64], R250 ;  /* 0x000000fa02001986 */ /* 0x000fe2000c101904 */
[----:B------:R1:W-:Y:S01]  /*1083c0*/  @P4 STG.E [R228.64], R249 ;  /* 0x000000f9e4004986 */ /* 0x0003e2000c101904 */
[----:B------:R-:W-:-:S02]  /*1083d0*/  ISETP.LT.AND P5, PT, R194, c[0x0][0x178], !P0 ;  /* 0x00005e00c2007a0c */ /* 0x000fc400047a1270 */
[----:B------:R-:W-:Y:S01]  /*1083e0*/  ISETP.LT.AND P3, PT, R223, c[0x0][0x178], !P0 ;  /* 0x00005e00df007a0c */ /* 0x000fe20004761270 */
[----:B-1----:R-:W3:Y:S01]  /*1083f0*/  LDL.LU R249, [R1+0xe0c] ;  /* 0x000e0c0001f97983 */ /* 0x002ee20000300800 */
[----:B------:R-:W-:-:S04]  /*108400*/  IMAD.WIDE R230, R235, 0x4, R8 ;  /* 0x00000004ebe67825 */ /* 0x000fc800078e0208 */
[----:B------:R-:W-:-:S05]  /*108410*/  IMAD.WIDE R232, R235, 0x4, R226 ;  /* 0x00000004ebe87825 */ /* 0x000fca00078e02e2 */
[----:B------:R1:W-:Y:S02]  /*108420*/  @P5 STG.E [R230.64], R244 ;  /* 0x000000f4e6005986 */ /* 0x0003e4000c101904 */
[----:B------:R1:W-:Y:S02]  /*108430*/  @P3 STG.E [R232.64], R252 ;  /* 0x000000fce8003986 */ /* 0x0003e4000c101904 */
[----:B-1----:R-:W3:Y:S01]  /*108440*/  LDL.LU R244, [R1+0x1d88] ;  /* 0x001d880001f47983 */ /* 0x002ee20000300800 */
[----:B------:R-:W3:Y:S01]  /*108450*/  LDL.LU R252, [R1+0x1d78] ;  /* 0x001d780001fc7983 */ /* 0x000ee20000300800 */
        /* <DEDUP_REMOVED lines=8> */
[----:B------:R-:W-:Y:S01]  /*1084e0*/  ISETP.LT.AND P5, PT, R147, c[0x0][0x178], !P0 ;  /* 0x00005e0093007a0c */ /* 0x000fe200047a1270 */
[----:B------:R-:W3:Y:S01]  /*1084f0*/  LDL.LU R251, [R1+0x1d38] ;  /* 0x001d380001fb7983 */ /* 0x000ee20000300800 */
[----:B------:R-:W-:Y:S01]  /*108500*/  ISETP.LT.AND P0, PT, R179, c[0x0][0x178], !P0 ;  /* 0x00005e00b3007a0c */ /* 0x000fe20004701270 */
[----:B------:R-:W3:Y:S01]  /*108510*/  LDL.LU R238, [R1+0x1cf8] ;  /* 0x001cf80001ee7983 */ /* 0x000ee20000300800 */
[----:B------:R-:W-:-:S04]  /*108520*/  IMAD.WIDE R230, R235, 0x4, R10 ;  /* 0x00000004ebe67825 */ /* 0x000fc800078e020a */
[----:B------:R-:W3:Y:S01]  /*108530*/  LDL.LU R246, [R1+0x1cd8] ;  /* 0x001cd80001f67983 */ /* 0x000ee20000300800 */
[----:B------:R-:W-:Y:S02]  /*108540*/  ISETP.GE.AND P1, PT, R237, c[0x0][0x17c], PT ;  /* 0x00005f00ed007a0c */ /* 0x000fe40003f26270 */
[C---:B------:R-:W-:Y:S01]  /*108550*/  IADD3 R232, R235.reuse, c[0x0][0x198], RZ ;  /* 0x00006600ebe87a10 */ /* 0x040fe20007ffe0ff */
[----:B----4-:R1:W-:Y:S04]  /*108560*/  @P6 STG.E [R2.64], R236 ;  /* 0x000000ec02006986 */ /* 0x0103e8000c101904 */
[----:B--2---:R2:W-:Y:S01]  /*108570*/  @P2 STG.E [R228.64], R241 ;  /* 0x000000f1e4002986 */ /* 0x0045e2000c101904 */
[----:B-1----:R-:W-:-:S04]  /*108580*/  IMAD.WIDE R2, R235, 0x4, R14 ;  /* 0x00000004eb027825 */ /* 0x002fc800078e020e */
[C---:B--2---:R-:W-:Y:S01]  /*108590*/  IMAD.WIDE R228, R235.reuse, 0x4, R12 ;  /* 0x00000004ebe47825 */ /* 0x044fe200078e020c */
[----:B---3--:R1:W-:Y:S04]  /*1085a0*/  @P3 STG.E [R2.64], R240 ;  /* 0x000000f002003986 */ /* 0x0083e8000c101904 */
[----:B------:R2:W-:Y:S01]  /*1085b0*/  @P4 STG.E [R228.64], R248 ;  /* 0x000000f8e4004986 */ /* 0x0005e2000c101904 */
[----:B------:R3:W-:Y:S02]  /*1085c0*/  @P5 STG.E [R230.64], R245 ;  /* 0x000000f5e6005986 */ /* 0x0007e4000c101904 */
[----:B-1----:R-:W-:Y:S01]  /*1085d0*/  IMAD.WIDE R2, R235, 0x4, R6 ;  /* 0x00000004eb027825 */ /* 0x002fe200078e0206 */
[----:B--2---:R-:W2:Y:S03]  /*1085e0*/  LDL.LU R248, [R1+0x1c98] ;  /* 0x001c980001f87983 */ /* 0x004ea60000300800 */
[----:B---3--:R-:W3:Y:S01]  /*1085f0*/  LDL.LU R245, [R1+0xe18] ;  /* 0x000e180001f57983 */ /* 0x008ee20000300800 */
[----:B------:R1:W-:Y:S01]  /*108600*/  @P0 STG.E [R2.64], R249 ;  /* 0x000000f902000986 */ /* 0x0003e2000c101904 */
[----:B------:R-:W-:-:S02]  /*108610*/  ISETP.LT.AND P6, PT, R194, c[0x0][0x178], !P1 ;  /* 0x00005e00c2007a0c */ /* 0x000fc40004fc1270 */
[----:B------:R-:W-:Y:S01]  /*108620*/  ISETP.LT.AND P2, PT, R223, c[0x0][0x178], !P1 ;  /* 0x00005e00df007a0c */ /* 0x000fe20004f41270 */
[----:B-1----:R-:W4:Y:S01]  /*108630*/  LDL.LU R249, [R1+0x1d8c] ;  /* 0x001d8c0001f97983 */ /* 0x002f220000300800 */
[----:B------:R-:W4:Y:S02]  /*108640*/  LDL.LU R250, [R1+0x1d7c] ;  /* 0x001d7c0001fa7983 */ /* 0x000f240000300800 */
[----:B------:R-:W-:-:S04]  /*108650*/  IMAD.WIDE R228, R232, 0x4, R8 ;  /* 0x00000004e8e47825 */ /* 0x000fc800078e0208 */
[----:B------:R-:W4:Y:S02]  /*108660*/  LDL.LU R235, [R1+0x4fd0] ;  /* 0x004fd00001eb7983 */ /* 0x000f240000300800 */
[----:B------:R-:W-:Y:S01]  /*108670*/  IMAD.WIDE R230, R232, 0x4, R226 ;  /* 0x00000004e8e67825 */ /* 0x000fe200078e02e2 */
[----:B------:R-:W4:Y:S03]  /*108680*/  LDL.LU R237, [R1+0x1d6c] ;  /* 0x001d6c0001ed7983 */ /* 0x000f260000300800 */
[----:B------:R-:W4:Y:S01]  /*108690*/  LDL.LU R241, [R1+0x1d3c] ;  /* 0x001d3c0001f17983 */ /* 0x000f220000300800 */
[----:B------:R1:W-:Y:S01]  /*1086a0*/  @P6 STG.E [R228.64], R244 ;  /* 0x000000f4e4006986 */ /* 0x0003e2000c101904 */
[----:B------:R-:W4:Y:S02]  /*1086b0*/  LDL.LU R240, [R1+0x1cfc] ;  /* 0x001cfc0001f07983 */ /* 0x000f240000300800 */
[----:B------:R1:W-:Y:S02]  /*1086c0*/  @P2 STG.E [R230.64], R252 ;  /* 0x000000fce6002986 */ /* 0x0003e4000c101904 */
[----:B-1----:R-:W4:Y:S01]  /*1086d0*/  LDL.LU R244, [R1+0x1cdc] ;  /* 0x001cdc0001f47983 */ /* 0x002f220000300800 */
[----:B------:R-:W4:Y:S01]  /*1086e0*/  LDL.LU R252, [R1+0x1c9c] ;  /* 0x001c9c0001fc7983 */ /* 0x000f220000300800 */
[----:B------:R-:W-:-:S02]  /*1086f0*/  ISETP.LT.AND P5, PT, R115, c[0x0][0x178], !P1 ;  /* 0x00005e0073007a0c */ /* 0x000fc40004fa1270 */
[----:B------:R-:W-:Y:S02]  /*108700*/  ISETP.LT.AND P4, PT, R195, c[0x0][0x178], !P1 ;  /* 0x00005e00c3007a0c */ /* 0x000fe40004f81270 */
[----:B------:R-:W-:Y:S01]  /*108710*/  ISETP.LT.AND P3, PT, R163, c[0x0][0x178], !P1 ;  /* 0x00005e00a3007a0c */ /* 0x000fe20004f61270 */
[----:B------:R-:W-:Y:S01]  /*108720*/  IMAD.WIDE R2, R232, 0x4, R4 ;  /* 0x00000004e8027825 */ /* 0x000fe200078e0204 */
[----:B------:R-:W-:-:S03]  /*108730*/  ISETP.LT.AND P2, PT, R131, c[0x0][0x178], !P1 ;  /* 0x00005e0083007a0c */ /* 0x000fc60004f41270 */
[----:B------:R-:W-:Y:S01]  /*108740*/  IMAD.WIDE R228, R232, 0x4, R224 ;  /* 0x00000004e8e47825 */ /* 0x000fe200078e02e0 */
[----:B------:R-:W-:-:S03]  /*108750*/  ISETP.LT.AND P6, PT, R147, c[0x0][0x178], !P1 ;  /* 0x00005e0093007a0c */ /* 0x000fc60004fc1270 */
[C---:B------:R-:W-:Y:S01]  /*108760*/  IMAD.WIDE R230, R232.reuse, 0x4, R14 ;  /* 0x00000004e8e67825 */ /* 0x040fe200078e020e */
[----:B------:R-:W-:Y:S02]  /*108770*/  ISETP.GE.AND P0, PT, R233, c[0x0][0x17c], PT ;  /* 0x00005f00e9007a0c */ /* 0x000fe40003f06270 */
[----:B------:R-:W-:Y:S02]  /*108780*/  ISETP.LT.AND P1, PT, R179, c[0x0][0x178], !P1 ;  /* 0x00005e00b3007a0c */ /* 0x000fe40004f21270 */
[----:B------:R-:W-:Y:S01]  /*108790*/  IADD3 R234, R232, c[0x0][0x198], RZ ;  /* 0x00006600e8ea7a10 */ /* 0x000fe20007ffe0ff */
[----:B------:R-:W4:Y:S04]  /*1087a0*/  LDL.LU R236, [R1+0x4fd4] ;  /* 0x004fd40001ec7983 */ /* 0x000f280000300800 */
[----:B------:R1:W-:Y:S01]  /*1087b0*/  @P5 STG.E [R2.64], R247 ;  /* 0x000000f702005986 */ /* 0x0003e2000c101904 */
[----:B------:R-:W-:Y:S02]  /*1087c0*/  @P4 STG.E [R228.64], R251 ;  /* 0x000000fbe4004986 */ /* 0x000fe4000c101904 */
[----:B------:R1:W-:Y:S01]  /*1087d0*/  @P3 STG.E [R230.64], R238 ;  /* 0x000000eee6003986 */ /* 0x0003e2000c101904 */
[----:B------:R-:W-:-:S02]  /*1087e0*/  ISETP.LT.AND P3, PT, R194, c[0x0][0x178], !P0 ;  /* 0x00005e00c2007a0c */ /* 0x000fc40004761270 */
[----:B------:R-:W-:Y:S01]  /*1087f0*/  ISETP.LT.AND P4, PT, R223, c[0x0][0x178], !P0 ;  /* 0x00005e00df007a0c */ /* 0x000fe20004781270 */
[----:B-1----:R-:W-:-:S04]  /*108800*/  IMAD.WIDE R2, R232, 0x4, R10 ;  /* 0x00000004e8027825 */ /* 0x002fc800078e020a */
[----:B------:R-:W-:-:S04]  /*108810*/  IMAD.WIDE R230, R232, 0x4, R12 ;  /* 0x00000004e8e67825 */ /* 0x000fc800078e020c */
[----:B------:R-:W-:Y:S01]  /*108820*/  IMAD.WIDE R228, R232, 0x4, R6 ;  /* 0x00000004e8e47825 */ /* 0x000fe200078e0206 */
[----:B------:R1:W-:Y:S01]  /*108830*/  @P2 STG.E [R230.64], R246 ;  /* 0x000000f6e6002986 */ /* 0x0003e2000c101904 */
[----:B------:R-:W-:Y:S02]  /*108840*/  ISETP.LT.AND P5, PT, R195, c[0x0][0x178], !P0 ;  /* 0x00005e00c3007a0c */ /* 0x000fe400047a1270 */
[----:B------:R-:W-:Y:S01]  /*108850*/  ISETP.LT.AND P2, PT, R163, c[0x0][0x178], !P0 ;  /* 0x00005e00a3007a0c */ /* 0x000fe20004741270 */
[----:B------:R-:W-:-:S04]  /*108860*/  IMAD.WIDE R232, R234, 0x4, R12 ;  /* 0x00000004eae87825 */ /* 0x000fc800078e020c */
[C---:B-1----:R-:W-:Y:S01]  /*108870*/  IMAD.WIDE R230, R234.reuse, 0x4, R14 ;  /* 0x00000004eae67825 */ /* 0x042fe200078e020e */
[----:B--2---:R1:W-:Y:S03]  /*108880*/  @P6 STG.E [R2.64], R248 ;  /* 0x000000f802006986 */ /* 0x0043e6000c101904 */
[----:B---3--:R2:W-:Y:S01]  /*108890*/  @P1 STG.E [R228.64], R245 ;  /* 0x000000f5e4001986 */ /* 0x0085e2000c101904 */
[----:B------:R-:W-:Y:S01]  /*1088a0*/  ISETP.LT.AND P6, PT, R115, c[0x0][0x178], !P0 ;  /* 0x00005e0073007a0c */ /* 0x000fe200047c1270 */
[C---:B-1----:R-:W-:Y:S01]  /*1088b0*/  IMAD.WIDE R2, R234.reuse, 0x4, R8 ;  /* 0x00000004ea027825 */ /* 0x042fe200078e0208 */
[----:B------:R-:W3:Y:S03]  /*1088c0*/  LDL.LU R248, [R1+0xe1c] ;  /* 0x000e1c0001f87983 */ /* 0x000ee60000300800 */
[----:B--2---:R-:W2:Y:S02]  /*1088d0*/  LDL.LU R245, [R1+0x1d20] ;  /* 0x001d200001f57983 */ /* 0x004ea40000300800 */
[----:B------:R-:W-:Y:S01]  /*1088e0*/  IMAD.WIDE R228, R234, 0x4, R226 ;  /* 0x00000004eae47825 */ /* 0x000fe200078e02e2 */
[----:B----4-:R1:W-:Y:S01]  /*1088f0*/  @P3 STG.E [R2.64], R249 ;  /* 0x000000f902003986 */ /* 0x0103e2000c101904 */
[----:B------:R-:W-:-:S03]  /*108900*/  ISETP.LT.AND P1, PT, R131, c[0x0][0x178], !P0 ;  /* 0x00005e0083007a0c */ /* 0x000fc60004721270 */
[----:B------:R4:W-:Y:S01]  /*108910*/  @P4 STG.E [R228.64], R250 ;  /* 0x000000fae4004986 */ /* 0x0009e2000c101904 */
[----:B------:R-:W-:Y:S01]  /*108920*/  ISETP.LT.AND P4, PT, R147, c[0x0][0x178], !P0 ;  /* 0x00005e0093007a0c */ /* 0x000fe20004781270 */
[----:B-1----:R-:W2:Y:S01]  /*108930*/  LDL.LU R249, [R1+0xc30] ;  /* 0x000c300001f97983 */ /* 0x002ea20000300800 */
[----:B------:R-:W-:-:S04]  /*108940*/  IMAD.WIDE R2, R234, 0x4, R4 ;  /* 0x00000004ea027825 */ /* 0x000fc800078e0204 */
[C---:B----4-:R-:W-:Y:S01]  /*108950*/  IMAD.WIDE R228, R234.reuse, 0x4, R224 ;  /* 0x00000004eae47825 */ /* 0x050fe200078e02e0 */
[----:B------:R1:W-:Y:S04]  /*108960*/  @P6 STG.E [R2.64], R237 ;  /* 0x000000ed02006986 */ /* 0x0003e8000c101904 */
[----:B------:R-:W-:Y:S02]  /*108970*/  @P5 STG.E [R228.64], R241 ;  /* 0x000000f1e4005986 */ /* 0x000fe4000c101904 */
[----:B------:R-:W-:Y:S02]  /*108980*/  @P2 STG.E [R230.64], R240 ;  /* 0x000000f0e6002986 */ /* 0x000fe4000c101904 */
[----:B------:R4:W-:Y:S02]  /*108990*/  @P1 STG.E [R232.64], R244 ;  /* 0x000000f4e8001986 */ /* 0x0009e4000c101904 */
[----:B-1----:R-:W-:Y:S01]  /*1089a0*/  IMAD.WIDE R2, R234, 0x4, R10 ;  /* 0x00000004ea027825 */ /* 0x002fe200078e020a */
[----:B----4-:R-:W4:Y:S04]  /*1089b0*/  LDL.LU R244, [R1+0x1d24] ;  /* 0x001d240001f47983 */ /* 0x010f280000300800 */
[----:B------:R1:W-:Y:S04]  /*1089c0*/  @P4 STG.E [R2.64], R252 ;  /* 0x000000fc02004986 */ /* 0x0003e8000c101904 */
[----:B-1----:R-:W4:Y:S01]  /*1089d0*/  LDL.LU R252, [R1+0xc34] ;  /* 0x000c340001fc7983 */ /* 0x002f220000300800 */
[----:B------:R-:W-:-:S02]  /*1089e0*/  ISETP.GE.AND P3, PT, R235, c[0x0][0x17c], PT ;  /* 0x00005f00eb007a0c */ /* 0x000fc40003f66270 */
[----:B------:R-:W-:Y:S02]  /*1089f0*/  ISETP.LT.AND P0, PT, R179, c[0x0][0x178], !P0 ;  /* 0x00005e00b3007a0c */ /* 0x000fe40004701270 */
[----:B------:R-:W-:Y:S02]  /*108a00*/  ISETP.LT.AND P1, PT, R194, c[0x0][0x178], !P3 ;  /* 0x00005e00c2007a0c */ /* 0x000fe40005f21270 */
[----:B------:R-:W-:Y:S02]  /*108a10*/  ISETP.LT.AND P5, PT, R223, c[0x0][0x178], !P3 ;  /* 0x00005e00df007a0c */ /* 0x000fe40005fa1270 */
[----:B------:R-:W-:Y:S01]  /*108a20*/  ISETP.LT.AND P2, PT, R115, c[0x0][0x178], !P3 ;  /* 0x00005e0073007a0c */ /* 0x000fe20005f41270 */
[C---:B------:R-:W-:Y:S02]  /*108a30*/  IADD3 R235, R234.reuse, c[0x0][0x198], RZ ;  /* 0x00006600eaeb7a10 */ /* 0x040fe40007ffe0ff */
[----:B------:R-:W-:Y:S01]  /*108a40*/  IMAD.WIDE R2, R234, 0x4, R6 ;  /* 0x00000004ea027825 */ /* 0x000fe200078e0206 */
[----:B------:R-:W-:-:S02]  /*108a50*/  ISETP.LT.AND P4, PT, R195, c[0x0][0x178], !P3 ;  /* 0x00005e00c3007a0c */ /* 0x000fc40005f81270 */
[----:B------:R-:W-:Y:S01]  /*108a60*/  ISETP.LT.AND P6, PT, R163, c[0x0][0x178], !P3 ;  /* 0x00005e00a3007a0c */ /* 0x000fe20005fc1270 */
[----:B------:R-:W4:Y:S01]  /*108a70*/  LDL.LU R234, [R1+0x4fd8] ;  /* 0x004fd80001ea7983 */ /* 0x000f220000300800 */
[----:B------:R-:W-:-:S04]  /*108a80*/  IMAD.WIDE R228, R235, 0x4, R8 ;  /* 0x00000004ebe47825 */ /* 0x000fc800078e0208 */
[----:B------:R-:W-:-:S04]  /*108a90*/  IMAD.WIDE R230, R235, 0x4, R226 ;  /* 0x00000004ebe67825 */ /* 0x000fc800078e02e2 */
[----:B------:R-:W-:Y:S01]  /*108aa0*/  IMAD.WIDE R232, R235, 0x4, R4 ;  /* 0x00000004ebe87825 */ /* 0x000fe200078e0204 */
[----:B---3--:R1:W-:Y:S03]  /*108ab0*/  @P0 STG.E [R2.64], R248 ;  /* 0x000000f802000986 */ /* 0x0083e6000c101904 */
[----:B--2---:R2:W-:Y:S01]  /*108ac0*/  @P1 STG.E [R228.64], R245 ;  /* 0x000000f5e4001986 */ /* 0x0045e2000c101904 */
[----:B------:R-:W-:Y:S02]  /*108ad0*/  ISETP.LT.AND P1, PT, R147, c[0x0][0x178], !P3 ;  /* 0x00005e0093007a0c */ /* 0x000fe40005f21270 */
[----:B------:R-:W-:Y:S01]  /*108ae0*/  ISETP.GE.AND P0, PT, R236, c[0x0][0x17c], PT ;  /* 0x00005f00ec007a0c */ /* 0x000fe20003f06270 */
[----:B-1----:R-:W-:-:S04]  /*108af0*/  IMAD.WIDE R2, R235, 0x4, R224 ;  /* 0x00000004eb027825 */ /* 0x002fc800078e02e0 */
[----:B--2---:R-:W-:Y:S01]  /*108b00*/  IMAD.WIDE R228, R235, 0x4, R14 ;  /* 0x00000004ebe47825 */ /* 0x004fe200078e020e */
[----:B------:R-:W2:Y:S04]  /*108b10*/  LDL.LU R245, [R1+0x1d10] ;  /* 0x001d100001f57983 */ /* 0x000ea80000300800 */
[----:B------:R-:W-:Y:S01]  /*108b20*/  @P5 STG.E [R230.64], R249 ;  /* 0x000000f9e6005986 */ /* 0x000fe2000c101904 */
[----:B------:R1:W-:Y:S01]  /*108b30*/  @P2 STG.E [R232.64], R28 ;  /* 0x0000001ce8002986 */ /* 0x0003e2000c101904 */
[----:B------:R-:W-:Y:S01]  /*108b40*/  ISETP.LT.AND P2, PT, R131, c[0x0][0x178], !P3 ;  /* 0x00005e0083007a0c */ /* 0x000fe20005f41270 */
[----:B------:R-:W-:Y:S01]  /*108b50*/  ISETP.LT.AND P3, PT, R179, c[0x0][0x178], !P3 ;  /* 0x00005e00b3007a0c */ /* 0x000fe20005f61270 */
[----:B------:R3:W-:Y:S01]  /*108b60*/  @P4 STG.E [R2.64], R44 ;  /* 0x0000002c02004986 */ /* 0x0007e2000c101904 */
[----:B------:R-:W-:Y:S01]  /*108b70*/  ISETP.LT.AND P4, PT, R194, c[0x0][0x178], !P0 ;  /* 0x00005e00c2007a0c */ /* 0x000fe20004781270 */
[----:B------:R3:W-:Y:S01]  /*108b80*/  @P6 STG.E [R228.64], R60 ;  /* 0x0000003ce4006986 */ /* 0x0007e2000c101904 */
[----:B------:R-:W-:-:S02]  /*108b90*/  ISETP.LT.AND P6, PT, R223, c[0x0][0x178], !P0 ;  /* 0x00005e00df007a0c */ /* 0x000fc400047c1270 */
[C---:B-1----:R-:W-:Y:S01]  /*108ba0*/  IADD3 R28, R235.reuse, c[0x0][0x198], RZ ;  /* 0x00006600eb1c7a10 */ /* 0x042fe20007ffe0ff */
[----:B---3--:R-:W-:-:S04]  /*108bb0*/  IMAD.WIDE R2, R235, 0x4, R10 ;  /* 0x00000004eb027825 */ /* 0x008fc800078e020a */
[----:B------:R-:W-:-:S04]  /*108bc0*/  IMAD.WIDE R228, R235, 0x4, R12 ;  /* 0x00000004ebe47825 */ /* 0x000fc800078e020c */
[----:B------:R-:W-:-:S04]  /*108bd0*/  IMAD.WIDE R230, R235, 0x4, R6 ;  /* 0x00000004ebe67825 */ /* 0x000fc800078e0206 */
[C---:B------:R-:W-:Y:S01]  /*108be0*/  IMAD.WIDE R232, R28.reuse, 0x4, R8 ;  /* 0x000000041ce87825 */ /* 0x040fe200078e0208 */
[----:B------:R-:W-:Y:S03]  /*108bf0*/  @P2 STG.E [R228.64], R76 ;  /* 0x0000004ce4002986 */ /* 0x000fe6000c101904 */
[----:B------:R1:W-:Y:S02]  /*108c00*/  @P1 STG.E [R2.64], R92 ;  /* 0x0000005c02001986 */ /* 0x0003e4000c101904 */
[----:B------:R-:W-:Y:S02]  /*108c10*/  @P3 STG.E [R230.64], R108 ;  /* 0x0000006ce6003986 */ /* 0x000fe4000c101904 */
[----:B----4-:R-:W-:Y:S02]  /*108c20*/  @P4 STG.E [R232.64], R244 ;  /* 0x000000f4e8004986 */ /* 0x010fe4000c101904 */
[----:B-1----:R-:W-:-:S05]  /*108c30*/  IMAD.WIDE R2, R28, 0x4, R226 ;  /* 0x000000041c027825 */ /* 0x002fca00078e02e2 */
[----:B------:R1:W-:Y:S04]  /*108c40*/  @P6 STG.E [R2.64], R252 ;  /* 0x000000fc02006986 */ /* 0x0003e8000c101904 */
[----:B-1----:R-:W3:Y:S01]  /*108c50*/  LDL.LU R252, [R1+0xc20] ;  /* 0x000c200001fc7983 */ /* 0x002ee20000300800 */
[----:B------:R-:W4:Y:S02]  /*108c60*/  LDL.LU R108, [R1+0x4fe0] ;  /* 0x004fe000016c7983 */ /* 0x000f240000300800 */
[----:B------:R-:W4:Y:S02]  /*108c70*/  LDL.LU R92, [R1+0x4fe4] ;  /* 0x004fe400015c7983 */ /* 0x000f240000300800 */
[----:B------:R-:W4:Y:S01]  /*108c80*/  LDL.LU R249, [R1+0x1d14] ;  /* 0x001d140001f97983 */ /* 0x000f220000300800 */
[----:B------:R-:W-:-:S02]  /*108c90*/  ISETP.LT.AND P5, PT, R115, c[0x0][0x178], !P0 ;  /* 0x00005e0073007a0c */ /* 0x000fc400047a1270 */
[----:B------:R-:W-:Y:S02]  /*108ca0*/  ISETP.LT.AND P2, PT, R195, c[0x0][0x178], !P0 ;  /* 0x00005e00c3007a0c */ /* 0x000fe40004741270 */
[----:B------:R-:W-:Y:S01]  /*108cb0*/  ISETP.LT.AND P3, PT, R163, c[0x0][0x178], !P0 ;  /* 0x00005e00a3007a0c */ /* 0x000fe20004761270 */
[C---:B------:R-:W-:Y:S01]  /*108cc0*/  IMAD.WIDE R228, R28.reuse, 0x4, R4 ;  /* 0x000000041ce47825 */ /* 0x040fe200078e0204 */
[----:B------:R-:W-:Y:S02]  /*108cd0*/  ISETP.LT.AND P6, PT, R131, c[0x0][0x178], !P0 ;  /* 0x00005e0083007a0c */ /* 0x000fe400047c1270 */
[----:B------:R-:W-:Y:S01]  /*108ce0*/  ISETP.LT.AND P4, PT, R147, c[0x0][0x178], !P0 ;  /* 0x00005e0093007a0c */ /* 0x000fe20004781270 */
[----:B------:R-:W-:Y:S01]  /*108cf0*/  IMAD.WIDE R2, R28, 0x4, R224 ;  /* 0x000000041c027825 */ /* 0x000fe200078e02e0 */
[----:B------:R-:W4:Y:S01]  /*108d00*/  LDL.LU R244, [R1+0xc24] ;  /* 0x000c240001f47983 */ /* 0x000f220000300800 */
[----:B------:R-:W-:Y:S02]  /*108d10*/  ISETP.LT.AND P0, PT, R179, c[0x0][0x178], !P0 ;  /* 0x00005e00b3007a0c */ /* 0x000fe40004701270 */
[----:B------:R-:W-:Y:S01]  /*108d20*/  ISETP.GE.AND P1, PT, R234, c[0x0][0x17c], PT ;  /* 0x00005f00ea007a0c */ /* 0x000fe20003f26270 */
[----:B------:R1:W-:Y:S01]  /*108d30*/  @P5 STG.E [R228.64], R29 ;  /* 0x0000001de4005986 */ /* 0x0003e2000c101904 */
[----:B------:R1:W-:Y:S02]  /*108d40*/  @P2 STG.E [R2.64], R45 ;  /* 0x0000002d02002986 */ /* 0x0003e4000c101904 */
[----:B------:R-:W-:Y:S01]  /*108d50*/  ISETP.LT.AND P5, PT, R194, c[0x0][0x178], !P1 ;  /* 0x00005e00c2007a0c */ /* 0x000fe20004fa1270 */
[----:B------:R-:W-:-:S04]  /*108d60*/  IMAD.WIDE R230, R28, 0x4, R12 ;  /* 0x000000041ce67825 */ /* 0x000fc800078e020c */
[----:B------:R-:W-:-:S04]  /*108d70*/  IMAD.WIDE R232, R28, 0x4, R10 ;  /* 0x000000041ce87825 */ /* 0x000fc800078e020a */
[C---:B-1----:R-:W-:Y:S01]  /*108d80*/  IMAD.WIDE R228, R28.reuse, 0x4, R14 ;  /* 0x000000041ce47825 */ /* 0x042fe200078e020e */
[----:B------:R-:W-:-:S03]  /*108d90*/  IADD3 R76, R28, c[0x0][0x198], RZ ;  /* 0x000066001c4c7a10 */ /* 0x000fc60007ffe0ff */
[----:B------:R-:W-:Y:S01]  /*108da0*/  IMAD.WIDE R2, R28, 0x4, R6 ;  /* 0x000000041c027825 */ /* 0x000fe200078e0206 */
[----:B------:R-:W-:Y:S01]  /*108db0*/  @P3 STG.E [R228.64], R61 ;  /* 0x0000003de4003986 */ /* 0x000fe2000c101904 */
[----:B------:R-:W-:Y:S02]  /*108dc0*/  ISETP.LT.AND P3, PT, R223, c[0x0][0x178], !P1 ;  /* 0x00005e00df007a0c */ /* 0x000fe40004f61270 */
[----:B------:R-:W-:Y:S02]  /*108dd0*/  @P6 STG.E [R230.64], R77 ;  /* 0x0000004de6006986 */ /* 0x000fe4000c101904 */
[----:B------:R-:W-:Y:S02]  /*108de0*/  @P4 STG.E [R232.64], R93 ;  /* 0x0000005de8004986 */ /* 0x000fe4000c101904 */
[C---:B------:R-:W-:Y:S01]  /*108df0*/  IMAD.WIDE R28, R76.reuse, 0x4, R8 ;  /* 0x000000044c1c7825 */ /* 0x040fe200078e0208 */
[----:B------:R1:W-:Y:S03]  /*108e00*/  @P0 STG.E [R2.64], R109 ;  /* 0x0000006d02000986 */ /* 0x0003e6000c101904 */
[----:B-1----:R-:W-:Y:S01]  /*108e10*/  IMAD.WIDE R2, R76, 0x4, R226 ;  /* 0x000000044c027825 */ /* 0x002fe200078e02e2 */
[----:B--2---:R-:W-:Y:S04]  /*108e20*/  @P5 STG.E [R28.64], R245 ;  /* 0x000000f51c005986 */ /* 0x004fe8000c101904 */
[----:B---3--:R1:W-:Y:S04]  /*108e30*/  @P3 STG.E [R2.64], R252 ;  /* 0x000000fc02003986 */ /* 0x0083e8000c101904 */
[----:B-1----:R-:W2:Y:S01]  /*108e40*/  LDL.LU R252, [R1+0xff0] ;  /* 0x000ff00001fc7983 */ /* 0x002ea20000300800 */
[----:B------:R-:W-:-:S02]  /*108e50*/  ISETP.LT.AND P2, PT, R115, c[0x0][0x178], !P1 ;  /* 0x00005e0073007a0c */ /* 0x000fc40004f41270 */
[----:B------:R-:W-:Y:S02]  /*108e60*/  ISETP.LT.AND P6, PT, R195, c[0x0][0x178], !P1 ;  /* 0x00005e00c3007a0c */ /* 0x000fe40004fc1270 */
[----:B------:R-:W-:Y:S02]  /*108e70*/  ISETP.LT.AND P4, PT, R163, c[0x0][0x178], !P1 ;  /* 0x00005e00a3007a0c */ /* 0x000fe40004f81270 */
[----:B------:R-:W-:Y:S02]  /*108e80*/  ISETP.LT.AND P0, PT, R131, c[0x0][0x178], !P1 ;  /* 0x00005e0083007a0c */ /* 0x000fe40004f01270 */
[----:B------:R-:W-:Y:S01]  /*108e90*/  ISETP.LT.AND P5, PT, R147, c[0x0][0x178], !P1 ;  /* 0x00005e0093007a0c */ /* 0x000fe20004fa1270 */
[----:B------:R-:W-:Y:S01]  /*108ea0*/  IMAD.WIDE R28, R76, 0x4, R4 ;  /* 0x000000044c1c7825 */ /* 0x000fe200078e0204 */
[----:B----4-:R-:W-:-:S03]  /*108eb0*/  ISETP.GE.AND P3, PT, R108, c[0x0][0x17c], PT ;  /* 0x00005f006c007a0c */ /* 0x010fc60003f66270 */
[----:B------:R-:W-:Y:S01]  /*108ec0*/  IMAD.WIDE R44, R76, 0x4, R224 ;  /* 0x000000044c2c7825 */ /* 0x000fe200078e02e0 */
[----:B------:R-:W-:-:S03]  /*108ed0*/  ISETP.LT.AND P1, PT, R179, c[0x0][0x178], !P1 ;  /* 0x00005e00b3007a0c */ /* 0x000fc60004f21270 */
[----:B------:R-:W-:-:S04]  /*108ee0*/  IMAD.WIDE R60, R76, 0x4, R14 ;  /* 0x000000044c3c7825 */ /* 0x000fc800078e020e */
[----:B------:R-:W-:Y:S01]  /*108ef0*/  IMAD.WIDE R2, R76, 0x4, R12 ;  /* 0x000000044c027825 */ /* 0x000fe200078e020c */
[----:B------:R1:W-:Y:S01]  /*108f00*/  @P2 STG.E [R28.64], R24 ;  /* 0x000000181c002986 */ /* 0x0003e2000c101904 */
[----:B------:R-:W-:Y:S02]  /*108f10*/  ISETP.LT.AND P2, PT, R194, c[0x0][0x178], !P3 ;  /* 0x00005e00c2007a0c */ /* 0x000fe40005f41270 */
[----:B------:R-:W-:Y:S02]  /*108f20*/  @P6 STG.E [R44.64], R40 ;  /* 0x000000282c006986 */ /* 0x000fe4000c101904 */
[----:B------:R3:W-:Y:S01]  /*108f30*/  @P4 STG.E [R60.64], R56 ;  /* 0x000000383c004986 */ /* 0x0007e2000c101904 */
[----:B------:R4:W-:Y:S01]  /*108f40*/  @P0 STG.E [R2.64], R72 ;  /* 0x0000004802000986 */ /* 0x0009e2000c101904 */
[C---:B-1----:R-:W-:Y:S01]  /*108f50*/  IMAD.WIDE R28, R76.reuse, 0x4, R10 ;  /* 0x000000044c1c7825 */ /* 0x042fe200078e020a */
[C---:B------:R-:W-:Y:S02]  /*108f60*/  IADD3 R24, R76.reuse, c[0x0][0x198], RZ ;  /* 0x000066004c187a10 */ /* 0x040fe40007ffe0ff */
[----:B---3--:R-:W3:Y:S04]  /*108f70*/  LDL.LU R56, [R1+0x4fec] ;  /* 0x004fec0001387983 */ /* 0x008ee80000300800 */
[----:B------:R1:W-:Y:S01]  /*108f80*/  @P5 STG.E [R28.64], R88 ;  /* 0x000000581c005986 */ /* 0x0003e2000c101904 */
[----:B----4-:R-:W-:-:S05]  /*108f90*/  IMAD.WIDE R2, R76, 0x4, R6 ;  /* 0x000000044c027825 */ /* 0x010fca00078e0206 */
[----:B------:R-:W-:Y:S01]  /*108fa0*/  @P1 STG.E [R2.64], R104 ;  /* 0x0000006802001986 */ /* 0x000fe2000c101904 */
[----:B-1----:R-:W-:-:S05]  /*108fb0*/  IMAD.WIDE R28, R24, 0x4, R8 ;  /* 0x00000004181c7825 */ /* 0x002fca00078e0208 */
[----:B------:R1:W-:Y:S01]  /*108fc0*/  @P2 STG.E [R28.64], R249 ;  /* 0x000000f91c002986 */ /* 0x0003e2000c101904 */
[----:B------:R-:W-:-:S03]  /*108fd0*/  ISETP.LT.AND P4, PT, R223, c[0x0][0x178], !P3 ;  /* 0x00005e00df007a0c */ /* 0x000fc60005f81270 */
[----:B-1----:R-:W4:Y:S01]  /*108fe0*/  LDL.LU R249, [R1+0xa50] ;  /* 0x000a500001f97983 */ /* 0x002f220000300800 */
[----:B------:R-:W-:Y:S02]  /*108ff0*/  ISETP.LT.AND P0, PT, R115, c[0x0][0x178], !P3 ;  /* 0x00005e0073007a0c */ /* 0x000fe40005f01270 */
[----:B------:R-:W-:Y:S01]  /*109000*/  ISETP.LT.AND P5, PT, R195, c[0x0][0x178], !P3 ;  /* 0x00005e00c3007a0c */ /* 0x000fe20005fa1270 */
[----:B------:R-:W-:Y:S01]  /*109010*/  IMAD.WIDE R44, R24, 0x4, R226 ;  /* 0x00000004182c7825 */ /* 0x000fe200078e02e2 */
[----:B------:R-:W-:-:S03]  /*109020*/  ISETP.LT.AND P6, PT, R163, c[0x0][0x178], !P3 ;  /* 0x00005e00a3007a0c */ /* 0x000fc60005fc1270 */
[----:B------:R-:W-:Y:S02]  /*109030*/  IMAD.WIDE R2, R24, 0x4, R4 ;  /* 0x0000000418027825 */ /* 0x000fe400078e0204 */
[----:B------:R1:W-:Y:S01]  /*109040*/  @P4 STG.E [R44.64], R244 ;  /* 0x000000f42c004986 */ /* 0x0003e2000c101904 */
[----:B------:R-:W-:Y:S02]  /*109050*/  ISETP.LT.AND P4, PT, R131, c[0x0][0x178], !P3 ;  /* 0x00005e0083007a0c */ /* 0x000fe40005f81270 */
[----:B------:R-:W-:Y:S01]  /*109060*/  ISETP.GE.AND P1, PT, R92, c[0x0][0x17c], PT ;  /* 0x00005f005c007a0c */ /* 0x000fe20003f26270 */
[----:B------:R-:W-:Y:S01]  /*109070*/  IMAD.WIDE R28, R24, 0x4, R224 ;  /* 0x00000004181c7825 */ /* 0x000fe200078e02e0 */
[----:B------:R-:W-:-:S03]  /*109080*/  ISETP.LT.AND P2, PT, R147, c[0x0][0x178], !P3 ;  /* 0x00005e0093007a0c */ /* 0x000fc60005f41270 */
[----:B------:R-:W-:Y:S01]  /*109090*/  ISETP.LT.AND P3, PT, R179, c[0x0][0x178], !P3 ;  /* 0x00005e00b3007a0c */ /* 0x000fe20005f61270 */
[----:B------:R1:W-:Y:S01]  /*1090a0*/  @P0 STG.E [R2.64], R25 ;  /* 0x0000001902000986 */ /* 0x0003e2000c101904 */
[----:B------:R-:W-:-:S03]  /*1090b0*/  ISETP.LT.AND P0, PT, R194, c[0x0][0x178], !P1 ;  /* 0x00005e00c2007a0c */ /* 0x000fc60004f01270 */
[----:B-1----:R-:W4:Y:S01]  /*1090c0*/  LDL.LU R244, [R1+0xff4] ;  /* 0x000ff40001f47983 */ /* 0x002f220000300800 */
[----:B------:R-:W-:-:S04]  /*1090d0*/  IMAD.WIDE R44, R24, 0x4, R14 ;  /* 0x00000004182c7825 */ /* 0x000fc800078e020e */
[----:B------:R1:W-:Y:S02]  /*1090e0*/  @P5 STG.E [R28.64], R41 ;  /* 0x000000291c005986 */ /* 0x0003e4000c101904 */
[C---:B------:R-:W-:Y:S01]  /*1090f0*/  IMAD.WIDE R2, R24.reuse, 0x4, R12 ;  /* 0x0000000418027825 */ /* 0x040fe200078e020c */
[----:B------:R-:W-:Y:S03]  /*109100*/  @P6 STG.E [R44.64], R57 ;  /* 0x000000392c006986 */ /* 0x000fe6000c101904 */
[----:B-1----:R-:W-:-:S04]  /*109110*/  IMAD.WIDE R28, R24, 0x4, R10 ;  /* 0x00000004181c7825 */ /* 0x002fc800078e020a */
[C---:B------:R-:W-:Y:S01]  /*109120*/  IMAD.WIDE R40, R24.reuse, 0x4, R6 ;  /* 0x0000000418287825 */ /* 0x040fe200078e0206 */
[----:B------:R-:W-:Y:S01]  /*109130*/  IADD3 R24, R24, c[0x0][0x198], RZ ;  /* 0x0000660018187a10 */ /* 0x000fe20007ffe0ff */
[----:B------:R1:W-:Y:S02]  /*109140*/  @P4 STG.E [R2.64], R73 ;  /* 0x0000004902004986 */ /* 0x0003e4000c101904 */
[----:B------:R-:W-:Y:S02]  /*109150*/  @P2 STG.E [R28.64], R89 ;  /* 0x000000591c002986 */ /* 0x000fe4000c101904 */
[----:B------:R-:W-:Y:S02]  /*109160*/  @P3 STG.E [R40.64], R105 ;  /* 0x0000006928003986 */ /* 0x000fe4000c101904 */
[----:B-1----:R-:W-:-:S05]  /*109170*/  IMAD.WIDE R2, R24, 0x4, R8 ;  /* 0x0000000418027825 */ /* 0x002fca00078e0208 */
[----:B--2---:R1:W-:Y:S04]  /*109180*/  @P0 STG.E [R2.64], R252 ;  /* 0x000000fc02000986 */ /* 0x0043e8000c101904 */
[----:B-1----:R-:W2:Y:S01]  /*109190*/  LDL.LU R252, [R1+0xa54] ;  /* 0x000a540001fc7983 */ /* 0x002ea20000300800 */
[----:B------:R-:W2:Y:S01]  /*1091a0*/  LDL.LU R44, [R1+0x4ff4] ;  /* 0x004ff400012c7983 */ /* 0x000ea20000300800 */
[----:B------:R-:W-:Y:S02]  /*1091b0*/  ISETP.LT.AND P5, PT, R223, c[0x0][0x178], !P1 ;  /* 0x00005e00df007a0c */ /* 0x000fe40004fa1270 */
[----:B------:R-:W-:Y:S02]  /*1091c0*/  ISETP.LT.AND P6, PT, R115, c[0x0][0x178], !P1 ;  /* 0x00005e0073007a0c */ /* 0x000fe40004fc1270 */
[----:B------:R-:W-:-:S02]  /*1091d0*/  ISETP.LT.AND P3, PT, R195, c[0x0][0x178], !P1 ;  /* 0x00005e00c3007a0c */ /* 0x000fc40004f61270 */
[----:B------:R-:W-:Y:S02]  /*1091e0*/  ISETP.LT.AND P2, PT, R163, c[0x0][0x178], !P1 ;  /* 0x00005e00a3007a0c */ /* 0x000fe40004f41270 */
[----:B------:R-:W-:Y:S01]  /*1091f0*/  ISETP.LT.AND P4, PT, R131, c[0x0][0x178], !P1 ;  /* 0x00005e0083007a0c */ /* 0x000fe20004f81270 */
[----:B------:R-:W-:-:S04]  /*109200*/  IMAD.WIDE R28, R24, 0x4, R226 ;  /* 0x00000004181c7825 */ /* 0x000fc800078e02e2 */
[----:B------:R-:W-:-:S04]  /*109210*/  IMAD.WIDE R40, R24, 0x4, R4 ;  /* 0x0000000418287825 */ /* 0x000fc800078e0204 */
[----:B------:R-:W-:Y:S01]  /*109220*/  IMAD.WIDE R2, R24, 0x4, R224 ;  /* 0x0000000418027825 */ /* 0x000fe200078e02e0 */
[----:B------:R-:W2:Y:S01]  /*109230*/  LDL.LU R245, [R1+0xfe0] ;  /* 0x000fe00001f57983 */ /* 0x000ea20000300800 */
[----:B---3--:R-:W-:-:S03]  /*109240*/  ISETP.GE.AND P0, PT, R56, c[0x0][0x17c], PT ;  /* 0x00005f0038007a0c */ /* 0x008fc60003f06270 */
[----:B----4-:R1:W-:Y:S01]  /*109250*/  @P5 STG.E [R28.64], R249 ;  /* 0x000000f91c005986 */ /* 0x0103e2000c101904 */
[----:B------:R3:W-:Y:S02]  /*109260*/  @P6 STG.E [R40.64], R20 ;  /* 0x0000001428006986 */ /* 0x0007e4000c101904 */
[----:B------:R-:W-:Y:S02]  /*109270*/  @P3 STG.E [R2.64], R36 ;  /* 0x0000002402003986 */ /* 0x000fe4000c101904 */
[----:B-1----:R-:W-:-:S04]  /*109280*/  IMAD.WIDE R28, R24, 0x4, R14 ;  /* 0x00000004181c7825 */ /* 0x002fc800078e020e */
[----:B---3--:R-:W-:Y:S01]  /*109290*/  IMAD.WIDE R40, R24, 0x4, R12 ;  /* 0x0000000418287825 */ /* 0x008fe200078e020c */
[----:B------:R-:W-:Y:S04]  /*1092a0*/  @P2 STG.E [R28.64], R52 ;  /* 0x000000341c002986 */ /* 0x000fe8000c101904 */
[----:B------:R1:W-:Y:S01]  /*1092b0*/  @P4 STG.E [R40.64], R68 ;  /* 0x0000004428004986 */ /* 0x0003e2000c101904 */
[----:B------:R-:W-:Y:S01]  /*1092c0*/  ISETP.LT.AND P5, PT, R147, c[0x0][0x178], !P1 ;  /* 0x00005e0093007a0c */ /* 0x000fe20004fa1270 */
[----:B------:R-:W-:Y:S01]  /*1092d0*/  ISETP.LT.AND P1, PT, R179, c[0x0][0x178], !P1 ;  /* 0x00005e00b3007a0c */ /* 0x000fe20004f21270 */
[----:B------:R-:W-:Y:S01]  /*1092e0*/  ISETP.LT.AND P6, PT, R194, c[0x0][0x178], !P0 ;  /* 0x00005e00c2007a0c */ /* 0x000fe200047c1270 */
[----:B-1----:R-:W3:Y:S01]  /*1092f0*/  LDL.LU R41, [R1+0x4ffc] ;  /* 0x004ffc0001297983 */ /* 0x002ee20000300800 */
[----:B------:R-:W4:Y:S01]  /*109300*/  LDL.LU R249, [R1+0x9e0] ;  /* 0x0009e00001f97983 */ /* 0x000f220000300800 */
[C---:B------:R-:W-:Y:S01]  /*109310*/  IADD3 R20, R24.reuse, c[0x0][0x198], RZ ;  /* 0x0000660018147a10 */ /* 0x040fe20007ffe0ff */
[----:B------:R-:W-:-:S04]  /*109320*/  IMAD.WIDE R2, R24, 0x4, R10 ;  /* 0x0000000418027825 */ /* 0x000fc800078e020a */
[----:B------:R-:W-:-:S04]  /*109330*/  IMAD.WIDE R24, R24, 0x4, R6 ;  /* 0x0000000418187825 */ /* 0x000fc800078e0206 */
[C---:B------:R-:W-:Y:S01]  /*109340*/  IMAD.WIDE R28, R20.reuse, 0x4, R8 ;  /* 0x00000004141c7825 */ /* 0x040fe200078e0208 */
[----:B------:R-:W-:Y:S03]  /*109350*/  @P5 STG.E [R2.64], R84 ;  /* 0x0000005402005986 */ /* 0x000fe6000c101904 */
[----:B------:R-:W-:Y:S02]  /*109360*/  @P1 STG.E [R24.64], R100 ;  /* 0x0000006418001986 */ /* 0x000fe4000c101904 */
[----:B------:R1:W-:Y:S01]  /*109370*/  @P6 STG.E [R28.64], R244 ;  /* 0x000000f41c006986 */ /* 0x0003e2000c101904 */
[----:B------:R-:W-:Y:S01]  /*109380*/  ISETP.LT.AND P4, PT, R223, c[0x0][0x178], !P0 ;  /* 0x00005e00df007a0c */ /* 0x000fe20004781270 */
[----:B-1----:R-:W3:Y:S01]  /*109390*/  LDL.LU R244, [R1+0xfe4] ;  /* 0x000fe40001f47983 */ /* 0x002ee20000300800 */
[----:B------:R-:W-:-:S11]  /*1093a0*/  IMAD.WIDE R2, R20, 0x4, R226 ;  /* 0x0000000414027825 */ /* 0x000fd600078e02e2 */
[----:B--2---:R1:W-:Y:S04]  /*1093b0*/  @P4 STG.E [R2.64], R252 ;  /* 0x000000fc02004986 */ /* 0x0043e8000c101904 */
[----:B-1----:R-:W2:Y:S01]  /*1093c0*/  LDL.LU R252, [R1+0x9e4] ;  /* 0x0009e40001fc7983 */ /* 0x002ea20000300800 */
[----:B------:R-:W-:Y:S02]  /*1093d0*/  ISETP.LT.AND P2, PT, R115, c[0x0][0x178], !P0 ;  /* 0x00005e0073007a0c */ /* 0x000fe40004741270 */
[----:B------:R-:W-:Y:S02]  /*1093e0*/  ISETP.LT.AND P3, PT, R195, c[0x0][0x178], !P0 ;  /* 0x00005e00c3007a0c */ /* 0x000fe40004761270 */
[----:B------:R-:W-:Y:S02]  /*1093f0*/  ISETP.LT.AND P1, PT, R163, c[0x0][0x178], !P0 ;  /* 0x00005e00a3007a0c */ /* 0x000fe40004721270 */
[----:B------:R-:W-:-:S02]  /*109400*/  ISETP.LT.AND P5, PT, R131, c[0x0][0x178], !P0 ;  /* 0x00005e0083007a0c */ /* 0x000fc400047a1270 */
[----:B------:R-:W-:Y:S01]  /*109410*/  ISETP.LT.AND P6, PT, R147, c[0x0][0x178], !P0 ;  /* 0x00005e0093007a0c */ /* 0x000fe200047c1270 */
[----:B------:R-:W-:-:S04]  /*109420*/  IMAD.WIDE R24, R20, 0x4, R4 ;  /* 0x0000000414187825 */ /* 0x000fc800078e0204 */
[----:B------:R-:W-:Y:S01]  /*109430*/  IMAD.WIDE R28, R20, 0x4, R224 ;  /* 0x00000004141c7825 */ /* 0x000fe200078e02e0 */
[----:B------:R-:W-:-:S03]  /*109440*/  ISETP.GE.AND P4, PT, R44, c[0x0][0x17c], PT ;  /* 0x00005f002c007a0c */ /* 0x000fc60003f86270 */
[C---:B------:R-:W-:Y:S01]  /*109450*/  IMAD.WIDE R2, R20.reuse, 0x4, R14 ;  /* 0x0000000414027825 */ /* 0x040fe200078e020e */
[----:B------:R-:W-:Y:S02]  /*109460*/  ISETP.LT.AND P0, PT, R179, c[0x0][0x178], !P0 ;  /* 0x00005e00b3007a0c */ /* 0x000fe40004701270 */
[----:B------:R-:W-:Y:S01]  /*109470*/  IADD3 R36, R20, c[0x0][0x198], RZ ;  /* 0x0000660014247a10 */ /* 0x000fe20007ffe0ff */
[----:B------:R-:W2:Y:S04]  /*109480*/  LDL.LU R40, [R1+0x5004] ;  /* 0x0050040001287983 */ /* 0x000ea80000300800 */
[----:B------:R1:W-:Y:S01]  /*109490*/  @P2 STG.E [R24.64], R21 ;  /* 0x0000001518002986 */ /* 0x0003e2000c101904 */
[----:B------:R1:W-:Y:S01]  /*1094a0*/  @P3 STG.E [R28.64], R37 ;  /* 0x000000251c003986 */ /* 0x0003e2000c101904 */
[----:B------:R-:W-:Y:S01]  /*1094b0*/  ISETP.LT.AND P2, PT, R194, c[0x0][0x178], !P4 ;  /* 0x00005e00c2007a0c */ /* 0x000fe20006741270 */
[----:B------:R1:W-:Y:S02]  /*1094c0*/  @P1 STG.E [R2.64], R53 ;  /* 0x0000003502001986 */ /* 0x0003e4000c101904 */
[----:B-1----:R-:W-:-:S04]  /*1094d0*/  IMAD.WIDE R24, R20, 0x4, R12 ;  /* 0x0000000414187825 */ /* 0x002fc800078e020c */
[----:B------:R-:W-:-:S04]  /*1094e0*/  IMAD.WIDE R28, R20, 0x4, R10 ;  /* 0x00000004141c7825 */ /* 0x000fc800078e020a */
[----:B------:R-:W-:Y:S01]  /*1094f0*/  IMAD.WIDE R20, R20, 0x4, R6 ;  /* 0x0000000414147825 */ /* 0x000fe200078e0206 */
[----:B------:R1:W-:Y:S03]  /*109500*/  @P5 STG.E [R24.64], R69 ;  /* 0x0000004518005986 */ /* 0x0003e6000c101904 */
[----:B------:R1:W-:Y:S01]  /*109510*/  @P6 STG.E [R28.64], R85 ;  /* 0x000000551c006986 */ /* 0x0003e2000c101904 */
[----:B------:R-:W-:Y:S02]  /*109520*/  ISETP.LT.AND P6, PT, R223, c[0x0][0x178], !P4 ;  /* 0x00005e00df007a0c */ /* 0x000fe400067c1270 */
[----:B------:R-:W-:Y:S01]  /*109530*/  ISETP.LT.AND P5, PT, R115, c[0x0][0x178], !P4 ;  /* 0x00005e0073007a0c */ /* 0x000fe200067a1270 */
[C---:B------:R-:W-:Y:S01]  /*109540*/  IMAD.WIDE R2, R36.reuse, 0x4, R8 ;  /* 0x0000000424027825 */ /* 0x040fe200078e0208 */
[----:B------:R-:W-:Y:S02]  /*109550*/  ISETP.LT.AND P3, PT, R195, c[0x0][0x178], !P4 ;  /* 0x00005e00c3007a0c */ /* 0x000fe40006761270 */
[----:B------:R-:W-:Y:S01]  /*109560*/  ISETP.LT.AND P1, PT, R163, c[0x0][0x178], !P4 ;  /* 0x00005e00a3007a0c */ /* 0x000fe20006721270 */
[----:B------:R1:W-:Y:S01]  /*109570*/  @P0 STG.E [R20.64], R101 ;  /* 0x0000006514000986 */ /* 0x0003e2000c101904 */
[----:B------:R1:W-:Y:S01]  /*109580*/  @P2 STG.E [R2.64], R245 ;  /* 0x000000f502002986 */ /* 0x0003e2000c101904 */
[----:B------:R-:W-:Y:S01]  /*109590*/  ISETP.LT.AND P2, PT, R131, c[0x0][0x178], !P4 ;  /* 0x00005e0083007a0c */ /* 0x000fe20006741270 */
[----:B-1----:R-:W-:-:S04]  /*1095a0*/  IMAD.WIDE R24, R36, 0x4, R224 ;  /* 0x0000000424187825 */ /* 0x002fc800078e02e0 */
[----:B------:R-:W-:-:S04]  /*1095b0*/  IMAD.WIDE R28, R36, 0x4, R14 ;  /* 0x00000004241c7825 */ /* 0x000fc800078e020e */
[----:B------:R-:W-:-:S04]  /*1095c0*/  IMAD.WIDE R20, R36, 0x4, R4 ;  /* 0x0000000424147825 */ /* 0x000fc800078e0204 */
[----:B------:R-:W-:Y:S01]  /*1095d0*/  IMAD.WIDE R2, R36, 0x4, R226 ;  /* 0x0000000424027825 */ /* 0x000fe200078e02e2 */
[----:B------:R-:W2:Y:S04]  /*1095e0*/  LDL.LU R245, [R1+0x1d28] ;  /* 0x001d280001f57983 */ /* 0x000ea80000300800 */
[----:B----4-:R1:W-:Y:S01]  /*1095f0*/  @P6 STG.E [R2.64], R249 ;  /* 0x000000f902006986 */ /* 0x0103e2000c101904 */
[----:B------:R-:W-:Y:S01]  /*109600*/  @P5 STG.E [R20.64], R16 ;  /* 0x0000001014005986 */ /* 0x000fe2000c101904 */
[----:B---3--:R-:W-:Y:S02]  /*109610*/  ISETP.GE.AND P0, PT, R41, c[0x0][0x17c], PT ;  /* 0x00005f0029007a0c */ /* 0x008fe40003f06270 */
[----:B------:R3:W-:Y:S04]  /*109620*/  @P3 STG.E [R24.64], R32 ;  /* 0x0000002018003986 */ /* 0x0007e8000c101904 */
[----:B------:R-:W-:Y:S01]  /*109630*/  @P1 STG.E [R28.64], R48 ;  /* 0x000000301c001986 */ /* 0x000fe2000c101904 */
[----:B------:R-:W-:Y:S01]  /*109640*/  ISETP.LT.AND P1, PT, R147, c[0x0][0x178], !P4 ;  /* 0x00005e0093007a0c */ /* 0x000fe20006721270 */
[----:B------:R-:W-:Y:S01]  /*109650*/  ISETP.LT.AND P4, PT, R179, c[0x0][0x178], !P4 ;  /* 0x00005e00b3007a0c */ /* 0x000fe20006781270 */
[----:B------:R-:W-:Y:S01]  /*109660*/  ISETP.LT.AND P5, PT, R194, c[0x0][0x178], !P0 ;  /* 0x00005e00c2007a0c */ /* 0x000fe200047a1270 */
[C---:B-1----:R-:W-:Y:S01]  /*109670*/  IMAD.WIDE R2, R36.reuse, 0x4, R12 ;  /* 0x0000000424027825 */ /* 0x042fe200078e020c */
[----:B------:R-:W4:Y:S01]  /*109680*/  LDL.LU R249, [R1+0xc38] ;  /* 0x000c380001f97983 */ /* 0x000f220000300800 */
[----:B---3--:R-:W-:-:S03]  /*109690*/  IADD3 R32, R36, c[0x0][0x198], RZ ;  /* 0x0000660024207a10 */ /* 0x008fc60007ffe0ff */
[----:B------:R1:W-:Y:S01]  /*1096a0*/  @P2 STG.E [R2.64], R64 ;  /* 0x0000004002002986 */ /* 0x0003e2000c101904 */
[----:B------:R-:W-:-:S04]  /*1096b0*/  IMAD.WIDE R20, R36, 0x4, R6 ;  /* 0x0000000424147825 */ /* 0x000fc800078e0206 */
[----:B------:R-:W-:-:S04]  /*1096c0*/  IMAD.WIDE R24, R32, 0x4, R8 ;  /* 0x0000000420187825 */ /* 0x000fc800078e0208 */
[----:B-1----:R-:W-:-:S05]  /*1096d0*/  IMAD.WIDE R2, R36, 0x4, R10 ;  /* 0x0000000424027825 */ /* 0x002fca00078e020a */
[----:B------:R-:W-:Y:S01]  /*1096e0*/  @P1 STG.E [R2.64], R80 ;  /* 0x0000005002001986 */ /* 0x000fe2000c101904 */
[----:B------:R-:W-:Y:S02]  /*1096f0*/  @P4 STG.E [R20.64], R96 ;  /* 0x0000006014004986 */ /* 0x000fe4000c101904 */
[----:B------:R1:W-:Y:S01]  /*109700*/  @P5 STG.E [R24.64], R244 ;  /* 0x000000f418005986 */ /* 0x0003e2000c101904 */
[----:B------:R-:W-:Y:S01]  /*109710*/  ISETP.LT.AND P3, PT, R223, c[0x0][0x178], !P0 ;  /* 0x00005e00df007a0c */ /* 0x000fe20004761270 */
[----:B-1----:R-:W4:Y:S01]  /*109720*/  LDL.LU R25, [R1+0x500c] ;  /* 0x00500c0001197983 */ /* 0x002f220000300800 */
[----:B------:R-:W-:Y:S01]  /*109730*/  IMAD.WIDE R28, R32, 0x4, R226 ;  /* 0x00000004201c7825 */ /* 0x000fe200078e02e2 */
[----:B------:R-:W-:-:S03]  /*109740*/  ISETP.LT.AND P6, PT, R115, c[0x0][0x178], !P0 ;  /* 0x00005e0073007a0c */ /* 0x000fc600047c1270 */
[----:B------:R-:W4:Y:S01]  /*109750*/  LDL.LU R244, [R1+0x1d2c] ;  /* 0x001d2c0001f47983 */ /* 0x000f220000300800 */
[----:B------:R-:W-:Y:S01]  /*109760*/  ISETP.LT.AND P2, PT, R195, c[0x0][0x178], !P0 ;  /* 0x00005e00c3007a0c */ /* 0x000fe20004741270 */
[----:B------:R-:W-:-:S04]  /*109770*/  IMAD.WIDE R2, R32, 0x4, R4 ;  /* 0x0000000420027825 */ /* 0x000fc800078e0204 */
[C---:B------:R-:W-:Y:S01]  /*109780*/  IMAD.WIDE R20, R32.reuse, 0x4, R224 ;  /* 0x0000000420147825 */ /* 0x040fe200078e02e0 */
[C---:B------:R-:W-:Y:S01]  /*109790*/  IADD3 R24, R32.reuse, c[0x0][0x198], RZ ;  /* 0x0000660020187a10 */ /* 0x040fe20007ffe0ff */
[----:B--2---:R1:W-:Y:S01]  /*1097a0*/  @P3 STG.E [R28.64], R252 ;  /* 0x000000fc1c003986 */ /* 0x0043e2000c101904 */
[----:B------:R-:W-:Y:S01]  /*1097b0*/  ISETP.LT.AND P3, PT, R163, c[0x0][0x178], !P0 ;  /* 0x00005e00a3007a0c */ /* 0x000fe20004761270 */
[----:B------:R2:W-:Y:S02]  /*1097c0*/  @P6 STG.E [R2.64], R17 ;  /* 0x0000001102006986 */ /* 0x0005e4000c101904 */
[----:B-1----:R-:W3:Y:S01]  /*1097d0*/  LDL.LU R252, [R1+0xc3c] ;  /* 0x000c3c0001fc7983 */ /* 0x002ee20000300800 */
[----:B------:R-:W3:Y:S02]  /*1097e0*/  LDL.LU R28, [R1+0x5010] ;  /* 0x00501000011c7983 */ /* 0x000ee40000300800 */
[----:B--2---:R-:W-:-:S04]  /*1097f0*/  IMAD.WIDE R2, R32, 0x4, R14 ;  /* 0x0000000420027825 */ /* 0x004fc800078e020e */
[----:B------:R1:W-:Y:S02]  /*109800*/  @P2 STG.E [R20.64], R33 ;  /* 0x0000002114002986 */ /* 0x0003e4000c101904 */
[C---:B------:R-:W-:Y:S01]  /*109810*/  IMAD.WIDE R16, R32.reuse, 0x4, R12 ;  /* 0x0000000420107825 */ /* 0x040fe200078e020c */
[----:B------:R2:W-:Y:S03]  /*109820*/  @P3 STG.E [R2.64], R49 ;  /* 0x0000003102003986 */ /* 0x0005e6000c101904 */
[----:B-1----:R-:W-:-:S04]  /*109830*/  IMAD.WIDE R20, R32, 0x4, R10 ;  /* 0x0000000420147825 */ /* 0x002fc800078e020a */
[----:B--2---:R-:W-:Y:S02]  /*109840*/  IMAD.WIDE R2, R32, 0x4, R6 ;  /* 0x0000000420027825 */ /* 0x004fe400078e0206 */
[----:B------:R-:W2:Y:S01]  /*109850*/  LDL.LU R32, [R1+0x5008] ;  /* 0x0050080001207983 */ /* 0x000ea20000300800 */
[----:B------:R-:W-:Y:S02]  /*109860*/  ISETP.LT.AND P4, PT, R131, c[0x0][0x178], !P0 ;  /* 0x00005e0083007a0c */ /* 0x000fe40004781270 */
[----:B------:R-:W-:Y:S02]  /*109870*/  ISETP.LT.AND P5, PT, R147, c[0x0][0x178], !P0 ;  /* 0x00005e0093007a0c */ /* 0x000fe400047a1270 */
[----:B------:R-:W-:Y:S01]  /*109880*/  ISETP.GE.AND P1, PT, R40, c[0x0][0x17c], PT ;  /* 0x00005f0028007a0c */ /* 0x000fe20003f26270 */
[----:B------:R-:W-:-:S03]  /*109890*/  ISETP.LT.AND P0, PT, R179, c[0x0][0x178], !P0 ;  /* 0x00005e00b3007a0c */ /* 0x000fc60004701270 */
[----:B------:R-:W-:Y:S02]  /*1098a0*/  ISETP.LT.AND P6, PT, R194, c[0x0][0x178], !P1 ;  /* 0x00005e00c2007a0c */ /* 0x000fe40004fc1270 */
[----:B------:R-:W-:Y:S02]  /*1098b0*/  ISETP.LT.AND P2, PT, R223, c[0x0][0x178], !P1 ;  /* 0x00005e00df007a0c */ /* 0x000fe40004f41270 */
[----:B------:R-:W-:Y:S01]  /*1098c0*/  ISETP.LT.AND P3, PT, R163, c[0x0][0x178], !P1 ;  /* 0x00005e00a3007a0c */ /* 0x000fe20004f61270 */
[----:B------:R1:W-:Y:S02]  /*1098d0*/  @P4 STG.E [R16.64], R65 ;  /* 0x0000004110004986 */ /* 0x0003e4000c101904 */
[----:B------:R1:W-:Y:S01]  /*1098e0*/  @P5 STG.E [R20.64], R81 ;  /* 0x0000005114005986 */ /* 0x0003e2000c101904 */
[----:B------:R-:W-:Y:S02]  /*1098f0*/  ISETP.LT.AND P5, PT, R115, c[0x0][0x178], !P1 ;  /* 0x00005e0073007a0c */ /* 0x000fe40004fa1270 */
[----:B------:R-:W-:Y:S01]  /*109900*/  ISETP.LT.AND P4, PT, R195, c[0x0][0x178], !P1 ;  /* 0x00005e00c3007a0c */ /* 0x000fe20004f81270 */
[----:B------:R1:W-:Y:S02]  /*109910*/  @P0 STG.E [R2.64], R97 ;  /* 0x0000006102000986 */ /* 0x0003e4000c101904 */
[----:B-1----:R-:W-:-:S04]  /*109920*/  IMAD.WIDE R16, R24, 0x4, R8 ;  /* 0x0000000418107825 */ /* 0x002fc800078e0208 */
[----:B------:R-:W-:-:S04]  /*109930*/  IMAD.WIDE R20, R24, 0x4, R226 ;  /* 0x0000000418147825 */ /* 0x000fc800078e02e2 */
[C---:B------:R-:W-:Y:S01]  /*109940*/  IMAD.WIDE R2, R24.reuse, 0x4, R4 ;  /* 0x0000000418027825 */ /* 0x040fe200078e0204 */
[----:B------:R1:W-:Y:S01]  /*109950*/  @P6 STG.E [R16.64], R245 ;  /* 0x000000f510006986 */ /* 0x0003e2000c101904 */
[----:B------:R-:W-:Y:S02]  /*109960*/  ISETP.LT.AND P6, PT, R147, c[0x0][0x178], !P1 ;  /* 0x00005e0093007a0c */ /* 0x000fe40004fc1270 */
[C---:B------:R-:W-:Y:S01]  /*109970*/  IADD3 R33, R24.reuse, c[0x0][0x198], RZ ;  /* 0x0000660018217a10 */ /* 0x040fe20007ffe0ff */
[C---:B-1----:R-:W-:Y:S01]  /*109980*/  IMAD.WIDE R16, R24.reuse, 0x4, R224 ;  /* 0x0000000418107825 */ /* 0x042fe200078e02e0 */
[----:B------:R-:W2:Y:S04]  /*109990*/  LDL.LU R245, [R1+0x1d18] ;  /* 0x001d180001f57983 */ /* 0x000ea80000300800 */
[----:B----4-:R1:W-:Y:S01]  /*1099a0*/  @P2 STG.E [R20.64], R249 ;  /* 0x000000f914002986 */ /* 0x0103e2000c101904 */
[----:B------:R-:W-:Y:S01]  /*1099b0*/  ISETP.LT.AND P2, PT, R131, c[0x0][0x178], !P1 ;  /* 0x00005e0083007a0c */ /* 0x000fe20004f41270 */
[----:B------:R4:W-:Y:S02]  /*1099c0*/  @P5 STG.E [R2.64], R30 ;  /* 0x0000001e02005986 */ /* 0x0009e4000c101904 */
[----:B------:R4:W-:Y:S01]  /*1099d0*/  @P4 STG.E [R16.64], R46 ;  /* 0x0000002e10004986 */ /* 0x0009e2000c101904 */
[----:B------:R-:W-:Y:S01]  /*1099e0*/  ISETP.LT.AND P1, PT, R179, c[0x0][0x178], !P1 ;  /* 0x00005e00b3007a0c */ /* 0x000fe20004f21270 */
[----:B-1----:R-:W-:-:S04]  /*1099f0*/  IMAD.WIDE R20, R24, 0x4, R14 ;  /* 0x0000000418147825 */ /* 0x002fc800078e020e */
[C---:B----4-:R-:W-:Y:S01]  /*109a00*/  IMAD.WIDE R2, R24.reuse, 0x4, R12 ;  /* 0x0000000418027825 */ /* 0x050fe200078e020c */
[----:B------:R-:W2:Y:S04]  /*109a10*/  LDL.LU R249, [R1+0xc28] ;  /* 0x000c280001f97983 */ /* 0x000ea80000300800 */
[----:B------:R1:W-:Y:S01]  /*109a20*/  @P3 STG.E [R20.64], R62 ;  /* 0x0000003e14003986 */ /* 0x0003e2000c101904 */
[----:B------:R-:W-:-:S04]  /*109a30*/  IMAD.WIDE R16, R24, 0x4, R10 ;  /* 0x0000000418107825 */ /* 0x000fc800078e020a */
[----:B------:R1:W-:Y:S01]  /*109a40*/  @P2 STG.E [R2.64], R78 ;  /* 0x0000004e02002986 */ /* 0x0003e2000c101904 */
[----:B------:R1:W-:Y:S01]  /*109a50*/  @P6 STG.E [R16.64], R94 ;  /* 0x0000005e10006986 */ /* 0x0003e2000c101904 */
[----:B------:R-:W-:-:S04]  /*109a60*/  ISETP.GE.AND P0, PT, R25, c[0x0][0x17c], PT ;  /* 0x00005f0019007a0c */ /* 0x000fc80003f06270 */
[----:B------:R-:W-:Y:S02]  /*109a70*/  ISETP.LT.AND P3, PT, R194, c[0x0][0x178], !P0 ;  /* 0x00005e00c2007a0c */ /* 0x000fe40004761270 */
[----:B------:R-:W-:Y:S01]  /*109a80*/  ISETP.LT.AND P4, PT, R223, c[0x0][0x178], !P0 ;  /* 0x00005e00df007a0c */ /* 0x000fe20004781270 */
[----:B-1----:R-:W-:-:S04]  /*109a90*/  IMAD.WIDE R20, R24, 0x4, R6 ;  /* 0x0000000418147825 */ /* 0x002fc800078e0206 */
[----:B------:R-:W-:-:S04]  /*109aa0*/  IMAD.WIDE R2, R33, 0x4, R8 ;  /* 0x0000000421027825 */ /* 0x000fc800078e0208 */
[----:B------:R-:W-:Y:S01]  /*109ab0*/  IMAD.WIDE R16, R33, 0x4, R226 ;  /* 0x0000000421107825 */ /* 0x000fe200078e02e2 */
[----:B------:R-:W-:Y:S02]  /*109ac0*/  ISETP.LT.AND P6, PT, R115, c[0x0][0x178], !P0 ;  /* 0x00005e0073007a0c */ /* 0x000fe400047c1270 */
[----:B------:R-:W-:Y:S01]  /*109ad0*/  ISETP.LT.AND P5, PT, R195, c[0x0][0x178], !P0 ;  /* 0x00005e00c3007a0c */ /* 0x000fe200047a1270 */
[----:B------:R1:W-:Y:S01]  /*109ae0*/  @P1 STG.E [R20.64], R110 ;  /* 0x0000006e14001986 */ /* 0x0003e2000c101904 */
[----:B------:R-:W-:Y:S02]  /*109af0*/  ISETP.LT.AND P2, PT, R163, c[0x0][0x178], !P0 ;  /* 0x00005e00a3007a0c */ /* 0x000fe40004741270 */
[----:B------:R-:W-:Y:S01]  /*109b00*/  ISETP.LT.AND P1, PT, R131, c[0x0][0x178], !P0 ;  /* 0x00005e0083007a0c */ /* 0x000fe20004721270 */
[----:B------:R1:W-:Y:S01]  /*109b10*/  @P3 STG.E [R2.64], R244 ;  /* 0x000000f402003986 */ /* 0x0003e2000c101904 */
[----:B------:R-:W-:-:S04]  /*109b20*/  IMAD.WIDE R24, R33, 0x4, R12 ;  /* 0x0000000421187825 */ /* 0x000fc800078e020c */
[----:B-1----:R-:W-:-:S04]  /*109b30*/  IMAD.WIDE R20, R33, 0x4, R14 ;  /* 0x0000000421147825 */ /* 0x002fc800078e020e */
[----:B------:R-:W-:Y:S01]  /*109b40*/  IMAD.WIDE R2, R33, 0x4, R4 ;  /* 0x0000000421027825 */ /* 0x000fe200078e0204 */
[----:B------:R-:W2:Y:S04]  /*109b50*/  LDL.LU R244, [R1+0x1d1c] ;  /* 0x001d1c0001f47983 */ /* 0x000ea80000300800 */
[----:B---3--:R1:W-:Y:S01]  /*109b60*/  @P4 STG.E [R16.64], R252 ;  /* 0x000000fc10004986 */ /* 0x0083e2000c101904 */
[----:B------:R-:W-:Y:S01]  /*109b70*/  ISETP.LT.AND P4, PT, R147, c[0x0][0x178], !P0 ;  /* 0x00005e0093007a0c */ /* 0x000fe20004781270 */
[----:B------:R-:W-:Y:S01]  /*109b80*/  ISETP.LT.AND P0, PT, R179, c[0x0][0x178], !P0 ;  /* 0x00005e00b3007a0c */ /* 0x000fe20004701270 */
[----:B------:R-:W-:Y:S01]  /*109b90*/  ISETP.GE.AND P3, PT, R28, c[0x0][0x17c], PT ;  /* 0x00005f001c007a0c */ /* 0x000fe20003f66270 */
[----:B------:R3:W-:Y:S01]  /*109ba0*/  @P6 STG.E [R2.64], R31 ;  /* 0x0000001f02006986 */ /* 0x0007e2000c101904 */
[----:B------:R-:W-:-:S04]  /*109bb0*/  IMAD.WIDE R28, R33, 0x4, R10 ;  /* 0x00000004211c7825 */ /* 0x000fc800078e020a */
[C---:B-1----:R-:W-:Y:S01]  /*109bc0*/  IMAD.WIDE R16, R33.reuse, 0x4, R224 ;  /* 0x0000000421107825 */ /* 0x042fe200078e02e0 */
[----:B------:R-:W4:Y:S03]  /*109bd0*/  LDL.LU R252, [R1+0xc2c] ;  /* 0x000c2c0001fc7983 */ /* 0x000f260000300800 */
[----:B---3--:R-:W-:Y:S01]  /*109be0*/  IMAD.WIDE R2, R33, 0x4, R6 ;  /* 0x0000000421027825 */ /* 0x008fe200078e0206 */
[----:B------:R1:W-:Y:S03]  /*109bf0*/  @P5 STG.E [R16.64], R47 ;  /* 0x0000002f10005986 */ /* 0x0003e6000c101904 */
[----:B------:R3:W-:Y:S02]  /*109c00*/  @P2 STG.E [R20.64], R63 ;  /* 0x0000003f14002986 */ /* 0x0007e4000c101904 */
[----:B------:R2:W-:Y:S02]  /*109c10*/  @P1 STG.E [R24.64], R79 ;  /* 0x0000004f18001986 */ /* 0x0005e4000c101904 */
[----:B------:R2:W-:Y:S01]  /*109c20*/  @P4 STG.E [R28.64], R95 ;  /* 0x0000005f1c004986 */ /* 0x0005e2000c101904 */
[----:B------:R2:W-:Y:S02]  /*109c30*/  @P0 STG.E [R2.64], R111 ;  /* 0x0000006f02000986 */ /* 0x0005e4000c101904 */
[----:B--2---:R-:W-:-:S02]  /*109c40*/  ISETP.GE.AND P0, PT, R32, c[0x0][0x17c], PT ;  /* 0x00005f0020007a0c */ /* 0x004fc40003f06270 */
[----:B------:R-:W2:Y:S01]  /*109c50*/  LDL.LU R32, [R1+0x5000] ;  /* 0x0050000001207983 */ /* 0x000ea20000300800 */
[----:B------:R-:W-:Y:S02]  /*109c60*/  ISETP.LT.AND P1, PT, R194, c[0x0][0x178], !P3 ;  /* 0x00005e00c2007a0c */ /* 0x000fe40005f21270 */
[----:B------:R-:W-:Y:S02]  /*109c70*/  IADD3 R37, R33, c[0x0][0x198], RZ ;  /* 0x0000660021257a10 */ /* 0x000fe40007ffe0ff */
[----:B------:R-:W-:-:S03]  /*109c80*/  ISETP.LT.AND P5, PT, R223, c[0x0][0x178], !P3 ;  /* 0x00005e00df007a0c */ /* 0x000fc60005fa1270 */
[----:B-1----:R-:W-:Y:S01]  /*109c90*/  IMAD.WIDE R16, R37, 0x4, R8 ;  /* 0x0000000425107825 */ /* 0x002fe200078e0208 */
[----:B------:R-:W-:Y:S02]  /*109ca0*/  ISETP.LT.AND P2, PT, R115, c[0x0][0x178], !P3 ;  /* 0x00005e0073007a0c */ /* 0x000fe40005f41270 */
[----:B------:R-:W-:Y:S02]  /*109cb0*/  ISETP.LT.AND P4, PT, R195, c[0x0][0x178], !P3 ;  /* 0x00005e00c3007a0c */ /* 0x000fe40005f81270 */
[----:B------:R-:W-:Y:S01]  /*109cc0*/  ISETP.LT.AND P6, PT, R163, c[0x0][0x178], !P3 ;  /* 0x00005e00a3007a0c */ /* 0x000fe20005fc1270 */
[----:B---3--:R-:W-:-:S04]  /*109cd0*/  IMAD.WIDE R20, R37, 0x4, R226 ;  /* 0x0000000425147825 */ /* 0x008fc800078e02e2 */
[----:B------:R-:W-:-:S04]  /*109ce0*/  IMAD.WIDE R24, R37, 0x4, R4 ;  /* 0x0000000425187825 */ /* 0x000fc800078e0204 */
[----:B------:R-:W-:-:S04]  /*109cf0*/  IMAD.WIDE R28, R37, 0x4, R224 ;  /* 0x00000004251c7825 */ /* 0x000fc800078e02e0 */
[----:B------:R-:W-:-:S04]  /*109d00*/  IMAD.WIDE R30, R37, 0x4, R14 ;  /* 0x00000004251e7825 */ /* 0x000fc800078e020e */
[----:B------:R-:W-:Y:S01]  /*109d10*/  IMAD.WIDE R2, R37, 0x4, R12 ;  /* 0x0000000425027825 */ /* 0x000fe200078e020c */
[----:B------:R1:W-:Y:S01]  /*109d20*/  @P1 STG.E [R16.64], R245 ;  /* 0x000000f510001986 */ /* 0x0003e2000c101904 */
[----:B------:R-:W-:-:S03]  /*109d30*/  ISETP.LT.AND P1, PT, R131, c[0x0][0x178], !P3 ;  /* 0x00005e0083007a0c */ /* 0x000fc60005f21270 */
[----:B-1----:R-:W3:Y:S04]  /*109d40*/  LDL.LU R245, [R1+0xff8] ;  /* 0x000ff80001f57983 */ /* 0x002ee80000300800 */
[----:B------:R1:W-:Y:S01]  /*109d50*/  @P5 STG.E [R20.64], R249 ;  /* 0x000000f914005986 */ /* 0x0003e2000c101904 */
[----:B------:R1:W-:Y:S02]  /*109d60*/  @P2 STG.E [R24.64], R26 ;  /* 0x0000001a18002986 */ /* 0x0003e4000c101904 */
[----:B------:R1:W-:Y:S02]  /*109d70*/  @P4 STG.E [R28.64], R42 ;  /* 0x0000002a1c004986 */ /* 0x0003e4000c101904 */
[----:B------:R-:W-:Y:S01]  /*109d80*/  @P6 STG.E [R30.64], R58 ;  /* 0x0000003a1e006986 */ /* 0x000fe2000c101904 */
[----:B------:R-:W-:Y:S04]  /*109d90*/  @P1 STG.E [R2.64], R74 ;  /* 0x0000004a02001986 */ /* 0x000fe8000c101904 */
[----:B-1----:R-:W3:Y:S01]  /*109da0*/  LDL.LU R249, [R1+0xa58] ;  /* 0x000a580001f97983 */ /* 0x002ee20000300800 */
[----:B------:R-:W3:Y:S01]  /*109db0*/  LDL.LU R36, [R1+0x4ff8] ;  /* 0x004ff80001247983 */ /* 0x000ee20000300800 */
[----:B------:R-:W-:Y:S01]  /*109dc0*/  ISETP.LT.AND P2, PT, R147, c[0x0][0x178], !P3 ;  /* 0x00005e0093007a0c */ /* 0x000fe20005f41270 */
[----:B------:R-:W-:Y:S01]  /*109dd0*/  ISETP.LT.AND P3, PT, R179, c[0x0][0x178], !P3 ;  /* 0x00005e00b3007a0c */ /* 0x000fe20005f61270 */
[----:B------:R-:W-:-:S02]  /*109de0*/  ISETP.LT.AND P4, PT, R194, c[0x0][0x178], !P0 ;  /* 0x00005e00c2007a0c */ /* 0x000fc40004781270 */
[----:B------:R-:W-:Y:S02]  /*109df0*/  ISETP.LT.AND P6, PT, R223, c[0x0][0x178], !P0 ;  /* 0x00005e00df007a0c */ /* 0x000fe400047c1270 */
[C---:B------:R-:W-:Y:S01]  /*109e00*/  IADD3 R33, R37.reuse, c[0x0][0x198], RZ ;  /* 0x0000660025217a10 */ /* 0x040fe20007ffe0ff */
[----:B------:R-:W-:-:S04]  /*109e10*/  IMAD.WIDE R16, R37, 0x4, R10 ;  /* 0x0000000425107825 */ /* 0x000fc800078e020a */
[----:B------:R-:W-:-:S04]  /*109e20*/  IMAD.WIDE R24, R37, 0x4, R6 ;  /* 0x0000000425187825 */ /* 0x000fc800078e0206 */
[----:B------:R-:W-:-:S04]  /*109e30*/  IMAD.WIDE R20, R33, 0x4, R8 ;  /* 0x0000000421147825 */ /* 0x000fc800078e0208 */
[----:B------:R-:W-:Y:S01]  /*109e40*/  IMAD.WIDE R28, R33, 0x4, R226 ;  /* 0x00000004211c7825 */ /* 0x000fe200078e02e2 */
[----:B------:R-:W-:Y:S03]  /*109e50*/  @P2 STG.E [R16.64], R90 ;  /* 0x0000005a10002986 */ /* 0x000fe6000c101904 */
[----:B------:R-:W-:Y:S01]  /*109e60*/  @P3 STG.E [R24.64], R106 ;  /* 0x0000006a18003986 */ /* 0x000fe2000c101904 */
[----:B------:R1:W-:Y:S01]  /*109e70*/  @P4 STG.E [R20.64], R244 ;  /* 0x000000f414004986 */ /* 0x0003e2000c101904 */
[----:B--2---:R-:W-:-:S03]  /*109e80*/  ISETP.GE.AND P1, PT, R32, c[0x0][0x17c], PT ;  /* 0x00005f0020007a0c */ /* 0x004fc60003f26270 */
[----:B------:R-:W2:Y:S04]  /*109e90*/  LDL.LU R32, [R1+0x4ff0] ;  /* 0x004ff00001207983 */ /* 0x000ea80000300800 */
[----:B----4-:R4:W-:Y:S01]  /*109ea0*/  @P6 STG.E [R28.64], R252 ;  /* 0x000000fc1c006986 */ /* 0x0109e2000c101904 */
[----:B-1----:R-:W2:Y:S03]  /*109eb0*/  LDL.LU R244, [R1+0xffc] ;  /* 0x000ffc0001f47983 */ /* 0x002ea60000300800 */
[----:B----4-:R-:W4:Y:S01]  /*109ec0*/  LDL.LU R252, [R1+0xa5c] ;  /* 0x000a5c0001fc7983 */ /* 0x010f220000300800 */
[----:B------:R-:W-:Y:S02]  /*109ed0*/  ISETP.LT.AND P5, PT, R115, c[0x0][0x178], !P0 ;  /* 0x00005e0073007a0c */ /* 0x000fe400047a1270 */
[----:B------:R-:W-:Y:S01]  /*109ee0*/  ISETP.LT.AND P3, PT, R195, c[0x0][0x178], !P0 ;  /* 0x00005e00c3007a0c */ /* 0x000fe20004761270 */
[----:B------:R-:W-:Y:S01]  /*109ef0*/  IMAD.WIDE R30, R33, 0x4, R4 ;  /* 0x00000004211e7825 */ /* 0x000fe200078e0204 */
[----:B------:R-:W-:-:S02]  /*109f00*/  ISETP.LT.AND P2, PT, R163, c[0x0][0x178], !P0 ;  /* 0x00005e00a3007a0c */ /* 0x000fc40004741270 */
[----:B------:R-:W-:Y:S02]  /*109f10*/  ISETP.LT.AND P6, PT, R131, c[0x0][0x178], !P0 ;  /* 0x00005e0083007a0c */ /* 0x000fe400047c1270 */
[----:B------:R-:W-:Y:S01]  /*109f20*/  ISETP.LT.AND P4, PT, R147, c[0x0][0x178], !P0 ;  /* 0x00005e0093007a0c */ /* 0x000fe20004781270 */
[----:B------:R-:W-:Y:S02]  /*109f30*/  ISETP.LT.AND P0, PT, R179, c[0x0][0x178], !P0 ;  /* 0x00005e00b3007a0c */ /* 0x000fe40004701270 */
[----:B------:R-:W-:-:S04]  /*109f40*/  IMAD.WIDE R2, R33, 0x4, R224 ;  /* 0x0000000421027825 */ /* 0x000fc800078e02e0 */
[C---:B------:R-:W-:Y:S01]  /*109f50*/  IMAD.WIDE R16, R33.reuse, 0x4, R14 ;  /* 0x0000000421107825 */ /* 0x040fe200078e020e */
[C---:B------:R-:W-:Y:S01]  /*109f60*/  IADD3 R37, R33.reuse, c[0x0][0x198], RZ ;  /* 0x0000660021257a10 */ /* 0x040fe20007ffe0ff */
[----:B------:R1:W-:Y:S01]  /*109f70*/  @P5 STG.E [R30.64], R27 ;  /* 0x0000001b1e005986 */ /* 0x0003e2000c101904 */
[----:B------:R-:W-:Y:S01]  /*109f80*/  ISETP.LT.AND P5, PT, R194, c[0x0][0x178], !P1 ;  /* 0x00005e00c2007a0c */ /* 0x000fe20004fa1270 */
[----:B------:R-:W-:-:S04]  /*109f90*/  IMAD.WIDE R20, R33, 0x4, R12 ;  /* 0x0000000421147825 */ /* 0x000fc800078e020c */
[----:B------:R-:W-:Y:S01]  /*109fa0*/  IMAD.WIDE R24, R33, 0x4, R10 ;  /* 0x0000000421187825 */ /* 0x000fe200078e020a */
[----:B------:R1:W-:Y:S03]  /*109fb0*/  @P3 STG.E [R2.64], R43 ;  /* 0x0000002b02003986 */ /* 0x0003e6000c101904 */
[----:B------:R3:W-:Y:S02]  /*109fc0*/  @P2 STG.E [R16.64], R59 ;  /* 0x0000003b10002986 */ /* 0x0007e4000c101904 */
[----:B------:R-:W-:-:S04]  /*109fd0*/  IMAD.WIDE R28, R37, 0x4, R8 ;  /* 0x00000004251c7825 */ /* 0x000fc800078e0208 */
[----:B------:R3:W-:Y:S01]  /*109fe0*/  @P6 STG.E [R20.64], R75 ;  /* 0x0000004b14006986 */ /* 0x0007e2000c101904 */
[----:B------:R-:W-:Y:S01]  /*109ff0*/  ISETP.LT.AND P6, PT, R223, c[0x0][0x178], !P1 ;  /* 0x00005e00df007a0c */ /* 0x000fe20004fc1270 */
[----:B-1----:R-:W-:Y:S01]  /*10a000*/  IMAD.WIDE R26, R33, 0x4, R6 ;  /* 0x00000004211a7825 */ /* 0x002fe200078e0206 */
[----:B------:R1:W-:Y:S01]  /*10a010*/  @P4 STG.E [R24.64], R91 ;  /* 0x0000005b18004986 */ /* 0x0003e2000c101904 */
[----:B------:R-:W-:Y:S02]  /*10a020*/  ISETP.LT.AND P2, PT, R115, c[0x0][0x178], !P1 ;  /* 0x00005e0073007a0c */ /* 0x000fe40004f41270 */
[----:B------:R-:W-:Y:S02]  /*10a030*/  ISETP.LT.AND P4, PT, R195, c[0x0][0x178], !P1 ;  /* 0x00005e00c3007a0c */ /* 0x000fe40004f81270 */
[----:B------:R-:W-:Y:S01]  /*10a040*/  ISETP.LT.AND P3, PT, R163, c[0x0][0x178], !P1 ;  /* 0x00005e00a3007a0c */ /* 0x000fe20004f61270 */
[----:B------:R1:W-:Y:S01]  /*10a050*/  @P0 STG.E [R26.64], R107 ;  /* 0x0000006b1a000986 */ /* 0x0003e2000c101904 */
[----:B------:R-:W-:Y:S01]  /*10a060*/  ISETP.LT.AND P0, PT, R147, c[0x0][0x178], !P1 ;  /* 0x00005e0093007a0c */ /* 0x000fe20004f01270 */
[----:B------:R-:W-:-:S02]  /*10a070*/  IMAD.WIDE R2, R37, 0x4, R226 ;  /* 0x0000000425027825 */ /* 0x000fc400078e02e2 */
[----:B---3--:R3:W-:Y:S01]  /*10a080*/  @P5 STG.E [R28.64], R245 ;  /* 0x000000f51c005986 */ /* 0x0087e2000c101904 */
[----:B------:R-:W-:Y:S01]  /*10a090*/  ISETP.LT.AND P5, PT, R131, c[0x0][0x178], !P1 ;  /* 0x00005e0083007a0c */ /* 0x000fe20004fa1270 */
[----:B------:R-:W-:Y:S02]  /*10a0a0*/  ISETP.LT.AND P1, PT, R179, c[0x0][0x178], !P1 ;  /* 0x00005e00b3007a0c */ /* 0x000fe40004f21270 */
[----:B------:R-:W-:-:S04]  /*10a0b0*/  IMAD.WIDE R16, R37, 0x4, R4 ;  /* 0x0000000425107825 */ /* 0x000fc800078e0204 */
[----:B------:R-:W-:-:S04]  /*10a0c0*/  IMAD.WIDE R20, R37, 0x4, R224 ;  /* 0x0000000425147825 */ /* 0x000fc800078e02e0 */
[----:B-1----:R-:W-:-:S04]  /*10a0d0*/  IMAD.WIDE R24, R37, 0x4, R14 ;  /* 0x0000000425187825 */ /* 0x002fc800078e020e */
[----:B------:R-:W-:-:S04]  /*10a0e0*/  IMAD.WIDE R26, R37, 0x4, R12 ;  /* 0x00000004251a7825 */ /* 0x000fc800078e020c */
[C---:B---3--:R-:W-:Y:S01]  /*10a0f0*/  IMAD.WIDE R28, R37.reuse, 0x4, R10 ;  /* 0x00000004251c7825 */ /* 0x048fe200078e020a */
[----:B------:R1:W-:Y:S03]  /*10a100*/  @P6 STG.E [R2.64], R249 ;  /* 0x000000f902006986 */ /* 0x0003e6000c101904 */
[----:B------:R3:W-:Y:S02]  /*10a110*/  @P2 STG.E [R16.64], R22 ;  /* 0x0000001610002986 */ /* 0x0007e4000c101904 */
[----:B------:R3:W-:Y:S02]  /*10a120*/  @P4 STG.E [R20.64], R38 ;  /* 0x0000002614004986 */ /* 0x0007e4000c101904 */
[----:B------:R-:W-:Y:S01]  /*10a130*/  @P3 STG.E [R24.64], R54 ;  /* 0x0000003618003986 */ /* 0x000fe2000c101904 */
[----:B------:R-:W-:Y:S01]  /*10a140*/  @P5 STG.E [R26.64], R70 ;  /* 0x000000461a005986 */ /* 0x000fe2000c101904 */
[----:B------:R-:W-:Y:S03]  /*10a150*/  @P0 STG.E [R28.64], R86 ;  /* 0x000000561c000986 */ /* 0x000fe6000c101904 */
[----:B------:R-:W4:Y:S01]  /*10a160*/  LDL.LU R245, [R1+0xfe8] ;  /* 0x000fe80001f57983 */ /* 0x000f220000300800 */
[----:B-1----:R-:W-:-:S05]  /*10a170*/  IMAD.WIDE R2, R37, 0x4, R6 ;  /* 0x0000000425027825 */ /* 0x002fca00078e0206 */
[----:B------:R-:W-:Y:S01]  /*10a180*/  @P1 STG.E [R2.64], R102 ;  /* 0x0000006602001986 */ /* 0x000fe2000c101904 */
[----:B------:R-:W-:Y:S02]  /*10a190*/  ISETP.GE.AND P6, PT, R36, c[0x0][0x17c], PT ;  /* 0x00005f0024007a0c */ /* 0x000fe40003fc6270 */
[----:B------:R-:W-:Y:S02]  /*10a1a0*/  IADD3 R31, R37, c[0x0][0x198], RZ ;  /* 0x00006600251f7a10 */ /* 0x000fe40007ffe0ff */
[----:B------:R-:W-:Y:S02]  /*10a1b0*/  ISETP.LT.AND P2, PT, R194, c[0x0][0x178], !P6 ;  /* 0x00005e00c2007a0c */ /* 0x000fe40007741270 */
[----:B------:R-:W-:Y:S01]  /*10a1c0*/  ISETP.LT.AND P3, PT, R223, c[0x0][0x178], !P6 ;  /* 0x00005e00df007a0c */ /* 0x000fe20007761270 */
[----:B---3--:R-:W-:-:S04]  /*10a1d0*/  IMAD.WIDE R16, R31, 0x4, R8 ;  /* 0x000000041f107825 */ /* 0x008fc800078e0208 */
[----:B------:R-:W-:Y:S01]  /*10a1e0*/  IMAD.WIDE R20, R31, 0x4, R226 ;  /* 0x000000041f147825 */ /* 0x000fe200078e02e2 */
[----:B--2---:R-:W-:Y:S02]  /*10a1f0*/  ISETP.GE.AND P1, PT, R32, c[0x0][0x17c], PT ;  /* 0x00005f0020007a0c */ /* 0x004fe40003f26270 */
[----:B------:R-:W2:Y:S01]  /*10a200*/  LDL.LU R32, [R1+0x4fe8] ;  /* 0x004fe80001207983 */ /* 0x000ea20000300800 */
[----:B------:R-:W3:Y:S02]  /*10a210*/  LDL.LU R249, [R1+0x9e8] ;  /* 0x0009e80001f97983 */ /* 0x000ee40000300800 */
[----:B------:R-:W3:Y:S01]  /*10a220*/  LDL.LU R30, [R1+0x4fdc] ;  /* 0x004fdc00011e7983 */ /* 0x000ee20000300800 */
[----:B------:R1:W-:Y:S04]  /*10a230*/  @P2 STG.E [R16.64], R244 ;  /* 0x000000f410002986 */ /* 0x0003e8000c101904 */
[----:B----4-:R4:W-:Y:S04]  /*10a240*/  @P3 STG.E [R20.64], R252 ;  /* 0x000000fc14003986 */ /* 0x0109e8000c101904 */
[----:B-1----:R-:W3:Y:S04]  /*10a250*/  LDL.LU R244, [R1+0xfec] ;  /* 0x000fec0001f47983 */ /* 0x002ee80000300800 */
[----:B----4-:R-:W4:Y:S01]  /*10a260*/  LDL.LU R252, [R1+0x9ec] ;  /* 0x0009ec0001fc7983 */ /* 0x010f220000300800 */
[----:B------:R-:W-:Y:S01]  /*10a270*/  ISETP.LT.AND P4, PT, R115, c[0x0][0x178], !P6 ;  /* 0x00005e0073007a0c */ /* 0x000fe20007781270 */
[----:B------:R-:W-:Y:S01]  /*10a280*/  IMAD.WIDE R24, R31, 0x4, R4 ;  /* 0x000000041f187825 */ /* 0x000fe200078e0204 */
[----:B------:R-:W-:-:S02]  /*10a290*/  ISETP.LT.AND P0, PT, R195, c[0x0][0x178], !P6 ;  /* 0x00005e00c3007a0c */ /* 0x000fc40007701270 */
[----:B------:R-:W-:Y:S02]  /*10a2a0*/  ISETP.LT.AND P5, PT, R163, c[0x0][0x178], !P6 ;  /* 0x00005e00a3007a0c */ /* 0x000fe400077a1270 */
[----:B------:R-:W-:Y:S02]  /*10a2b0*/  ISETP.LT.AND P3, PT, R131, c[0x0][0x178], !P6 ;  /* 0x00005e0083007a0c */ /* 0x000fe40007761270 */
[----:B------:R-:W-:Y:S01]  /*10a2c0*/  ISETP.LT.AND P2, PT, R147, c[0x0][0x178], !P6 ;  /* 0x00005e0093007a0c */ /* 0x000fe20007741270 */
[----:B------:R-:W-:Y:S02]  /*10a2d0*/  ISETP.LT.AND P6, PT, R179, c[0x0][0x178], !P6 ;  /* 0x00005e00b3007a0c */ /* 0x000fe400077c1270 */
[----:B------:R-:W-:-:S04]  /*10a2e0*/  IMAD.WIDE R26, R31, 0x4, R224 ;  /* 0x000000041f1a7825 */ /* 0x000fc800078e02e0 */
[----:B------:R-:W-:-:S04]  /*10a2f0*/  IMAD.WIDE R28, R31, 0x4, R14 ;  /* 0x000000041f1c7825 */ /* 0x000fc800078e020e */
[----:B------:R-:W-:-:S04]  /*10a300*/  IMAD.WIDE R2, R31, 0x4, R12 ;  /* 0x000000041f027825 */ /* 0x000fc800078e020c */
[C---:B------:R-:W-:Y:S01]  /*10a310*/  IMAD.WIDE R16, R31.reuse, 0x4, R10 ;  /* 0x000000041f107825 */ /* 0x040fe200078e020a */
[----:B------:R1:W-:Y:S01]  /*10a320*/  @P4 STG.E [R24.64], R23 ;  /* 0x0000001718004986 */ /* 0x0003e2000c101904 */
[----:B------:R-:W-:Y:S02]  /*10a330*/  ISETP.LT.AND P4, PT, R194, c[0x0][0x178], !P1 ;  /* 0x00005e00c2007a0c */ /* 0x000fe40004f81270 */
[C---:B------:R-:W-:Y:S01]  /*10a340*/  IMAD.WIDE R20, R31.reuse, 0x4, R6 ;  /* 0x000000041f147825 */ /* 0x040fe200078e0206 */
[----:B------:R-:W-:Y:S01]  /*10a350*/  IADD3 R31, R31, c[0x0][0x198], RZ ;  /* 0x000066001f1f7a10 */ /* 0x000fe20007ffe0ff */
[----:B------:R1:W-:Y:S02]  /*10a360*/  @P0 STG.E [R26.64], R39 ;  /* 0x000000271a000986 */ /* 0x0003e4000c101904 */
[----:B------:R-:W-:Y:S02]  /*10a370*/  @P5 STG.E [R28.64], R55 ;  /* 0x000000371c005986 */ /* 0x000fe4000c101904 */
[----:B------:R1:W-:Y:S02]  /*10a380*/  @P3 STG.E [R2.64], R71 ;  /* 0x0000004702003986 */ /* 0x0003e4000c101904 */
[----:B------:R1:W-:Y:S01]  /*10a390*/  @P2 STG.E [R16.64], R87 ;  /* 0x0000005710002986 */ /* 0x0003e2000c101904 */
[----:B------:R1:W-:Y:S02]  /*10a3a0*/  @P6 STG.E [R20.64], R103 ;  /* 0x0000006714006986 */ /* 0x0003e4000c101904 */
[----:B-1----:R-:W-:Y:S01]  /*10a3b0*/  IMAD.WIDE R22, R31, 0x4, R8 ;  /* 0x000000041f167825 */ /* 0x002fe200078e0208 */
[----:B------:R-:W-:-:S02]  /*10a3c0*/  ISETP.LT.AND P0, PT, R223, c[0x0][0x178], !P1 ;  /* 0x00005e00df007a0c */ /* 0x000fc40004f01270 */
[----:B------:R-:W-:Y:S02]  /*10a3d0*/  ISETP.LT.AND P5, PT, R115, c[0x0][0x178], !P1 ;  /* 0x00005e0073007a0c */ /* 0x000fe40004fa1270 */
[----:B------:R-:W-:Y:S02]  /*10a3e0*/  ISETP.LT.AND P3, PT, R195, c[0x0][0x178], !P1 ;  /* 0x00005e00c3007a0c */ /* 0x000fe40004f61270 */
[----:B------:R-:W-:Y:S02]  /*10a3f0*/  ISETP.LT.AND P2, PT, R163, c[0x0][0x178], !P1 ;  /* 0x00005e00a3007a0c */ /* 0x000fe40004f41270 */
[----:B------:R-:W-:Y:S01]  /*10a400*/  ISETP.LT.AND P6, PT, R131, c[0x0][0x178], !P1 ;  /* 0x00005e0083007a0c */ /* 0x000fe20004fc1270 */
[----:B------:R-:W-:-:S04]  /*10a410*/  IMAD.WIDE R24, R31, 0x4, R226 ;  /* 0x000000041f187825 */ /* 0x000fc800078e02e2 */
[C---:B------:R-:W-:Y:S01]  /*10a420*/  IMAD.WIDE R26, R31.reuse, 0x4, R4 ;  /* 0x000000041f1a7825 */ /* 0x040fe200078e0204 */
[----:B------:R1:W-:Y:S03]  /*10a430*/  @P4 STG.E [R22.64], R245 ;  /* 0x000000f516004986 */ /* 0x0003e6000c101904 */
[----:B------:R-:W-:-:S04]  /*10a440*/  IMAD.WIDE R2, R31, 0x4, R224 ;  /* 0x000000041f027825 */ /* 0x000fc800078e02e0 */
[----:B------:R-:W-:-:S04]  /*10a450*/  IMAD.WIDE R16, R31, 0x4, R14 ;  /* 0x000000041f107825 */ /* 0x000fc800078e020e */
[C---:B------:R-:W-:Y:S01]  /*10a460*/  IMAD.WIDE R20, R31.reuse, 0x4, R12 ;  /* 0x000000041f147825 */ /* 0x040fe200078e020c */
[----:B------:R-:W-:-:S03]  /*10a470*/  IADD3 R33, R31, c[0x0][0x198], RZ ;  /* 0x000066001f217a10 */ /* 0x000fc60007ffe0ff */
[----:B-1----:R-:W-:Y:S01]  /*10a480*/  IMAD.WIDE R22, R31, 0x4, R10 ;  /* 0x000000041f167825 */ /* 0x002fe200078e020a */
[----:B--2---:R-:W-:Y:S02]  /*10a490*/  ISETP.GE.AND P4, PT, R32, c[0x0][0x17c], PT ;  /* 0x00005f0020007a0c */ /* 0x004fe40003f86270 */
[----:B------:R-:W2:Y:S04]  /*10a4a0*/  LDL.LU R32, [R1+0x4fcc] ;  /* 0x004fcc0001207983 */ /* 0x000ea80000300800 */
[----:B---3--:R1:W-:Y:S01]  /*10a4b0*/  @P0 STG.E [R24.64], R249 ;  /* 0x000000f918000986 */ /* 0x0083e2000c101904 */
[----:B------:R3:W-:Y:S01]  /*10a4c0*/  @P5 STG.E [R26.64], R18 ;  /* 0x000000121a005986 */ /* 0x0007e2000c101904 */
[----:B------:R-:W-:Y:S01]  /*10a4d0*/  ISETP.LT.AND P0, PT, R147, c[0x0][0x178], !P1 ;  /* 0x00005e0093007a0c */ /* 0x000fe20004f01270 */
[----:B------:R-:W-:Y:S01]  /*10a4e0*/  ISETP.LT.AND P1, PT, R179, c[0x0][0x178], !P1 ;  /* 0x00005e00b3007a0c */ /* 0x000fe20004f21270 */
[----:B------:R3:W-:Y:S01]  /*10a4f0*/  @P3 STG.E [R2.64], R34 ;  /* 0x0000002202003986 */ /* 0x0007e2000c101904 */
[----:B------:R-:W-:Y:S01]  /*10a500*/  ISETP.LT.AND P3, PT, R194, c[0x0][0x178], !P4 ;  /* 0x00005e00c2007a0c */ /* 0x000fe20006761270 */
[----:B------:R-:W-:Y:S02]  /*10a510*/  @P2 STG.E [R16.64], R50 ;  /* 0x0000003210002986 */ /* 0x000fe4000c101904 */
[----:B------:R4:W-:Y:S01]  /*10a520*/  @P6 STG.E [R20.64], R66 ;  /* 0x0000004214006986 */ /* 0x0009e2000c101904 */
[----:B------:R-:W-:-:S02]  /*10a530*/  ISETP.LT.AND P5, PT, R223, c[0x0][0x178], !P4 ;  /* 0x00005e00df007a0c */ /* 0x000fc400067a1270 */
[----:B------:R-:W-:Y:S02]  /*10a540*/  ISETP.LT.AND P6, PT, R115, c[0x0][0x178], !P4 ;  /* 0x00005e0073007a0c */ /* 0x000fe400067c1270 */
[----:B------:R-:W-:Y:S01]  /*10a550*/  ISETP.GE.AND P2, PT, R30, c[0x0][0x17c], PT ;  /* 0x00005f001e007a0c */ /* 0x000fe20003f46270 */
[----:B-1----:R-:W-:Y:S01]  /*10a560*/  IMAD.WIDE R24, R31, 0x4, R6 ;  /* 0x000000041f187825 */ /* 0x002fe200078e0206 */
[----:B------:R-:W2:Y:S03]  /*10a570*/  LDL.LU R30, [R1+0x4fc0] ;  /* 0x004fc000011e7983 */ /* 0x000ea60000300800 */
[----:B---3--:R-:W-:-:S04]  /*10a580*/  IMAD.WIDE R26, R33, 0x4, R8 ;  /* 0x00000004211a7825 */ /* 0x008fc800078e0208 */
[C---:B------:R-:W-:Y:S01]  /*10a590*/  IMAD.WIDE R2, R33.reuse, 0x4, R226 ;  /* 0x0000000421027825 */ /* 0x040fe200078e02e2 */
[----:B------:R-:W-:Y:S03]  /*10a5a0*/  @P0 STG.E [R22.64], R82 ;  /* 0x0000005216000986 */ /* 0x000fe6000c101904 */
[----:B------:R-:W-:Y:S02]  /*10a5b0*/  @P1 STG.E [R24.64], R98 ;  /* 0x0000006218001986 */ /* 0x000fe4000c101904 */
[----:B----4-:R-:W-:Y:S01]  /*10a5c0*/  IMAD.WIDE R20, R33, 0x4, R4 ;  /* 0x0000000421147825 */ /* 0x010fe200078e0204 */
[----:B------:R-:W-:Y:S03]  /*10a5d0*/  @P3 STG.E [R26.64], R244 ;  /* 0x000000f41a003986 */ /* 0x000fe6000c101904 */
[----:B------:R-:W-:Y:S01]  /*10a5e0*/  @P5 STG.E [R2.64], R252 ;  /* 0x000000fc02005986 */ /* 0x000fe2000c101904 */
[----:B------:R-:W-:Y:S02]  /*10a5f0*/  @P6 STG.E [R20.64], R19 ;  /* 0x0000001314006986 */ /* 0x000fe4000c101904 */
[----:B------:R1:W3:Y:S02]  /*10a600*/  LDS.128 R16, [R0] ;  /* 0x0000000000107984 */ /* 0x0002e40000000c00 */
[----:B-1----:R-:W4:Y:S01]  /*10a610*/  LDL.LU R0, [R1+0x4fb8] ;  /* 0x004fb80001007983 */ /* 0x002f220000300800 */
        /* <DEDUP_REMOVED lines=8> */
[----:B------:R-:W-:Y:S01]  /*10a6a0*/  IMAD.WIDE R28, R33, 0x4, R10 ;  /* 0x00000004211c7825 */ /* 0x000fe200078e020a */
[----:B------:R-:W-:Y:S01]  /*10a6b0*/  ISETP.LT.AND P6, PT, R194, c[0x0][0x178], !P2 ;  /* 0x00005e00c2007a0c */ /* 0x000fe200057c1270 */
[----:B------:R1:W-:Y:S02]  /*10a6c0*/  @P0 STG.E [R22.64], R35 ;  /* 0x0000002316000986 */ /* 0x0003e4000c101904 */
[----:B------:R1:W-:Y:S02]  /*10a6d0*/  @P1 STG.E [R24.64], R51 ;  /* 0x0000003318001986 */ /* 0x0003e4000c101904 */
[----:B------:R1:W-:Y:S01]  /*10a6e0*/  @P5 STG.E [R26.64], R67 ;  /* 0x000000431a005986 */ /* 0x0003e2000c101904 */
[----:B------:R-:W-:Y:S02]  /*10a6f0*/  ISETP.LT.AND P5, PT, R223, c[0x0][0x178], !P2 ;  /* 0x00005e00df007a0c */ /* 0x000fe400057a1270 */
[----:B------:R-:W-:Y:S01]  /*10a700*/  IADD3 R31, R33, c[0x0][0x198], RZ ;  /* 0x00006600211f7a10 */ /* 0x000fe20007ffe0ff */
[----:B------:R3:W-:Y:S01]  /*10a710*/  @P3 STG.E [R28.64], R83 ;  /* 0x000000531c003986 */ /* 0x0007e2000c101904 */
[----:B------:R-:W-:-:S02]  /*10a720*/  ISETP.LT.AND P0, PT, R115, c[0x0][0x178], !P2 ;  /* 0x00005e0073007a0c */ /* 0x000fc40005701270 */
[----:B------:R-:W-:Y:S02]  /*10a730*/  ISETP.LT.AND P3, PT, R195, c[0x0][0x178], !P2 ;  /* 0x00005e00c3007a0c */ /* 0x000fe40005761270 */
[----:B------:R-:W-:Y:S01]  /*10a740*/  ISETP.LT.AND P1, PT, R163, c[0x0][0x178], !P2 ;  /* 0x00005e00a3007a0c */ /* 0x000fe20005721270 */
[----:B------:R-:W-:-:S04]  /*10a750*/  IMAD.WIDE R2, R33, 0x4, R6 ;  /* 0x0000000421027825 */ /* 0x000fc800078e0206 */
[----:B------:R-:W-:-:S04]  /*10a760*/  IMAD.WIDE R20, R31, 0x4, R8 ;  /* 0x000000041f147825 */ /* 0x000fc800078e0208 */
[----:B-1----:R-:W-:-:S04]  /*10a770*/  IMAD.WIDE R22, R31, 0x4, R226 ;  /* 0x000000041f167825 */ /* 0x002fc800078e02e2 */
[----:B------:R-:W-:-:S04]  /*10a780*/  IMAD.WIDE R24, R31, 0x4, R4 ;  /* 0x000000041f187825 */ /* 0x000fc800078e0204 */
[C---:B------:R-:W-:Y:S01]  /*10a790*/  IMAD.WIDE R26, R31.reuse, 0x4, R224 ;  /* 0x000000041f1a7825 */ /* 0x040fe200078e02e0 */
[----:B------:R1:W-:Y:S03]  /*10a7a0*/  @P4 STG.E [R2.64], R99 ;  /* 0x0000006302004986 */ /* 0x0003e6000c101904 */
[----:B------:R1:W-:Y:S02]  /*10a7b0*/  @P6 STG.E [R20.64], R124 ;  /* 0x0000007c14006986 */ /* 0x0003e4000c101904 */
[----:B------:R-:W-:Y:S02]  /*10a7c0*/  @P5 STG.E [R22.64], R140 ;  /* 0x0000008c16005986 */ /* 0x000fe4000c101904 */
[----:B---3--:R-:W-:Y:S01]  /*10a7d0*/  IMAD.WIDE R28, R31, 0x4, R14 ;  /* 0x000000041f1c7825 */ /* 0x008fe200078e020e */
[----:B------:R-:W-:Y:S02]  /*10a7e0*/  ISETP.LT.AND P6, PT, R131, c[0x0][0x178], !P2 ;  /* 0x00005e0083007a0c */ /* 0x000fe400057c1270 */
[----:B------:R-:W-:Y:S01]  /*10a7f0*/  ISETP.LT.AND P4, PT, R147, c[0x0][0x178], !P2 ;  /* 0x00005e0093007a0c */ /* 0x000fe20005781270 */
[----:B------:R3:W-:Y:S01]  /*10a800*/  @P0 STG.E [R24.64], R156 ;  /* 0x0000009c18000986 */ /* 0x0007e2000c101904 */
[----:B------:R3:W-:Y:S01]  /*10a810*/  @P3 STG.E [R26.64], R172 ;  /* 0x000000ac1a003986 */ /* 0x0007e2000c101904 */
[----:B------:R-:W-:Y:S01]  /*10a820*/  ISETP.LT.AND P2, PT, R179, c[0x0][0x178], !P2 ;  /* 0x00005e00b3007a0c */ /* 0x000fe20005741270 */
[----:B------:R3:W-:Y:S01]  /*10a830*/  @P1 STG.E [R28.64], R188 ;  /* 0x000000bc1c001986 */ /* 0x0007e2000c101904 */
[C---:B------:R-:W-:Y:S01]  /*10a840*/  IADD3 R35, R31.reuse, c[0x0][0x198], RZ ;  /* 0x000066001f237a10 */ /* 0x040fe20007ffe0ff */
[----:B-1----:R-:W-:-:S04]  /*10a850*/  IMAD.WIDE R2, R31, 0x4, R12 ;  /* 0x000000041f027825 */ /* 0x002fc800078e020c */
[----:B------:R-:W-:-:S04]  /*10a860*/  IMAD.WIDE R20, R31, 0x4, R10 ;  /* 0x000000041f147825 */ /* 0x000fc800078e020a */
[----:B---3--:R-:W-:-:S04]  /*10a870*/  IMAD.WIDE R24, R31, 0x4, R6 ;  /* 0x000000041f187825 */ /* 0x008fc800078e0206 */
[----:B------:R-:W-:-:S04]  /*10a880*/  IMAD.WIDE R26, R35, 0x4, R8 ;  /* 0x00000004231a7825 */ /* 0x000fc800078e0208 */
[C---:B------:R-:W-:Y:S01]  /*10a890*/  IMAD.WIDE R28, R35.reuse, 0x4, R226 ;  /* 0x00000004231c7825 */ /* 0x040fe200078e02e2 */
[----:B------:R1:W-:Y:S03]  /*10a8a0*/  @P6 STG.E [R2.64], R204 ;  /* 0x000000cc02006986 */ /* 0x0003e6000c101904 */
[----:B------:R-:W-:Y:S02]  /*10a8b0*/  @P4 STG.E [R20.64], R208 ;  /* 0x000000d014004986 */ /* 0x000fe4000c101904 */
[----:B------:R3:W-:Y:S02]  /*10a8c0*/  @P2 STG.E [R24.64], R16 ;  /* 0x0000001018002986 */ /* 0x0007e4000c101904 */
[----:B-1----:R-:W-:-:S04]  /*10a8d0*/  IMAD.WIDE R2, R35, 0x4, R4 ;  /* 0x0000000423027825 */ /* 0x002fc800078e0204 */
[----:B---3--:R-:W-:Y:S01]  /*10a8e0*/  IMAD.WIDE R24, R35, 0x4, R12 ;  /* 0x0000000423187825 */ /* 0x008fe200078e020c */
[----:B--2---:R-:W-:-:S04]  /*10a8f0*/  ISETP.GE.AND P5, PT, R32, c[0x0][0x17c], PT ;  /* 0x00005f0020007a0c */ /* 0x004fc80003fa6270 */
[----:B------:R-:W-:Y:S02]  /*10a900*/  ISETP.LT.AND P0, PT, R194, c[0x0][0x178], !P5 ;  /* 0x00005e00c2007a0c */ /* 0x000fe40006f01270 */
[----:B------:R-:W-:Y:S02]  /*10a910*/  ISETP.LT.AND P1, PT, R223, c[0x0][0x178], !P5 ;  /* 0x00005e00df007a0c */ /* 0x000fe40006f21270 */
[----:B------:R-:W-:Y:S02]  /*10a920*/  ISETP.LT.AND P4, PT, R115, c[0x0][0x178], !P5 ;  /* 0x00005e0073007a0c */ /* 0x000fe40006f81270 */
[----:B------:R-:W-:Y:S02]  /*10a930*/  ISETP.LT.AND P3, PT, R195, c[0x0][0x178], !P5 ;  /* 0x00005e00c3007a0c */ /* 0x000fe40006f61270 */
[----:B------:R-:W-:-:S05]  /*10a940*/  ISETP.LT.AND P6, PT, R163, c[0x0][0x178], !P5 ;  /* 0x00005e00a3007a0c */ /* 0x000fca0006fc1270 */
[----:B------:R1:W-:Y:S02]  /*10a950*/  @P0 STG.E [R26.64], R125 ;  /* 0x0000007d1a000986 */ /* 0x0003e4000c101904 */
[----:B------:R-:W-:Y:S01]  /*10a960*/  @P1 STG.E [R28.64], R141 ;  /* 0x0000008d1c001986 */ /* 0x000fe2000c101904 */
[----:B------:R-:W-:Y:S02]  /*10a970*/  ISETP.LT.AND P1, PT, R131, c[0x0][0x178], !P5 ;  /* 0x00005e0083007a0c */ /* 0x000fe40006f21270 */
[----:B------:R-:W-:Y:S02]  /*10a980*/  ISETP.LT.AND P0, PT, R147, c[0x0][0x178], !P5 ;  /* 0x00005e0093007a0c */ /* 0x000fe40006f01270 */
[----:B------:R-:W-:Y:S01]  /*10a990*/  ISETP.GE.AND P2, PT, R30, c[0x0][0x17c], PT ;  /* 0x00005f001e007a0c */ /* 0x000fe20003f46270 */
[----:B------:R-:W-:-:S04]  /*10a9a0*/  IMAD.WIDE R30, R35, 0x4, R224 ;  /* 0x00000004231e7825 */ /* 0x000fc800078e02e0 */
[C---:B------:R-:W-:Y:S01]  /*10a9b0*/  IMAD.WIDE R32, R35.reuse, 0x4, R14 ;  /* 0x0000000423207825 */ /* 0x040fe200078e020e */
[----:B------:R2:W-:Y:S03]  /*10a9c0*/  @P4 STG.E [R2.64], R157 ;  /* 0x0000009d02004986 */ /* 0x0005e6000c101904 */
[----:B------:R3:W-:Y:S02]  /*10a9d0*/  @P3 STG.E [R30.64], R173 ;  /* 0x000000ad1e003986 */ /* 0x0007e4000c101904 */
[----:B-1----:R-:W-:Y:S01]  /*10a9e0*/  IMAD.WIDE R26, R35, 0x4, R10 ;  /* 0x00000004231a7825 */ /* 0x002fe200078e020a */
[----:B------:R1:W-:Y:S03]  /*10a9f0*/  @P6 STG.E [R32.64], R189 ;  /* 0x000000bd20006986 */ /* 0x0003e6000c101904 */
[----:B------:R1:W-:Y:S01]  /*10aa00*/  @P1 STG.E [R24.64], R205 ;  /* 0x000000cd18001986 */ /* 0x0003e2000c101904 */
[----:B------:R1:W-:Y:S01]  /*10aa10*/  @P0 STG.E [R26.64], R209 ;  /* 0x000000d11a000986 */ /* 0x0003e2000c101904 */
[----:B----4-:R-:W-:-:S02]  /*10aa20*/  ISETP.GE.AND P0, PT, R0, c[0x0][0x17c], PT ;  /* 0x00005f0000007a0c */ /* 0x010fc40003f06270 */
[----:B------:R-:W4:Y:S01]  /*10aa30*/  LDL.LU R0, [R1+0x4fb0] ;  /* 0x004fb00001007983 */ /* 0x000f220000300800 */
[----:B------:R-:W-:Y:S02]  /*10aa40*/  ISETP.LT.AND P5, PT, R179, c[0x0][0x178], !P5 ;  /* 0x00005e00b3007a0c */ /* 0x000fe40006fa1270 */
[----:B------:R-:W-:Y:S02]  /*10aa50*/  ISETP.LT.AND P3, PT, R194, c[0x0][0x178], !P2 ;  /* 0x00005e00c2007a0c */ /* 0x000fe40005761270 */
[----:B------:R-:W-:Y:S02]  /*10aa60*/  ISETP.LT.AND P4, PT, R223, c[0x0][0x178], !P2 ;  /* 0x00005e00df007a0c */ /* 0x000fe40005781270 */
[----:B------:R-:W-:Y:S02]  /*10aa70*/  ISETP.LT.AND P1, PT, R115, c[0x0][0x178], !P2 ;  /* 0x00005e0073007a0c */ /* 0x000fe40005721270 */
[C---:B------:R-:W-:Y:S01]  /*10aa80*/  IADD3 R37, R35.reuse, c[0x0][0x198], RZ ;  /* 0x0000660023257a10 */ /* 0x040fe20007ffe0ff */
[----:B--2---:R-:W-:Y:S01]  /*10aa90*/  IMAD.WIDE R2, R35, 0x4, R6 ;  /* 0x0000000423027825 */ /* 0x004fe200078e0206 */
[----:B------:R-:W-:Y:S01]  /*10aaa0*/  ISETP.LT.AND P6, PT, R195, c[0x0][0x178], !P2 ;  /* 0x00005e00c3007a0c */ /* 0x000fe200057c1270 */
[----:B------:R-:W2:Y:S02]  /*10aab0*/  LDL.LU R38, [R1+0x4fa8] ;  /* 0x004fa80001267983 */ /* 0x000ea40000300800 */
[----:B------:R-:W2:Y:S02]  /*10aac0*/  LDL.LU R36, [R1+0x4f98] ;  /* 0x004f980001247983 */ /* 0x000ea40000300800 */
[----:B------:R-:W-:-:S04]  /*10aad0*/  IMAD.WIDE R28, R37, 0x4, R8 ;  /* 0x00000004251c7825 */ /* 0x000fc800078e0208 */
[----:B---3--:R-:W-:-:S04]  /*10aae0*/  IMAD.WIDE R30, R37, 0x4, R226 ;  /* 0x00000004251e7825 */ /* 0x008fc800078e02e2 */
[----:B-1----:R-:W-:Y:S01]  /*10aaf0*/  IMAD.WIDE R32, R37, 0x4, R4 ;  /* 0x0000000425207825 */ /* 0x002fe200078e0204 */
[----:B------:R1:W-:Y:S03]  /*10ab00*/  @P5 STG.E [R2.64], R17 ;  /* 0x0000001102005986 */ /* 0x0003e6000c101904 */
[----:B------:R-:W-:Y:S02]  /*10ab10*/  @P3 STG.E [R28.64], R120 ;  /* 0x000000781c003986 */ /* 0x000fe4000c101904 */
[----:B------:R-:W-:Y:S01]  /*10ab20*/  @P4 STG.E [R30.64], R136 ;  /* 0x000000881e004986 */ /* 0x000fe2000c101904 */
[----:B------:R-:W-:Y:S01]  /*10ab30*/  ISETP.LT.AND P3, PT, R163, c[0x0][0x178], !P2 ;  /* 0x00005e00a3007a0c */ /* 0x000fe20005761270 */
[----:B------:R-:W-:Y:S01]  /*10ab40*/  @P1 STG.E [R32.64], R152 ;  /* 0x0000009820001986 */ /* 0x000fe2000c101904 */
[----:B------:R-:W-:Y:S02]  /*10ab50*/  ISETP.LT.AND P4, PT, R131, c[0x0][0x178], !P2 ;  /* 0x00005e0083007a0c */ /* 0x000fe40005781270 */
[----:B------:R-:W-:Y:S01]  /*10ab60*/  ISETP.LT.AND P1, PT, R147, c[0x0][0x178], !P2 ;  /* 0x00005e0093007a0c */ /* 0x000fe20005721270 */
[----:B------:R-:W-:-:S04]  /*10ab70*/  IMAD.WIDE R24, R37, 0x4, R224 ;  /* 0x0000000425187825 */ /* 0x000fc800078e02e0 */
[----:B------:R-:W-:-:S04]  /*10ab80*/  IMAD.WIDE R26, R37, 0x4, R10 ;  /* 0x00000004251a7825 */ /* 0x000fc800078e020a */
[----:B-1----:R-:W-:-:S04]  /*10ab90*/  IMAD.WIDE R2, R37, 0x4, R14 ;  /* 0x0000000425027825 */ /* 0x002fc800078e020e */
[----:B------:R-:W-:Y:S01]  /*10aba0*/  IMAD.WIDE R16, R37, 0x4, R12 ;  /* 0x0000000425107825 */ /* 0x000fe200078e020c */
[----:B------:R-:W-:Y:S03]  /*10abb0*/  @P6 STG.E [R24.64], R168 ;  /* 0x000000a818006986 */ /* 0x000fe6000c101904 */
[----:B------:R-:W-:Y:S01]  /*10abc0*/  @P3 STG.E [R2.64], R184 ;  /* 0x000000b802003986 */ /* 0x000fe2000c101904 */
[----:B------:R-:W-:Y:S01]  /*10abd0*/  @P4 STG.E [R16.64], R200 ;  /* 0x000000c810004986 */ /* 0x000fe2000c101904 */
[----:B------:R-:W-:Y:S03]  /*10abe0*/  @P1 STG.E [R26.64], R212 ;  /* 0x000000d41a001986 */ /* 0x000fe6000c101904 */
[----:B------:R-:W1:Y:S02]  /*10abf0*/  S2R R252, SR_TID.X ;  /* 0x0000000000fc7919 */ /* 0x000e640000002100 */
[C---:B-1----:R-:W-:Y:S01]  /*10ac00*/  LOP3.LUT R244, R252.reuse, 0x3f, RZ, 0xc0, !PT ;  /* 0x0000003ffcf47812 */ /* 0x042fe200078ec0ff */
[----:B------:R-:W-:-:S05]  /*10ac10*/  IMAD.SHL.U32 R252, R252, 0x200, RZ ;  /* 0x00000200fcfc7824 */ /* 0x000fca00078e00ff */
[----:B------:R-:W-:-:S04]  /*10ac20*/  LOP3.LUT R252, R252, 0xc00, RZ, 0xc0, !PT ;  /* 0x00000c00fcfc7812 */ /* 0x000fc800078ec0ff */
[----:B------:R-:W-:-:S04]  /*10ac30*/  LEA R252, R244, R252, 0x4 ;  /* 0x000000fcf4fc7211 */ /* 0x000fc800078e20ff */
[----:B------:R-:W-:-:S05]  /*10ac40*/  LOP3.LUT R252, R252, 0x20, RZ, 0x3c, !PT ;  /* 0x00000020fcfc7812 */ /* 0x000fca00078e3cff */
[----:B------:R1:W3:Y:S04]  /*10ac50*/  LDS.128 R20, [R252] ;  /* 0x00000000fc147984 */ /* 0x0002e80000000c00 */
[----:B-1----:R-:W1:Y:S01]  /*10ac60*/  S2R R252, SR_TID.X ;  /* 0x0000000000fc7919 */ /* 0x002e620000002100 */
[----:B----4-:R-:W-:-:S03]  /*10ac70*/  ISETP.GE.AND P1, PT, R0, c[0x0][0x17c], PT ;  /* 0x00005f0000007a0c */ /* 0x010fc60003f26270 */
[----:B------:R-:W4:Y:S01]  /*10ac80*/  LDL.LU R0, [R1+0x4f8c] ;  /* 0x004f8c0001007983 */ /* 0x000f220000300800 */
[C---:B-1----:R-:W-:Y:S01]  /*10ac90*/  LOP3.LUT R244, R252.reuse, 0x3f, RZ, 0xc0, !PT ;  /* 0x0000003ffcf47812 */ /* 0x042fe200078ec0ff */
[----:B------:R-:W-:Y:S01]  /*10aca0*/  IMAD.SHL.U32 R252, R252, 0x200, RZ ;  /* 0x00000200fcfc7824 */ /* 0x000fe200078e00ff */
[----:B------:R-:W-:Y:S02]  /*10acb0*/  ISETP.LT.AND P2, PT, R179, c[0x0][0x178], !P2 ;  /* 0x00005e00b3007a0c */ /* 0x000fe40005741270 */
[----:B------:R-:W-:Y:S02]  /*10acc0*/  ISETP.LT.AND P6, PT, R194, c[0x0][0x178], !P0 ;  /* 0x00005e00c2007a0c */ /* 0x000fe400047c1270 */
[C---:B------:R-:W-:Y:S02]  /*10acd0*/  IADD3 R39, R37.reuse, c[0x0][0x198], RZ ;  /* 0x0000660025277a10 */ /* 0x040fe40007ffe0ff */
[----:B------:R-:W-:Y:S01]  /*10ace0*/  LOP3.LUT R252, R252, 0xc00, RZ, 0xc0, !PT ;  /* 0x00000c00fcfc7812 */ /* 0x000fe200078ec0ff */
[----:B------:R-:W-:-:S04]  /*10acf0*/  IMAD.WIDE R28, R37, 0x4, R6 ;  /* 0x00000004251c7825 */ /* 0x000fc800078e0206 */
[----:B------:R-:W-:-:S04]  /*10ad00*/  IMAD.WIDE R30, R39, 0x4, R8 ;  /* 0x00000004271e7825 */ /* 0x000fc800078e0208 */
[----:B------:R-:W-:Y:S01]  /*10ad10*/  IMAD R252, R244, 0x10, R252 ;  /* 0x00000010f4fc7824 */ /* 0x000fe200078e02fc */
[----:B------:R-:W-:Y:S02]  /*10ad20*/  ISETP.LT.AND P5, PT, R223, c[0x0][0x178], !P0 ;  /* 0x00005e00df007a0c */ /* 0x000fe400047a1270 */
[----:B------:R-:W-:Y:S02]  /*10ad30*/  ISETP.LT.AND P4, PT, R163, c[0x0][0x178], !P0 ;  /* 0x00005e00a3007a0c */ /* 0x000fe40004781270 */
[----:B------:R-:W-:Y:S01]  /*10ad40*/  LOP3.LUT R252, R252, 0x40, RZ, 0x3c, !PT ;  /* 0x00000040fcfc7812 */ /* 0x000fe200078e3cff */
[----:B---3--:R1:W-:Y:S01]  /*10ad50*/  @P2 STG.E [R28.64], R20 ;  /* 0x000000141c002986 */ /* 0x0083e2000c101904 */
[----:B------:R-:W-:Y:S01]  /*10ad60*/  ISETP.LT.AND P2, PT, R115, c[0x0][0x178], !P0 ;  /* 0x00005e0073007a0c */ /* 0x000fe20004741270 */
[----:B------:R3:W-:Y:S01]  /*10ad70*/  @P6 STG.E [R30.64], R121 ;  /* 0x000000791e006986 */ /* 0x0007e2000c101904 */
[----:B------:R-:W-:Y:S01]  /*10ad80*/  ISETP.LT.AND P6, PT, R195, c[0x0][0x178], !P0 ;  /* 0x00005e00c3007a0c */ /* 0x000fe200047c1270 */
[----:B------:R-:W2:Y:S01]  /*10ad90*/  LDS.128 R24, [R252] ;  /* 0x00000000fc187984 */ /* 0x000ea20000000c00 */
[----:B------:R-:W-:-:S04]  /*10ada0*/  IMAD.WIDE R32, R39, 0x4, R226 ;  /* 0x0000000427207825 */ /* 0x000fc800078e02e2 */
[----:B------:R-:W-:-:S04]  /*10adb0*/  IMAD.WIDE R2, R39, 0x4, R4 ;  /* 0x0000000427027825 */ /* 0x000fc800078e0204 */
[----:B------:R-:W-:Y:S01]  /*10adc0*/  IMAD.WIDE R16, R39, 0x4, R224 ;  /* 0x0000000427107825 */ /* 0x000fe200078e02e0 */
[----:B------:R-:W-:Y:S01]  /*10add0*/  ISETP.LT.AND P3, PT, R131, c[0x0][0x178], !P0 ;  /* 0x00005e0083007a0c */ /* 0x000fe20004761270 */
[----:B------:R3:W-:Y:S02]  /*10ade0*/  @P5 STG.E [R32.64], R137 ;  /* 0x0000008920005986 */ /* 0x0007e4000c101904 */
[----:B-1----:R-:W-:Y:S01]  /*10adf0*/  IMAD.WIDE R28, R39, 0x4, R14 ;  /* 0x00000004271c7825 */ /* 0x002fe200078e020e */
[----:B------:R-:W-:Y:S01]  /*10ae00*/  ISETP.LT.AND P5, PT, R147, c[0x0][0x178], !P0 ;  /* 0x00005e0093007a0c */ /* 0x000fe200047a1270 */
[----:B------:R1:W-:Y:S02]  /*10ae10*/  @P2 STG.E [R2.64], R153 ;  /* 0x0000009902002986 */ /* 0x0003e4000c101904 */
[----:B------:R1:W-:Y:S01]  /*10ae20*/  @P6 STG.E [R16.64], R169 ;  /* 0x000000a910006986 */ /* 0x0003e2000c101904 */
[----:B------:R-:W-:Y:S01]  /*10ae30*/  ISETP.LT.AND P0, PT, R179, c[0x0][0x178], !P0 ;  /* 0x00005e00b3007a0c */ /* 0x000fe20004701270 */
[----:B------:R1:W-:Y:S01]  /*10ae40*/  @P4 STG.E [R28.64], R185 ;  /* 0x000000b91c004986 */ /* 0x0003e2000c101904 */
[----:B------:R-:W-:-:S02]  /*10ae50*/  ISETP.LT.AND P4, PT, R194, c[0x0][0x178], !P1 ;  /* 0x00005e00c2007a0c */ /* 0x000fc40004f81270 */
[----:B------:R-:W-:Y:S01]  /*10ae60*/  ISETP.LT.AND P2, PT, R223, c[0x0][0x178], !P1 ;  /* 0x00005e00df007a0c */ /* 0x000fe20004f41270 */
[----:B---3--:R-:W-:-:S04]  /*10ae70*/  IMAD.WIDE R30, R39, 0x4, R12 ;  /* 0x00000004271e7825 */ /* 0x008fc800078e020c */
[----:B------:R-:W-:-:S04]  /*10ae80*/  IMAD.WIDE R32, R39, 0x4, R10 ;  /* 0x0000000427207825 */ /* 0x000fc800078e020a */
[C---:B------:R-:W-:Y:S01]  /*10ae90*/  IMAD.WIDE R34, R39.reuse, 0x4, R6 ;  /* 0x0000000427227825 */ /* 0x040fe200078e0206 */
[----:B------:R-:W-:Y:S01]  /*10aea0*/  IADD3 R39, R39, c[0x0][0x198], RZ ;  /* 0x0000660027277a10 */ /* 0x000fe20007ffe0ff */
[----:B------:R3:W-:Y:S04]  /*10aeb0*/  @P3 STG.E [R30.64], R201 ;  /* 0x000000c91e003986 */ /* 0x0007e8000c101904 */
[----:B-1----:R-:W-:-:S04]  /*10aec0*/  IMAD.WIDE R2, R39, 0x4, R8 ;  /* 0x0000000427027825 */ /* 0x002fc800078e0208 */
[----:B------:R-:W-:Y:S01]  /*10aed0*/  IMAD.WIDE R16, R39, 0x4, R226 ;  /* 0x0000000427107825 */ /* 0x000fe200078e02e2 */
[----:B------:R-:W-:Y:S01]  /*10aee0*/  ISETP.LT.AND P3, PT, R115, c[0x0][0x178], !P1 ;  /* 0x00005e0073007a0c */ /* 0x000fe20004f61270 */
[----:B------:R-:W-:Y:S02]  /*10aef0*/  @P5 STG.E [R32.64], R213 ;  /* 0x000000d520005986 */ /* 0x000fe4000c101904 */
[----:B------:R1:W-:Y:S01]  /*10af00*/  @P0 STG.E [R34.64], R21 ;  /* 0x0000001522000986 */ /* 0x0003e2000c101904 */
[----:B------:R-:W-:Y:S02]  /*10af10*/  ISETP.LT.AND P6, PT, R195, c[0x0][0x178], !P1 ;  /* 0x00005e00c3007a0c */ /* 0x000fe40004fc1270 */
[----:B------:R-:W-:Y:S01]  /*10af20*/  ISETP.LT.AND P0, PT, R163, c[0x0][0x178], !P1 ;  /* 0x00005e00a3007a0c */ /* 0x000fe20004f01270 */
[----:B------:R2:W-:Y:S01]  /*10af30*/  @P4 STG.E [R2.64], R116 ;  /* 0x0000007402004986 */ /* 0x0005e2000c101904 */
[----:B------:R-:W-:Y:S01]  /*10af40*/  ISETP.LT.AND P5, PT, R131, c[0x0][0x178], !P1 ;  /* 0x00005e0083007a0c */ /* 0x000fe20004fa1270 */
[----:B------:R2:W-:Y:S01]  /*10af50*/  @P2 STG.E [R16.64], R132 ;  /* 0x0000008410002986 */ /* 0x0005e2000c101904 */
[----:B------:R-:W-:Y:S01]  /*10af60*/  ISETP.LT.AND P2, PT, R147, c[0x0][0x178], !P1 ;  /* 0x00005e0093007a0c */ /* 0x000fe20004f41270 */
[----:B------:R-:W-:-:S02]  /*10af70*/  ISETP.LT.AND P1, PT, R179, c[0x0][0x178], !P1 ;  /* 0x00005e00b3007a0c */ /* 0x000fc40004f21270 */
[----:B------:R-:W-:-:S04]  /*10af80*/  IMAD.WIDE R28, R39, 0x4, R4 ;  /* 0x00000004271c7825 */ /* 0x000fc800078e0204 */
[----:B---3--:R-:W-:-:S04]  /*10af90*/  IMAD.WIDE R30, R39, 0x4, R224 ;  /* 0x00000004271e7825 */ /* 0x008fc800078e02e0 */
[----:B-1----:R-:W-:-:S04]  /*10afa0*/  IMAD.WIDE R20, R39, 0x4, R14 ;  /* 0x0000000427147825 */ /* 0x002fc800078e020e */
[C---:B------:R-:W-:Y:S01]  /*10afb0*/  IMAD.WIDE R32, R39.reuse, 0x4, R12 ;  /* 0x0000000427207825 */ /* 0x040fe200078e020c */
[----:B------:R1:W-:Y:S03]  /*10afc0*/  @P3 STG.E [R28.64], R148 ;  /* 0x000000941c003986 */ /* 0x0003e6000c101904 */
[----:B--2---:R-:W-:-:S04]  /*10afd0*/  IMAD.WIDE R2, R39, 0x4, R10 ;  /* 0x0000000427027825 */ /* 0x004fc800078e020a */
[----:B------:R-:W-:Y:S01]  /*10afe0*/  IMAD.WIDE R16, R39, 0x4, R6 ;  /* 0x0000000427107825 */ /* 0x000fe200078e0206 */
[----:B------:R-:W-:Y:S03]  /*10aff0*/  @P6 STG.E [R30.64], R164 ;  /* 0x000000a41e006986 */ /* 0x000fe6000c101904 */
[----:B------:R2:W-:Y:S02]  /*10b000*/  @P0 STG.E [R20.64], R180 ;  /* 0x000000b414000986 */ /* 0x0005e4000c101904 */
[----:B------:R3:W-:Y:S02]  /*10b010*/  @P5 STG.E [R32.64], R196 ;  /* 0x000000c420005986 */ /* 0x0007e4000c101904 */
[----:B------:R1:W-:Y:S01]  /*10b020*/  @P2 STG.E [R2.64], R216 ;  /* 0x000000d802002986 */ /* 0x0003e2000c101904 */
[----:B------:R-:W-:Y:S01]  /*10b030*/  ISETP.GE.AND P4, PT, R38, c[0x0][0x17c], PT ;  /* 0x00005f0026007a0c */ /* 0x000fe20003f86270 */
[----:B------:R1:W-:Y:S04]  /*10b040*/  @P1 STG.E [R16.64], R24 ;  /* 0x0000001810001986 */ /* 0x0003e8000c101904 */
[----:B------:R-:W3:Y:S04]  /*10b050*/  LDL.LU R38, [R1+0x4f88] ;  /* 0x004f880001267983 */ /* 0x000ee80000300800 */
[----:B------:R-:W1:Y:S01]  /*10b060*/  S2R R252, SR_TID.X ;  /* 0x0000000000fc7919 */ /* 0x000e620000002100 */
[----:B----4-:R-:W-:-:S03]  /*10b070*/  ISETP.GE.AND P1, PT, R0, c[0x0][0x17c], PT ;  /* 0x00005f0000007a0c */ /* 0x010fc60003f26270 */
[----:B------:R-:W4:Y:S01]  /*10b080*/  LDL.LU R0, [R1+0x4f7c] ;  /* 0x004f7c0001007983 */ /* 0x000f220000300800 */
[C---:B-1----:R-:W-:Y:S01]  /*10b090*/  LOP3.LUT R244, R252.reuse, 0x3f, RZ, 0xc0, !PT ;  /* 0x0000003ffcf47812 */ /* 0x042fe200078ec0ff */
[----:B------:R-:W-:Y:S01]  /*10b0a0*/  SHF.L.U32 R252, R252, 0x9, RZ ;  /* 0x00000009fcfc7819 */ /* 0x000fe200000006ff */
[----:B------:R-:W-:Y:S02]  /*10b0b0*/  ISETP.LT.AND P3, PT, R194, c[0x0][0x178], !P4 ;  /* 0x00005e00c2007a0c */ /* 0x000fe40006761270 */
[----:B------:R-:W-:Y:S02]  /*10b0c0*/  ISETP.LT.AND P6, PT, R223, c[0x0][0x178], !P4 ;  /* 0x00005e00df007a0c */ /* 0x000fe400067c1270 */
[----:B------:R-:W-:Y:S02]  /*10b0d0*/  IADD3 R37, R39, c[0x0][0x198], RZ ;  /* 0x0000660027257a10 */ /* 0x000fe40007ffe0ff */
[----:B------:R-:W-:Y:S02]  /*10b0e0*/  LOP3.LUT R252, R252, 0xc00, RZ, 0xc0, !PT ;  /* 0x00000c00fcfc7812 */ /* 0x000fe400078ec0ff */
[----:B------:R-:W-:Y:S01]  /*10b0f0*/  ISETP.LT.AND P0, PT, R115, c[0x0][0x178], !P4 ;  /* 0x00005e0073007a0c */ /* 0x000fe20006701270 */
[----:B------:R-:W-:-:S04]  /*10b100*/  IMAD.WIDE R28, R37, 0x4, R8 ;  /* 0x00000004251c7825 */ /* 0x000fc800078e0208 */
[----:B------:R-:W-:Y:S02]  /*10b110*/  IMAD R252, R244, 0x10, R252 ;  /* 0x00000010f4fc7824 */ /* 0x000fe400078e02fc */
[----:B--2---:R-:W-:-:S04]  /*10b120*/  IMAD.WIDE R20, R37, 0x4, R226 ;  /* 0x0000000425147825 */ /* 0x004fc800078e02e2 */
[----:B---3--:R-:W-:Y:S01]  /*10b130*/  IMAD.WIDE R32, R37, 0x4, R4 ;  /* 0x0000000425207825 */ /* 0x008fe200078e0204 */
[----:B------:R-:W-:Y:S02]  /*10b140*/  ISETP.LT.AND P5, PT, R195, c[0x0][0x178], !P4 ;  /* 0x00005e00c3007a0c */ /* 0x000fe400067a1270 */
[----:B------:R-:W-:Y:S01]  /*10b150*/  LOP3.LUT R252, R252, 0x60, RZ, 0x3c, !PT ;  /* 0x00000060fcfc7812 */ /* 0x000fe200078e3cff */
[----:B------:R-:W-:Y:S01]  /*10b160*/  @P3 STG.E [R28.64], R117 ;  /* 0x000000751c003986 */ /* 0x000fe2000c101904 */
[----:B------:R-:W-:Y:S01]  /*10b170*/  ISETP.LT.AND P3, PT, R163, c[0x0][0x178], !P4 ;  /* 0x00005e00a3007a0c */ /* 0x000fe20006761270 */
[----:B------:R1:W-:Y:S01]  /*10b180*/  @P6 STG.E [R20.64], R133 ;  /* 0x0000008514006986 */ /* 0x0003e2000c101904 */
[----:B------:R-:W-:Y:S01]  /*10b190*/  ISETP.LT.AND P6, PT, R131, c[0x0][0x178], !P4 ;  /* 0x00005e0083007a0c */ /* 0x000fe200067c1270 */
[----:B------:R2:W-:Y:S01]  /*10b1a0*/  @P0 STG.E [R32.64], R149 ;  /* 0x0000009520000986 */ /* 0x0005e2000c101904 */
[----:B------:R-:W-:-:S03]  /*10b1b0*/  ISETP.LT.AND P0, PT, R147, c[0x0][0x178], !P4 ;  /* 0x00005e0093007a0c */ /* 0x000fc60006701270 */
[----:B------:R-:W3:Y:S01]  /*10b1c0*/  LDS.128 R28, [R252] ;  /* 0x00000000fc1c7984 */ /* 0x000ee20000000c00 */
[----:B------:R-:W-:-:S04]  /*10b1d0*/  IMAD.WIDE R34, R37, 0x4, R224 ;  /* 0x0000000425227825 */ /* 0x000fc800078e02e0 */
[----:B------:R-:W-:Y:S01]  /*10b1e0*/  IMAD.WIDE R2, R37, 0x4, R14 ;  /* 0x0000000425027825 */ /* 0x000fe200078e020e */
[----:B------:R-:W-:-:S03]  /*10b1f0*/  ISETP.GE.AND P2, PT, R36, c[0x0][0x17c], PT ;  /* 0x00005f0024007a0c */ /* 0x000fc60003f46270 */
[----:B------:R-:W-:Y:S01]  /*10b200*/  IMAD.WIDE R16, R37, 0x4, R12 ;  /* 0x0000000425107825 */ /* 0x000fe200078e020c */
[----:B------:R-:W-:Y:S01]  /*10b210*/  ISETP.LT.AND P4, PT, R179, c[0x0][0x178], !P4 ;  /* 0x00005e00b3007a0c */ /* 0x000fe20006781270 */
[----:B------:R2:W-:Y:S02]  /*10b220*/  @P5 STG.E [R34.64], R165 ;  /* 0x000000a522005986 */ /* 0x0005e4000c101904 */
[----:B-1----:R-:W-:Y:S01]  /*10b230*/  IMAD.WIDE R20, R37, 0x4, R10 ;  /* 0x0000000425147825 */ /* 0x002fe200078e020a */
[----:B------:R-:W-:Y:S01]  /*10b240*/  ISETP.LT.AND P5, PT, R194, c[0x0][0x178], !P2 ;  /* 0x00005e00c2007a0c */ /* 0x000fe200057a1270 */
[----:B------:R1:W-:Y:S01]  /*10b250*/  @P3 STG.E [R2.64], R181 ;  /* 0x000000b502003986 */ /* 0x0003e2000c101904 */
[----:B------:R-:W-:Y:S01]  /*10b260*/  ISETP.LT.AND P3, PT, R223, c[0x0][0x178], !P2 ;  /* 0x00005e00df007a0c */ /* 0x000fe20005761270 */
[----:B------:R1:W-:Y:S01]  /*10b270*/  @P6 STG.E [R16.64], R197 ;  /* 0x000000c510006986 */ /* 0x0003e2000c101904 */
[----:B------:R-:W-:Y:S02]  /*10b280*/  ISETP.LT.AND P6, PT, R115, c[0x0][0x178], !P2 ;  /* 0x00005e0073007a0c */ /* 0x000fe400057c1270 */
[----:B------:R-:W-:Y:S01]  /*10b290*/  IADD3 R39, R37, c[0x0][0x198], RZ ;  /* 0x0000660025277a10 */ /* 0x000fe20007ffe0ff */
[----:B------:R1:W-:Y:S01]  /*10b2a0*/  @P0 STG.E [R20.64], R217 ;  /* 0x000000d914000986 */ /* 0x0003e2000c101904 */
[----:B------:R-:W-:Y:S01]  /*10b2b0*/  ISETP.LT.AND P0, PT, R195, c[0x0][0x178], !P2 ;  /* 0x00005e00c3007a0c */ /* 0x000fe20005701270 */
[----:B--2---:R-:W-:-:S04]  /*10b2c0*/  IMAD.WIDE R32, R37, 0x4, R6 ;  /* 0x0000000425207825 */ /* 0x004fc800078e0206 */
[----:B------:R-:W-:-:S04]  /*10b2d0*/  IMAD.WIDE R34, R39, 0x4, R8 ;  /* 0x0000000427227825 */ /* 0x000fc800078e0208 */
[----:B------:R-:W-:-:S04]  /*10b2e0*/  IMAD.WIDE R36, R39, 0x4, R226 ;  /* 0x0000000427247825 */ /* 0x000fc800078e02e2 */
[C---:B-1----:R-:W-:Y:S01]  /*10b2f0*/  IMAD.WIDE R2, R39.reuse, 0x4, R4 ;  /* 0x0000000427027825 */ /* 0x042fe200078e0204 */
[----:B------:R1:W-:Y:S03]  /*10b300*/  @P4 STG.E [R32.64], R25 ;  /* 0x0000001920004986 */ /* 0x0003e6000c101904 */
[----:B------:R-:W-:Y:S02]  /*10b310*/  @P5 STG.E [R34.64], R112 ;  /* 0x0000007022005986 */ /* 0x000fe4000c101904 */
[----:B------:R-:W-:Y:S01]  /*10b320*/  IMAD.WIDE R16, R39, 0x4, R224 ;  /* 0x0000000427107825 */ /* 0x000fe200078e02e0 */
[----:B------:R-:W-:Y:S01]  /*10b330*/  ISETP.LT.AND P4, PT, R163, c[0x0][0x178], !P2 ;  /* 0x00005e00a3007a0c */ /* 0x000fe20005781270 */
[----:B------:R2:W-:Y:S01]  /*10b340*/  @P3 STG.E [R36.64], R128 ;  /* 0x0000008024003986 */ /* 0x0005e2000c101904 */
[----:B------:R-:W-:Y:S01]  /*10b350*/  ISETP.LT.AND P5, PT, R131, c[0x0][0x178], !P2 ;  /* 0x00005e0083007a0c */ /* 0x000fe200057a1270 */
[----:B------:R2:W-:Y:S01]  /*10b360*/  @P6 STG.E [R2.64], R144 ;  /* 0x0000009002006986 */ /* 0x0005e2000c101904 */
[----:B------:R-:W-:Y:S01]  /*10b370*/  ISETP.LT.AND P6, PT, R147, c[0x0][0x178], !P2 ;  /* 0x00005e0093007a0c */ /* 0x000fe200057c1270 */
[----:B------:R2:W-:Y:S01]  /*10b380*/  @P0 STG.E [R16.64], R160 ;  /* 0x000000a010000986 */ /* 0x0005e2000c101904 */
[----:B------:R-:W-:-:S02]  /*10b390*/  ISETP.LT.AND P2, PT, R179, c[0x0][0x178], !P2 ;  /* 0x00005e00b3007a0c */ /* 0x000fc40005741270 */
[----:B------:R-:W-:Y:S01]  /*10b3a0*/  ISETP.LT.AND P0, PT, R194, c[0x0][0x178], !P1 ;  /* 0x00005e00c2007a0c */ /* 0x000fe20004f01270 */
[----:B------:R-:W-:-:S04]  /*10b3b0*/  IMAD.WIDE R20, R39, 0x4, R14 ;  /* 0x0000000427147825 */ /* 0x000fc800078e020e */
[----:B-1----:R-:W-:-:S04]  /*10b3c0*/  IMAD.WIDE R24, R39, 0x4, R12 ;  /* 0x0000000427187825 */ /* 0x002fc800078e020c */
[C---:B------:R-:W-:Y:S01]  /*10b3d0*/  IMAD.WIDE R32, R39.reuse, 0x4, R10 ;  /* 0x0000000427207825 */ /* 0x040fe200078e020a */
[C---:B--2---:R-:W-:Y:S01]  /*10b3e0*/  IADD3 R37, R39.reuse, c[0x0][0x198], RZ ;  /* 0x0000660027257a10 */ /* 0x044fe20007ffe0ff */
[----:B------:R-:W2:Y:S02]  /*10b3f0*/  LDL.LU R36, [R1+0x4f70] ;  /* 0x004f700001247983 */ /* 0x000ea40000300800 */
[----:B------:R-:W-:-:S04]  /*10b400*/  IMAD.WIDE R2, R39, 0x4, R6 ;  /* 0x0000000427027825 */ /* 0x000fc800078e0206 */
[----:B------:R-:W-:Y:S01]  /*10b410*/  IMAD.WIDE R16, R37, 0x4, R8 ;  /* 0x0000000425107825 */ /* 0x000fe200078e0208 */
[----:B------:R1:W-:Y:S03]  /*10b420*/  @P4 STG.E [R20.64], R176 ;  /* 0x000000b014004986 */ /* 0x0003e6000c101904 */
[----:B------:R1:W-:Y:S02]  /*10b430*/  @P5 STG.E [R24.64], R192 ;  /* 0x000000c018005986 */ /* 0x0003e4000c101904 */
[----:B------:R1:W-:Y:S02]  /*10b440*/  @P6 STG.E [R32.64], R220 ;  /* 0x000000dc20006986 */ /* 0x0003e4000c101904 */
[----:B---3--:R3:W-:Y:S01]  /*10b450*/  @P2 STG.E [R2.64], R28 ;  /* 0x0000001c02002986 */ /* 0x0087e2000c101904 */
[----:B------:R1:W-:Y:S01]  /*10b460*/  @P0 STG.E [R16.64], R113 ;  /* 0x0000007110000986 */ /* 0x0003e2000c101904 */
[----:B----4-:R-:W-:-:S03]  /*10b470*/  ISETP.GE.AND P0, PT, R0, c[0x0][0x17c], PT ;  /* 0x00005f0000007a0c */ /* 0x010fc60003f06270 */
[----:B------:R-:W4:Y:S01]  /*10b480*/  LDL.LU R0, [R1+0x4f68] ;  /* 0x004f680001007983 */ /* 0x000f220000300800 */
[----:B------:R-:W-:Y:S01]  /*10b490*/  ISETP.LT.AND P4, PT, R223, c[0x0][0x178], !P1 ;  /* 0x00005e00df007a0c */ /* 0x000fe20004f81270 */
[----:B------:R-:W-:Y:S01]  /*10b4a0*/  IMAD.WIDE R34, R37, 0x4, R226 ;  /* 0x0000000425227825 */ /* 0x000fe200078e02e2 */
[----:B------:R-:W-:Y:S02]  /*10b4b0*/  ISETP.LT.AND P5, PT, R115, c[0x0][0x178], !P1 ;  /* 0x00005e0073007a0c */ /* 0x000fe40004fa1270 */
[----:B------:R-:W-:Y:S02]  /*10b4c0*/  ISETP.LT.AND P6, PT, R195, c[0x0][0x178], !P1 ;  /* 0x00005e00c3007a0c */ /* 0x000fe40004fc1270 */
[----:B------:R-:W-:Y:S01]  /*10b4d0*/  ISETP.LT.AND P2, PT, R163, c[0x0][0x178], !P1 ;  /* 0x00005e00a3007a0c */ /* 0x000fe20004f41270 */
[----:B-1----:R-:W-:-:S04]  /*10b4e0*/  IMAD.WIDE R20, R37, 0x4, R4 ;  /* 0x0000000425147825 */ /* 0x002fc800078e0204 */
[----:B------:R-:W-:Y:S02]  /*10b4f0*/  IMAD.WIDE R24, R37, 0x4, R224 ;  /* 0x0000000425187825 */ /* 0x000fe400078e02e0 */
[----:B------:R-:W-:Y:S01]  /*10b500*/  @P4 STG.E [R34.64], R129 ;  /* 0x0000008122004986 */ /* 0x000fe2000c101904 */
[----:B------:R-:W-:Y:S01]  /*10b510*/  ISETP.LT.AND P4, PT, R131, c[0x0][0x178], !P1 ;  /* 0x00005e0083007a0c */ /* 0x000fe20004f81270 */
[----:B------:R-:W-:Y:S01]  /*10b520*/  IMAD.WIDE R32, R37, 0x4, R14 ;  /* 0x0000000425207825 */ /* 0x000fe200078e020e */
[----:B------:R-:W-:-:S03]  /*10b530*/  ISETP.GE.AND P3, PT, R38, c[0x0][0x17c], PT ;  /* 0x00005f0026007a0c */ /* 0x000fc60003f66270 */
[----:B---3--:R-:W-:Y:S01]  /*10b540*/  IMAD.WIDE R2, R37, 0x4, R12 ;  /* 0x0000000425027825 */ /* 0x008fe200078e020c */
[----:B------:R1:W-:Y:S01]  /*10b550*/  @P5 STG.E [R20.64], R145 ;  /* 0x0000009114005986 */ /* 0x0003e2000c101904 */
[----:B------:R-:W-:Y:S02]  /*10b560*/  ISETP.LT.AND P5, PT, R147, c[0x0][0x178], !P1 ;  /* 0x00005e0093007a0c */ /* 0x000fe40004fa1270 */
[----:B------:R3:W-:Y:S01]  /*10b570*/  @P6 STG.E [R24.64], R161 ;  /* 0x000000a118006986 */ /* 0x0007e2000c101904 */
[----:B------:R-:W-:Y:S02]  /*10b580*/  ISETP.LT.AND P1, PT, R179, c[0x0][0x178], !P1 ;  /* 0x00005e00b3007a0c */ /* 0x000fe40004f21270 */
[----:B------:R-:W-:Y:S01]  /*10b590*/  ISETP.LT.AND P6, PT, R194, c[0x0][0x178], !P3 ;  /* 0x00005e00c2007a0c */ /* 0x000fe20005fc1270 */
[----:B------:R3:W-:Y:S01]  /*10b5a0*/  @P2 STG.E [R32.64], R177 ;  /* 0x000000b120002986 */ /* 0x0007e2000c101904 */
[----:B------:R-:W-:Y:S02]  /*10b5b0*/  ISETP.LT.AND P2, PT, R223, c[0x0][0x178], !P3 ;  /* 0x00005e00df007a0c */ /* 0x000fe40005f41270 */
[----:B------:R-:W-:Y:S01]  /*10b5c0*/  IADD3 R39, R37, c[0x0][0x198], RZ ;  /* 0x0000660025277a10 */ /* 0x000fe20007ffe0ff */
[----:B------:R3:W-:Y:S01]  /*10b5d0*/  @P4 STG.E [R2.64], R193 ;  /* 0x000000c102004986 */ /* 0x0007e2000c101904 */
[----:B------:R-:W-:Y:S01]  /*10b5e0*/  ISETP.LT.AND P4, PT, R115, c[0x0][0x178], !P3 ;  /* 0x00005e0073007a0c */ /* 0x000fe20005f81270 */
[----:B------:R-:W-:-:S04]  /*10b5f0*/  IMAD.WIDE R16, R37, 0x4, R10 ;  /* 0x0000000425107825 */ /* 0x000fc800078e020a */
[----:B-1----:R-:W-:-:S04]  /*10b600*/  IMAD.WIDE R20, R37, 0x4, R6 ;  /* 0x0000000425147825 */ /* 0x002fc800078e0206 */
[----:B---3--:R-:W-:-:S04]  /*10b610*/  IMAD.WIDE R24, R39, 0x4, R8 ;  /* 0x0000000427187825 */ /* 0x008fc800078e0208 */
[----:B------:R-:W-:-:S04]  /*10b620*/  IMAD.WIDE R34, R39, 0x4, R226 ;  /* 0x0000000427227825 */ /* 0x000fc800078e02e2 */
[----:B------:R-:W-:Y:S01]  /*10b630*/  IMAD.WIDE R32, R39, 0x4, R4 ;  /* 0x0000000427207825 */ /* 0x000fe200078e0204 */
[----:B------:R1:W-:Y:S03]  /*10b640*/  @P5 STG.E [R16.64], R221 ;  /* 0x000000dd10005986 */ /* 0x0003e6000c101904 */
[----:B------:R3:W-:Y:S01]  /*10b650*/  @P1 STG.E [R20.64], R29 ;  /* 0x0000001d14001986 */ /* 0x0007e2000c101904 */
[----:B------:R-:W-:Y:S01]  /*10b660*/  ISETP.LT.AND P5, PT, R195, c[0x0][0x178], !P3 ;  /* 0x00005e00c3007a0c */ /* 0x000fe20005fa1270 */
[----:B------:R3:W-:Y:S01]  /*10b670*/  @P6 STG.E [R24.64], R126 ;  /* 0x0000007e18006986 */ /* 0x0007e2000c101904 */
[----:B------:R-:W-:Y:S01]  /*10b680*/  ISETP.LT.AND P6, PT, R163, c[0x0][0x178], !P3 ;  /* 0x00005e00a3007a0c */ /* 0x000fe20005fc1270 */
[----:B------:R3:W-:Y:S01]  /*10b690*/  @P2 STG.E [R34.64], R142 ;  /* 0x0000008e22002986 */ /* 0x0007e2000c101904 */
[----:B------:R-:W-:Y:S01]  /*10b6a0*/  ISETP.LT.AND P2, PT, R131, c[0x0][0x178], !P3 ;  /* 0x00005e0083007a0c */ /* 0x000fe20005f41270 */
[----:B------:R-:W-:Y:S01]  /*10b6b0*/  @P4 STG.E [R32.64], R158 ;  /* 0x0000009e20004986 */ /* 0x000fe2000c101904 */
[----:B------:R-:W-:Y:S01]  /*10b6c0*/  ISETP.LT.AND P4, PT, R147, c[0x0][0x178], !P3 ;  /* 0x00005e0093007a0c */ /* 0x000fe20005f81270 */
[----:B------:R-:W-:-:S02]  /*10b6d0*/  ISETP.LT.AND P3, PT, R179, c[0x0][0x178], !P3 ;  /* 0x00005e00b3007a0c */ /* 0x000fc40005f61270 */
[----:B------:R-:W-:-:S04]  /*10b6e0*/  IMAD.WIDE R2, R39, 0x4, R224 ;  /* 0x0000000427027825 */ /* 0x000fc800078e02e0 */
[----:B-1----:R-:W-:-:S04]  /*10b6f0*/  IMAD.WIDE R16, R39, 0x4, R14 ;  /* 0x0000000427107825 */ /* 0x002fc800078e020e */
[----:B---3--:R-:W-:-:S04]  /*10b700*/  IMAD.WIDE R20, R39, 0x4, R12 ;  /* 0x0000000427147825 */ /* 0x008fc800078e020c */
[----:B------:R-:W-:-:S04]  /*10b710*/  IMAD.WIDE R24, R39, 0x4, R10 ;  /* 0x0000000427187825 */ /* 0x000fc800078e020a */
[----:B------:R-:W-:Y:S01]  /*10b720*/  IMAD.WIDE R28, R39, 0x4, R6 ;  /* 0x00000004271c7825 */ /* 0x000fe200078e0206 */
[----:B------:R1:W-:Y:S03]  /*10b730*/  @P5 STG.E [R2.64], R174 ;  /* 0x000000ae02005986 */ /* 0x0003e6000c101904 */
[----:B------:R3:W-:Y:S01]  /*10b740*/  @P6 STG.E [R16.64], R190 ;  /* 0x000000be10006986 */ /* 0x0007e2000c101904 */
[----:B------:R-:W2:Y:S04]  /*10b750*/  LDL.LU R34, [R1+0x4f5c] ;  /* 0x004f5c0001227983 */ /* 0x000ea80000300800 */
[----:B------:R1:W-:Y:S01]  /*10b760*/  @P2 STG.E [R20.64], R206 ;  /* 0x000000ce14002986 */ /* 0x0003e2000c101904 */
[----:B------:R1:W-:Y:S03]  /*10b770*/  @P4 STG.E [R24.64], R210 ;  /* 0x000000d218004986 */ /* 0x0003e6000c101904 */
[----:B------:R-:W-:Y:S01]  /*10b780*/  @P3 STG.E [R28.64], R18 ;  /* 0x000000121c003986 */ /* 0x000fe2000c101904 */
[----:B----4-:R-:W-:-:S03]  /*10b790*/  ISETP.GE.AND P3, PT, R0, c[0x0][0x17c], PT ;  /* 0x00005f0000007a0c */ /* 0x010fc60003f66270 */
[----:B------:R-:W4:Y:S01]  /*10b7a0*/  LDL.LU R0, [R1+0x4f54] ;  /* 0x004f540001007983 */ /* 0x000f220000300800 */
[----:B------:R-:W-:Y:S02]  /*10b7b0*/  ISETP.LT.AND P5, PT, R194, c[0x0][0x178], !P0 ;  /* 0x00005e00c2007a0c */ /* 0x000fe400047a1270 */
[----:B------:R-:W-:Y:S02]  /*10b7c0*/  ISETP.LT.AND P6, PT, R223, c[0x0][0x178], !P0 ;  /* 0x00005e00df007a0c */ /* 0x000fe400047c1270 */
[----:B------:R-:W-:Y:S02]  /*10b7d0*/  IADD3 R35, R39, c[0x0][0x198], RZ ;  /* 0x0000660027237a10 */ /* 0x000fe40007ffe0ff */
[----:B------:R-:W-:-:S03]  /*10b7e0*/  ISETP.LT.AND P2, PT, R115, c[0x0][0x178], !P0 ;  /* 0x00005e0073007a0c */ /* 0x000fc60004741270 */
[----:B-1----:R-:W-:-:S04]  /*10b7f0*/  IMAD.WIDE R2, R35, 0x4, R8 ;  /* 0x0000000423027825 */ /* 0x002fc800078e0208 */
[----:B------:R-:W-:Y:S01]  /*10b800*/  IMAD.WIDE R32, R35, 0x4, R226 ;  /* 0x0000000423207825 */ /* 0x000fe200078e02e2 */
[----:B------:R-:W-:Y:S01]  /*10b810*/  ISETP.LT.AND P4, PT, R195, c[0x0][0x178], !P0 ;  /* 0x00005e00c3007a0c */ /* 0x000fe20004781270 */
[----:B------:R1:W-:Y:S01]  /*10b820*/  @P5 STG.E [R2.64], R127 ;  /* 0x0000007f02005986 */ /* 0x0003e2000c101904 */
[----:B------:R-:W-:Y:S02]  /*10b830*/  ISETP.LT.AND P5, PT, R163, c[0x0][0x178], !P0 ;  /* 0x00005e00a3007a0c */ /* 0x000fe400047a1270 */
[----:B------:R-:W-:Y:S01]  /*10b840*/  @P6 STG.E [R32.64], R143 ;  /* 0x0000008f20006986 */ /* 0x000fe2000c101904 */
[----:B------:R-:W-:Y:S01]  /*10b850*/  ISETP.LT.AND P6, PT, R131, c[0x0][0x178], !P0 ;  /* 0x00005e0083007a0c */ /* 0x000fe200047c1270 */
[----:B---3--:R-:W-:-:S04]  /*10b860*/  IMAD.WIDE R16, R35, 0x4, R4 ;  /* 0x0000000423107825 */ /* 0x008fc800078e0204 */
[----:B------:R-:W-:-:S04]  /*10b870*/  IMAD.WIDE R20, R35, 0x4, R224 ;  /* 0x0000000423147825 */ /* 0x000fc800078e02e0 */
[----:B------:R-:W-:Y:S01]  /*10b880*/  IMAD.WIDE R24, R35, 0x4, R14 ;  /* 0x0000000423187825 */ /* 0x000fe200078e020e */
[----:B--2---:R-:W-:Y:S01]  /*10b890*/  ISETP.GE.AND P1, PT, R36, c[0x0][0x17c], PT ;  /* 0x00005f0024007a0c */ /* 0x004fe20003f26270 */
[----:B------:R2:W-:Y:S01]  /*10b8a0*/  @P2 STG.E [R16.64], R159 ;  /* 0x0000009f10002986 */ /* 0x0005e2000c101904 */
[----:B------:R-:W-:Y:S01]  /*10b8b0*/  ISETP.LT.AND P2, PT, R147, c[0x0][0x178], !P0 ;  /* 0x00005e0093007a0c */ /* 0x000fe20004741270 */
[----:B-1----:R-:W-:Y:S02]  /*10b8c0*/  IMAD.WIDE R2, R35, 0x4, R12 ;  /* 0x0000000423027825 */ /* 0x002fe400078e020c */
[----:B------:R1:W-:Y:S01]  /*10b8d0*/  @P4 STG.E [R20.64], R175 ;  /* 0x000000af14004986 */ /* 0x0003e2000c101904 */
[----:B------:R-:W-:Y:S02]  /*10b8e0*/  ISETP.LT.AND P0, PT, R179, c[0x0][0x178], !P0 ;  /* 0x00005e00b3007a0c */ /* 0x000fe40004701270 */
[----:B------:R-:W-:Y:S01]  /*10b8f0*/  ISETP.LT.AND P4, PT, R194, c[0x0][0x178], !P1 ;  /* 0x00005e00c2007a0c */ /* 0x000fe20004f81270 */
[----:B------:R3:W-:Y:S01]  /*10b900*/  @P5 STG.E [R24.64], R191 ;  /* 0x000000bf18005986 */ /* 0x0007e2000c101904 */
[----:B------:R-:W-:Y:S01]  /*10b910*/  ISETP.LT.AND P5, PT, R223, c[0x0][0x178], !P1 ;  /* 0x00005e00df007a0c */ /* 0x000fe20004fa1270 */
[----:B------:R2:W-:Y:S01]  /*10b920*/  @P6 STG.E [R2.64], R207 ;  /* 0x000000cf02006986 */ /* 0x0005e2000c101904 */
[----:B------:R-:W-:-:S02]  /*10b930*/  ISETP.LT.AND P6, PT, R115, c[0x0][0x178], !P1 ;  /* 0x00005e0073007a0c */ /* 0x000fc40004fc1270 */
[C---:B------:R-:W-:Y:S01]  /*10b940*/  IADD3 R37, R35.reuse, c[0x0][0x198], RZ ;  /* 0x0000660023257a10 */ /* 0x040fe20007ffe0ff */
[----:B------:R-:W-:-:S04]  /*10b950*/  IMAD.WIDE R28, R35, 0x4, R10 ;  /* 0x00000004231c7825 */ /* 0x000fc800078e020a */
[----:B--2---:R-:W-:-:S04]  /*10b960*/  IMAD.WIDE R16, R35, 0x4, R6 ;  /* 0x0000000423107825 */ /* 0x004fc800078e0206 */
[----:B-1----:R-:W-:-:S04]  /*10b970*/  IMAD.WIDE R20, R37, 0x4, R8 ;  /* 0x0000000425147825 */ /* 0x002fc800078e0208 */
[C---:B------:R-:W-:Y:S01]  /*10b980*/  IMAD.WIDE R32, R37.reuse, 0x4, R226 ;  /* 0x0000000425207825 */ /* 0x040fe200078e02e2 */
[----:B------:R1:W-:Y:S03]  /*10b990*/  @P2 STG.E [R28.64], R211 ;  /* 0x000000d31c002986 */ /* 0x0003e6000c101904 */
[----:B---3--:R-:W-:-:S04]  /*10b9a0*/  IMAD.WIDE R24, R37, 0x4, R4 ;  /* 0x0000000425187825 */ /* 0x008fc800078e0204 */
[----:B------:R-:W-:Y:S01]  /*10b9b0*/  @P0 STG.E [R16.64], R19 ;  /* 0x0000001310000986 */ /* 0x000fe2000c101904 */
[----:B------:R-:W-:Y:S01]  /*10b9c0*/  ISETP.LT.AND P2, PT, R195, c[0x0][0x178], !P1 ;  /* 0x00005e00c3007a0c */ /* 0x000fe20004f41270 */
[----:B------:R-:W-:Y:S01]  /*10b9d0*/  @P4 STG.E [R20.64], R122 ;  /* 0x0000007a14004986 */ /* 0x000fe2000c101904 */
[----:B------:R-:W-:Y:S01]  /*10b9e0*/  ISETP.LT.AND P4, PT, R163, c[0x0][0x178], !P1 ;  /* 0x00005e00a3007a0c */ /* 0x000fe20004f81270 */
[----:B------:R2:W-:Y:S01]  /*10b9f0*/  @P5 STG.E [R32.64], R138 ;  /* 0x0000008a20005986 */ /* 0x0005e2000c101904 */
[----:B------:R-:W-:Y:S01]  /*10ba00*/  ISETP.LT.AND P5, PT, R131, c[0x0][0x178], !P1 ;  /* 0x00005e0083007a0c */ /* 0x000fe20004fa1270 */
[----:B------:R-:W-:Y:S01]  /*10ba10*/  @P6 STG.E [R24.64], R154 ;  /* 0x0000009a18006986 */ /* 0x000fe2000c101904 */
[----:B------:R-:W-:Y:S01]  /*10ba20*/  ISETP.LT.AND P6, PT, R147, c[0x0][0x178], !P1 ;  /* 0x00005e0093007a0c */ /* 0x000fe20004fc1270 */
[----:B------:R-:W-:Y:S02]  /*10ba30*/  ISETP.LT.AND P1, PT, R179, c[0x0][0x178], !P1 ;  /* 0x00005e00b3007a0c */ /* 0x000fe40004f21270 */
[----:B------:R-:W-:-:S04]  /*10ba40*/  IMAD.WIDE R2, R37, 0x4, R224 ;  /* 0x0000000425027825 */ /* 0x000fc800078e02e0 */
[C---:B-1----:R-:W-:Y:S01]  /*10ba50*/  IMAD.WIDE R28, R37.reuse, 0x4, R14 ;  /* 0x00000004251c7825 */ /* 0x042fe200078e020e */
[----:B--2---:R-:W2:Y:S03]  /*10ba60*/  LDL.LU R32, [R1+0x4f48] ;  /* 0x004f480001207983 */ /* 0x004ea60000300800 */
[----:B------:R-:W-:-:S04]  /*10ba70*/  IMAD.WIDE R16, R37, 0x4, R12 ;  /* 0x0000000425107825 */ /* 0x000fc800078e020c */
[----:B------:R-:W-:-:S04]  /*10ba80*/  IMAD.WIDE R18, R37, 0x4, R10 ;  /* 0x0000000425127825 */ /* 0x000fc800078e020a */
[----:B------:R-:W-:Y:S01]  /*10ba90*/  IMAD.WIDE R20, R37, 0x4, R6 ;  /* 0x0000000425147825 */ /* 0x000fe200078e0206 */
[----:B------:R1:W-:Y:S03]  /*10baa0*/  @P2 STG.E [R2.64], R170 ;  /* 0x000000aa02002986 */ /* 0x0003e6000c101904 */
[----:B------:R3:W-:Y:S02]  /*10bab0*/  @P4 STG.E [R28.64], R186 ;  /* 0x000000ba1c004986 */ /* 0x0007e4000c101904 */
[----:B------:R1:W-:Y:S02]  /*10bac0*/  @P5 STG.E [R16.64], R202 ;  /* 0x000000ca10005986 */ /* 0x0003e4000c101904 */
[----:B------:R1:W-:Y:S01]  /*10bad0*/  @P6 STG.E [R18.64], R214 ;  /* 0x000000d612006986 */ /* 0x0003e2000c101904 */
[----:B------:R-:W-:Y:S01]  /*10bae0*/  @P1 STG.E [R20.64], R22 ;  /* 0x0000001614001986 */ /* 0x000fe2000c101904 */
[----:B------:R-:W-:-:S02]  /*10baf0*/  ISETP.LT.AND P2, PT, R194, c[0x0][0x178], !P3 ;  /* 0x00005e00c2007a0c */ /* 0x000fc40005f41270 */
[----:B------:R-:W-:Y:S02]  /*10bb00*/  ISETP.LT.AND P4, PT, R223, c[0x0][0x178], !P3 ;  /* 0x00005e00df007a0c */ /* 0x000fe40005f81270 */
[----:B------:R-:W-:Y:S02]  /*10bb10*/  IADD3 R33, R37, c[0x0][0x198], RZ ;  /* 0x0000660025217a10 */ /* 0x000fe40007ffe0ff */
[----:B------:R-:W-:Y:S02]  /*10bb20*/  ISETP.LT.AND P5, PT, R115, c[0x0][0x178], !P3 ;  /* 0x00005e0073007a0c */ /* 0x000fe40005fa1270 */
[----:B------:R-:W-:Y:S02]  /*10bb30*/  ISETP.LT.AND P6, PT, R195, c[0x0][0x178], !P3 ;  /* 0x00005e00c3007a0c */ /* 0x000fe40005fc1270 */
[----:B----4-:R-:W-:Y:S02]  /*10bb40*/  ISETP.GE.AND P1, PT, R0, c[0x0][0x17c], PT ;  /* 0x00005f0000007a0c */ /* 0x010fe40003f26270 */
[----:B------:R-:W4:Y:S01]  /*10bb50*/  LDL.LU R0, [R1+0x5014] ;  /* 0x0050140001007983 */ /* 0x000f220000300800 */
[----:B-1----:R-:W-:-:S04]  /*10bb60*/  IMAD.WIDE R2, R33, 0x4, R8 ;  /* 0x0000000421027825 */ /* 0x002fc800078e0208 */
[----:B------:R-:W-:-:S04]  /*10bb70*/  IMAD.WIDE R24, R33, 0x4, R226 ;  /* 0x0000000421187825 */ /* 0x000fc800078e02e2 */
[----:B---3--:R-:W-:-:S04]  /*10bb80*/  IMAD.WIDE R28, R33, 0x4, R4 ;  /* 0x00000004211c7825 */ /* 0x008fc800078e0204 */
[----:B------:R-:W-:Y:S01]  /*10bb90*/  IMAD.WIDE R16, R33, 0x4, R224 ;  /* 0x0000000421107825 */ /* 0x000fe200078e02e0 */
[----:B------:R1:W-:Y:S01]  /*10bba0*/  @P2 STG.E [R2.64], R123 ;  /* 0x0000007b02002986 */ /* 0x0003e2000c101904 */
[----:B------:R-:W-:Y:S02]  /*10bbb0*/  ISETP.LT.AND P2, PT, R163, c[0x0][0x178], !P3 ;  /* 0x00005e00a3007a0c */ /* 0x000fe40005f41270 */
[----:B------:R3:W-:Y:S01]  /*10bbc0*/  @P4 STG.E [R24.64], R139 ;  /* 0x0000008b18004986 */ /* 0x0007e2000c101904 */
[----:B------:R-:W-:Y:S02]  /*10bbd0*/  ISETP.GE.AND P0, PT, R34, c[0x0][0x17c], PT ;  /* 0x00005f0022007a0c */ /* 0x000fe40003f06270 */
[----:B------:R-:W-:Y:S01]  /*10bbe0*/  ISETP.LT.AND P4, PT, R131, c[0x0][0x178], !P3 ;  /* 0x00005e0083007a0c */ /* 0x000fe20005f81270 */
[----:B------:R-:W-:Y:S01]  /*10bbf0*/  @P5 STG.E [R28.64], R155 ;  /* 0x0000009b1c005986 */ /* 0x000fe2000c101904 */
[----:B------:R-:W-:Y:S01]  /*10bc00*/  ISETP.LT.AND P5, PT, R147, c[0x0][0x178], !P3 ;  /* 0x00005e0093007a0c */ /* 0x000fe20005fa1270 */
[----:B------:R3:W-:Y:S01]  /*10bc10*/  @P6 STG.E [R16.64], R171 ;  /* 0x000000ab10006986 */ /* 0x0007e2000c101904 */
[----:B------:R-:W-:-:S02]  /*10bc20*/  ISETP.LT.AND P3, PT, R179, c[0x0][0x178], !P3 ;  /* 0x00005e00b3007a0c */ /* 0x000fc40005f61270 */
[----:B------:R-:W-:Y:S01]  /*10bc30*/  ISETP.LT.AND P6, PT, R194, c[0x0][0x178], !P0 ;  /* 0x00005e00c2007a0c */ /* 0x000fe200047c1270 */
[C---:B------:R-:W-:Y:S01]  /*10bc40*/  IMAD.WIDE R18, R33.reuse, 0x4, R14 ;  /* 0x0000000421127825 */ /* 0x040fe200078e020e */
[----:B------:R-:W-:-:S03]  /*10bc50*/  IADD3 R35, R33, c[0x0][0x198], RZ ;  /* 0x0000660021237a10 */ /* 0x000fc60007ffe0ff */
[----:B-1----:R-:W-:-:S04]  /*10bc60*/  IMAD.WIDE R2, R33, 0x4, R12 ;  /* 0x0000000421027825 */ /* 0x002fc800078e020c */
[----:B------:R-:W-:-:S04]  /*10bc70*/  IMAD.WIDE R20, R33, 0x4, R10 ;  /* 0x0000000421147825 */ /* 0x000fc800078e020a */
[----:B---3--:R-:W-:Y:S01]  /*10bc80*/  IMAD.WIDE R24, R33, 0x4, R6 ;  /* 0x0000000421187825 */ /* 0x008fe200078e0206 */
[----:B------:R1:W-:Y:S01]  /*10bc90*/  @P2 STG.E [R18.64], R187 ;  /* 0x000000bb12002986 */ /* 0x0003e2000c101904 */
[----:B------:R-:W-:Y:S02]  /*10bca0*/  ISETP.LT.AND P2, PT, R223, c[0x0][0x178], !P0 ;  /* 0x00005e00df007a0c */ /* 0x000fe40004741270 */
[----:B------:R3:W-:Y:S02]  /*10bcb0*/  @P4 STG.E [R2.64], R203 ;  /* 0x000000cb02004986 */ /* 0x0007e4000c101904 */
[----:B------:R-:W-:Y:S01]  /*10bcc0*/  IMAD.WIDE R16, R35, 0x4, R8 ;  /* 0x0000000423107825 */ /* 0x000fe200078e0208 */
[----:B------:R-:W-:Y:S01]  /*10bcd0*/  ISETP.LT.AND P4, PT, R115, c[0x0][0x178], !P0 ;  /* 0x00005e0073007a0c */ /* 0x000fe20004781270 */
[----:B------:R3:W-:Y:S01]  /*10bce0*/  @P5 STG.E [R20.64], R215 ;  /* 0x000000d714005986 */ /* 0x0007e2000c101904 */
[----:B------:R-:W-:Y:S01]  /*10bcf0*/  ISETP.LT.AND P5, PT, R195, c[0x0][0x178], !P0 ;  /* 0x00005e00c3007a0c */ /* 0x000fe200047a1270 */
[----:B------:R-:W-:Y:S02]  /*10bd00*/  @P3 STG.E [R24.64], R23 ;  /* 0x0000001718003986 */ /* 0x000fe4000c101904 */
[----:B------:R3:W-:Y:S01]  /*10bd10*/  @P6 STG.E [R16.64], R118 ;  /* 0x0000007610006986 */ /* 0x0007e2000c101904 */
[----:B------:R-:W-:-:S02]  /*10bd20*/  ISETP.LT.AND P3, PT, R163, c[0x0][0x178], !P0 ;  /* 0x00005e00a3007a0c */ /* 0x000fc40004761270 */
[----:B------:R-:W-:Y:S01]  /*10bd30*/  ISETP.LT.AND P6, PT, R131, c[0x0][0x178], !P0 ;  /* 0x00005e0083007a0c */ /* 0x000fe200047c1270 */
[----:B------:R-:W-:-:S04]  /*10bd40*/  IMAD.WIDE R28, R35, 0x4, R226 ;  /* 0x00000004231c7825 */ /* 0x000fc800078e02e2 */
[----:B-1----:R-:W-:-:S04]  /*10bd50*/  IMAD.WIDE R18, R35, 0x4, R4 ;  /* 0x0000000423127825 */ /* 0x002fc800078e0204 */
[C---:B---3--:R-:W-:Y:S01]  /*10bd60*/  IMAD.WIDE R2, R35.reuse, 0x4, R224 ;  /* 0x0000000423027825 */ /* 0x048fe200078e02e0 */
[----:B------:R1:W-:Y:S03]  /*10bd70*/  @P2 STG.E [R28.64], R134 ;  /* 0x000000861c002986 */ /* 0x0003e6000c101904 */
[----:B------:R-:W-:-:S04]  /*10bd80*/  IMAD.WIDE R20, R35, 0x4, R14 ;  /* 0x0000000423147825 */ /* 0x000fc800078e020e */
[----:B------:R-:W-:-:S04]  /*10bd90*/  IMAD.WIDE R16, R35, 0x4, R12 ;  /* 0x0000000423107825 */ /* 0x000fc800078e020c */
[----:B------:R3:W-:Y:S01]  /*10bda0*/  @P4 STG.E [R18.64], R150 ;  /* 0x0000009612004986 */ /* 0x0007e2000c101904 */
[----:B------:R-:W-:Y:S01]  /*10bdb0*/  ISETP.LT.AND P4, PT, R147, c[0x0][0x178], !P0 ;  /* 0x00005e0093007a0c */ /* 0x000fe20004781270 */
[----:B------:R3:W-:Y:S01]  /*10bdc0*/  @P5 STG.E [R2.64], R166 ;  /* 0x000000a602005986 */ /* 0x0007e2000c101904 */
[----:B------:R-:W-:Y:S02]  /*10bdd0*/  ISETP.LT.AND P0, PT, R179, c[0x0][0x178], !P0 ;  /* 0x00005e00b3007a0c */ /* 0x000fe40004701270 */
[----:B------:R-:W-:Y:S01]  /*10bde0*/  ISETP.LT.AND P5, PT, R194, c[0x0][0x178], !P1 ;  /* 0x00005e00c2007a0c */ /* 0x000fe20004fa1270 */
[----:B------:R2:W-:Y:S01]  /*10bdf0*/  @P3 STG.E [R20.64], R182 ;  /* 0x000000b614003986 */ /* 0x0005e2000c101904 */
[----:B------:R-:W-:Y:S01]  /*10be00*/  ISETP.LT.AND P3, PT, R223, c[0x0][0x178], !P1 ;  /* 0x00005e00df007a0c */ /* 0x000fe20004f61270 */
[----:B------:R2:W-:Y:S01]  /*10be10*/  @P6 STG.E [R16.64], R198 ;  /* 0x000000c610006986 */ /* 0x0005e2000c101904 */
[----:B------:R-:W-:Y:S02]  /*10be20*/  ISETP.LT.AND P6, PT, R115, c[0x0][0x178], !P1 ;  /* 0x00005e0073007a0c */ /* 0x000fe40004fc1270 */
[C---:B-1----:R-:W-:Y:S01]  /*10be30*/  IADD3 R29, R35.reuse, c[0x0][0x198], RZ ;  /* 0x00006600231d7a10 */ /* 0x042fe20007ffe0ff */
[----:B------:R-:W-:-:S04]  /*10be40*/  IMAD.WIDE R22, R35, 0x4, R10 ;  /* 0x0000000423167825 */ /* 0x000fc800078e020a */
[----:B---3--:R-:W-:-:S04]  /*10be50*/  IMAD.WIDE R18, R35, 0x4, R6 ;  /* 0x0000000423127825 */ /* 0x008fc800078e0206 */
[----:B------:R-:W-:-:S04]  /*10be60*/  IMAD.WIDE R2, R29, 0x4, R8 ;  /* 0x000000041d027825 */ /* 0x000fc800078e0208 */
[C---:B------:R-:W-:Y:S01]  /*10be70*/  IMAD.WIDE R24, R29.reuse, 0x4, R226 ;  /* 0x000000041d187825 */ /* 0x040fe200078e02e2 */
[----:B------:R1:W-:Y:S03]  /*10be80*/  @P4 STG.E [R22.64], R218 ;  /* 0x000000da16004986 */ /* 0x0003e6000c101904 */
[----:B--2---:R-:W-:Y:S01]  /*10be90*/  IMAD.WIDE R20, R29, 0x4, R4 ;  /* 0x000000041d147825 */ /* 0x004fe200078e0204 */
[----:B------:R2:W-:Y:S01]  /*10bea0*/  @P0 STG.E [R18.64], R26 ;  /* 0x0000001a12000986 */ /* 0x0005e2000c101904 */
[----:B------:R-:W-:-:S03]  /*10beb0*/  ISETP.LT.AND P4, PT, R195, c[0x0][0x178], !P1 ;  /* 0x00005e00c3007a0c */ /* 0x000fc60004f81270 */
[----:B------:R3:W-:Y:S01]  /*10bec0*/  @P5 STG.E [R2.64], R119 ;  /* 0x0000007702005986 */ /* 0x0007e2000c101904 */
[----:B------:R-:W-:Y:S01]  /*10bed0*/  ISETP.LT.AND P5, PT, R163, c[0x0][0x178], !P1 ;  /* 0x00005e00a3007a0c */ /* 0x000fe20004fa1270 */
[----:B------:R-:W-:Y:S01]  /*10bee0*/  @P3 STG.E [R24.64], R135 ;  /* 0x0000008718003986 */ /* 0x000fe2000c101904 */
[----:B------:R-:W-:Y:S01]  /*10bef0*/  ISETP.LT.AND P3, PT, R131, c[0x0][0x178], !P1 ;  /* 0x00005e0083007a0c */ /* 0x000fe20004f61270 */
[----:B------:R3:W-:Y:S01]  /*10bf00*/  @P6 STG.E [R20.64], R151 ;  /* 0x0000009714006986 */ /* 0x0007e2000c101904 */
[----:B------:R-:W-:Y:S01]  /*10bf10*/  ISETP.LT.AND P6, PT, R147, c[0x0][0x178], !P1 ;  /* 0x00005e0093007a0c */ /* 0x000fe20004fc1270 */
[----:B------:R-:W-:Y:S02]  /*10bf20*/  ISETP.LT.AND P1, PT, R179, c[0x0][0x178], !P1 ;  /* 0x00005e00b3007a0c */ /* 0x000fe40004f21270 */
[----:B------:R-:W-:-:S04]  /*10bf30*/  IMAD.WIDE R16, R29, 0x4, R224 ;  /* 0x000000041d107825 */ /* 0x000fc800078e02e0 */
[----:B-1----:R-:W-:Y:S01]  /*10bf40*/  IMAD.WIDE R22, R29, 0x4, R14 ;  /* 0x000000041d167825 */ /* 0x002fe200078e020e */
[----:B------:R-:W-:-:S03]  /*10bf50*/  ISETP.GE.AND P2, PT, R32, c[0x0][0x17c], PT ;  /* 0x00005f0020007a0c */ /* 0x000fc60003f46270 */
[----:B--2---:R-:W-:-:S04]  /*10bf60*/  IMAD.WIDE R18, R29, 0x4, R10 ;  /* 0x000000041d127825 */ /* 0x004fc800078e020a */
[C---:B---3--:R-:W-:Y:S01]  /*10bf70*/  IMAD.WIDE R2, R29.reuse, 0x4, R12 ;  /* 0x000000041d027825 */ /* 0x048fe200078e020c */
[----:B------:R1:W-:Y:S01]  /*10bf80*/  @P4 STG.E [R16.64], R167 ;  /* 0x000000a710004986 */ /* 0x0003e2000c101904 */
[----:B------:R-:W-:Y:S02]  /*10bf90*/  ISETP.LT.AND P4, PT, R194, c[0x0][0x178], !P2 ;  /* 0x00005e00c2007a0c */ /* 0x000fe40005781270 */
[----:B------:R2:W-:Y:S02]  /*10bfa0*/  @P5 STG.E [R22.64], R183 ;  /* 0x000000b716005986 */ /* 0x0005e4000c101904 */
[----:B------:R-:W-:Y:S01]  /*10bfb0*/  IMAD.WIDE R20, R29, 0x4, R6 ;  /* 0x000000041d147825 */ /* 0x000fe200078e0206 */
[----:B------:R-:W-:Y:S01]  /*10bfc0*/  ISETP.LT.AND P5, PT, R223, c[0x0][0x178], !P2 ;  /* 0x00005e00df007a0c */ /* 0x000fe200057a1270 */
[----:B------:R3:W-:Y:S01]  /*10bfd0*/  @P3 STG.E [R2.64], R199 ;  /* 0x000000c702003986 */ /* 0x0007e2000c101904 */
[----:B------:R-:W-:Y:S01]  /*10bfe0*/  ISETP.LT.AND P3, PT, R115, c[0x0][0x178], !P2 ;  /* 0x00005e0073007a0c */ /* 0x000fe20005761270 */
[----:B------:R3:W-:Y:S01]  /*10bff0*/  @P6 STG.E [R18.64], R219 ;  /* 0x000000db12006986 */ /* 0x0007e2000c101904 */
[----:B------:R-:W-:-:S02]  /*10c000*/  IADD3 R33, R29, c[0x0][0x198], RZ ;  /* 0x000066001d217a10 */ /* 0x000fc40007ffe0ff */
[----:B------:R-:W-:Y:S01]  /*10c010*/  ISETP.LT.AND P6, PT, R195, c[0x0][0x178], !P2 ;  /* 0x00005e00c3007a0c */ /* 0x000fe200057c1270 */
[----:B------:R-:W-:Y:S01]  /*10c020*/  @P1 STG.E [R20.64], R27 ;  /* 0x0000001b14001986 */ /* 0x000fe2000c101904 */
[----:B------:R-:W-:Y:S01]  /*10c030*/  ISETP.LT.AND P1, PT, R163, c[0x0][0x178], !P2 ;  /* 0x00005e00a3007a0c */ /* 0x000fe20005721270 */
[----:B-1----:R-:W-:-:S04]  /*10c040*/  IMAD.WIDE R16, R33, 0x4, R8 ;  /* 0x0000000421107825 */ /* 0x002fc800078e0208 */
[----:B------:R-:W-:-:S04]  /*10c050*/  IMAD.WIDE R24, R33, 0x4, R226 ;  /* 0x0000000421187825 */ /* 0x000fc800078e02e2 */
[----:B--2---:R-:W-:-:S04]  /*10c060*/  IMAD.WIDE R22, R33, 0x4, R4 ;  /* 0x0000000421167825 */ /* 0x004fc800078e0204 */
[----:B---3--:R-:W-:-:S04]  /*10c070*/  IMAD.WIDE R2, R33, 0x4, R224 ;  /* 0x0000000421027825 */ /* 0x008fc800078e02e0 */
[----:B------:R-:W-:Y:S01]  /*10c080*/  IMAD.WIDE R18, R33, 0x4, R14 ;  /* 0x0000000421127825 */ /* 0x000fe200078e020e */
[----:B------:R-:W-:Y:S03]  /*10c090*/  @P4 STG.E [R16.64], R114 ;  /* 0x0000007210004986 */ /* 0x000fe6000c101904 */
[----:B------:R1:W-:Y:S02]  /*10c0a0*/  @P5 STG.E [R24.64], R130 ;  /* 0x0000008218005986 */ /* 0x0003e4000c101904 */
[----:B------:R2:W-:Y:S01]  /*10c0b0*/  @P3 STG.E [R22.64], R146 ;  /* 0x0000009216003986 */ /* 0x0005e2000c101904 */
[----:B------:R3:W-:Y:S01]  /*10c0c0*/  @P6 STG.E [R2.64], R162 ;  /* 0x000000a202006986 */ /* 0x0007e2000c101904 */
[----:B------:R3:W-:Y:S01]  /*10c0d0*/  @P1 STG.E [R18.64], R178 ;  /* 0x000000b212001986 */ /* 0x0007e2000c101904 */
[----:B----4-:R-:W-:-:S04]  /*10c0e0*/  ISETP.GE.AND P0, PT, R0, c[0x0][0x17c], PT ;  /* 0x00005f0000007a0c */ /* 0x010fc80003f06270 */
[----:B------:R-:W-:Y:S02]  /*10c0f0*/  ISETP.LT.AND P4, PT, R194, c[0x0][0x178], !P0 ;  /* 0x00005e00c2007a0c */ /* 0x000fe40004781270 */
[----:B------:R-:W-:Y:S01]  /*10c100*/  ISETP.LT.AND P6, PT, R223, c[0x0][0x178], !P0 ;  /* 0x00005e00df007a0c */ /* 0x000fe200047c1270 */
[----:B------:R-:W4:Y:S01]  /*10c110*/  LDL.LU R194, [R1+0x5040] ;  /* 0x0050400001c27983 */ /* 0x000f220000300800 */
[----:B------:R-:W3:Y:S01]  /*10c120*/  LDL.LU R223, [R1+0x503c] ;  /* 0x00503c0001df7983 */ /* 0x000ee20000300800 */
[----:B------:R-:W-:Y:S02]  /*10c130*/  ISETP.LT.AND P1, PT, R115, c[0x0][0x178], !P0 ;  /* 0x00005e0073007a0c */ /* 0x000fe40004721270 */
[----:B------:R-:W3:Y:S01]  /*10c140*/  LDL.LU R115, [R1+0x5038] ;  /* 0x0050380001737983 */ /* 0x000ee20000300800 */
[----:B------:R-:W-:Y:S02]  /*10c150*/  ISETP.LT.AND P5, PT, R131, c[0x0][0x178], !P2 ;  /* 0x00005e0083007a0c */ /* 0x000fe400057a1270 */
[----:B------:R-:W-:Y:S01]  /*10c160*/  ISETP.LT.AND P3, PT, R147, c[0x0][0x178], !P2 ;  /* 0x00005e0093007a0c */ /* 0x000fe20005761270 */
[----:B------:R-:W-:Y:S01]  /*10c170*/  ISETP.LT.AND P2, PT, R179, c[0x0][0x178], !P2 ;  /* 0x00005e00b3007a0c */ /* 0x000fe20005741270 */
[C---:B-1----:R-:W-:Y:S01]  /*10c180*/  IADD3 R25, R33.reuse, c[0x0][0x198], RZ ;  /* 0x0000660021197a10 */ /* 0x042fe20007ffe0ff */
[----:B------:R-:W-:-:S04]  /*10c190*/  IMAD.WIDE R16, R33, 0x4, R12 ;  /* 0x0000000421107825 */ /* 0x000fc800078e020c */
[----:B------:R-:W-:-:S04]  /*10c1a0*/  IMAD.WIDE R20, R33, 0x4, R10 ;  /* 0x0000000421147825 */ /* 0x000fc800078e020a */
[----:B--2---:R-:W-:-:S04]  /*10c1b0*/  IMAD.WIDE R22, R33, 0x4, R6 ;  /* 0x0000000421167825 */ /* 0x004fc800078e0206 */
[----:B------:R-:W-:Y:S01]  /*10c1c0*/  IMAD.WIDE R8, R25, 0x4, R8 ;  /* 0x0000000419087825 */ /* 0x000fe200078e0208 */
[----:B----4-:R1:W-:Y:S01]  /*10c1d0*/  @P5 STG.E [R16.64], R194 ;  /* 0x000000c210005986 */ /* 0x0103e2000c101904 */
[----:B------:R-:W-:Y:S02]  /*10c1e0*/  ISETP.LT.AND P5, PT, R195, c[0x0][0x178], !P0 ;  /* 0x00005e00c3007a0c */ /* 0x000fe400047a1270 */
[----:B------:R1:W-:Y:S02]  /*10c1f0*/  @P3 STG.E [R20.64], R222 ;  /* 0x000000de14003986 */ /* 0x0003e4000c101904 */
[----:B------:R-:W2:Y:S01]  /*10c200*/  LDL.LU R195, [R1+0x5034] ;  /* 0x0050340001c37983 */ /* 0x000ea20000300800 */
[----:B------:R-:W-:Y:S01]  /*10c210*/  ISETP.LT.AND P3, PT, R163, c[0x0][0x178], !P0 ;  /* 0x00005e00a3007a0c */ /* 0x000fe20004761270 */
[----:B------:R1:W-:Y:S04]  /*10c220*/  @P2 STG.E [R22.64], R30 ;  /* 0x0000001e16002986 */ /* 0x0003e8000c101904 */
[----:B------:R-:W4:Y:S01]  /*10c230*/  LDL.LU R163, [R1+0x5030] ;  /* 0x0050300001a37983 */ /* 0x000f220000300800 */
[----:B------:R-:W-:Y:S01]  /*10c240*/  ISETP.LT.AND P2, PT, R131, c[0x0][0x178], !P0 ;  /* 0x00005e0083007a0c */ /* 0x000fe20004741270 */
[----:B---3--:R1:W-:Y:S02]  /*10c250*/  @P4 STG.E [R8.64], R115 ;  /* 0x0000007308004986 */ /* 0x0083e4000c101904 */
[----:B------:R-:W3:Y:S01]  /*10c260*/  LDL.LU R131, [R1+0x502c] ;  /* 0x00502c0001837983 */ /* 0x000ee20000300800 */
[----:B------:R-:W-:Y:S01]  /*10c270*/  ISETP.LT.AND P4, PT, R147, c[0x0][0x178], !P0 ;  /* 0x00005e0093007a0c */ /* 0x000fe20004781270 */
[----:B------:R-:W-:Y:S01]  /*10c280*/  ISETP.LT.AND P0, PT, R179, c[0x0][0x178], !P0 ;  /* 0x00005e00b3007a0c */ /* 0x000fe20004701270 */
[----:B------:R-:W2:Y:S01]  /*10c290*/  LDL.LU R147, [R1+0x5028] ;  /* 0x0050280001937983 */ /* 0x000ea20000300800 */
[----:B------:R-:W2:Y:S02]  /*10c2a0*/  LDL.LU R179, [R1+0x5024] ;  /* 0x0050240001b37983 */ /* 0x000ea40000300800 */
[----:B------:R-:W-:-:S04]  /*10c2b0*/  IMAD.WIDE R226, R25, 0x4, R226 ;  /* 0x0000000419e27825 */ /* 0x000fc800078e02e2 */
[----:B------:R-:W-:-:S04]  /*10c2c0*/  IMAD.WIDE R4, R25, 0x4, R4 ;  /* 0x0000000419047825 */ /* 0x000fc800078e0204 */
[----:B------:R-:W-:-:S04]  /*10c2d0*/  IMAD.WIDE R224, R25, 0x4, R224 ;  /* 0x0000000419e07825 */ /* 0x000fc800078e02e0 */
[----:B------:R-:W-:-:S04]  /*10c2e0*/  IMAD.WIDE R14, R25, 0x4, R14 ;  /* 0x00000004190e7825 */ /* 0x000fc800078e020e */
[----:B------:R-:W-:-:S04]  /*10c2f0*/  IMAD.WIDE R12, R25, 0x4, R12 ;  /* 0x00000004190c7825 */ /* 0x000fc800078e020c */
[----:B------:R-:W-:-:S04]  /*10c300*/  IMAD.WIDE R10, R25, 0x4, R10 ;  /* 0x00000004190a7825 */ /* 0x000fc800078e020a */
[----:B------:R-:W-:Y:S01]  /*10c310*/  IMAD.WIDE R6, R25, 0x4, R6 ;  /* 0x0000000419067825 */ /* 0x000fe200078e0206 */
[----:B---3--:R1:W-:Y:S03]  /*10c320*/  @P6 STG.E [R226.64], R131 ;  /* 0x00000083e2006986 */ /* 0x0083e6000c101904 */
[----:B--2---:R1:W-:Y:S01]  /*10c330*/  @P1 STG.E [R4.64], R147 ;  /* 0x0000009304001986 */ /* 0x0043e2000c101904 */
[----:B----4-:R1:W-:Y:S04]  /*10c340*/  @P5 STG.E [R224.64], R163 ;  /* 0x000000a3e0005986 */ /* 0x0103e8000c101904 */
[----:B------:R1:W-:Y:S01]  /*10c350*/  @P3 STG.E [R14.64], R179 ;  /* 0x000000b30e003986 */ /* 0x0003e2000c101904 */
[----:B------:R1:W-:Y:S02]  /*10c360*/  @P2 STG.E [R12.64], R195 ;  /* 0x000000c30c002986 */ /* 0x0003e4000c101904 */
[----:B------:R1:W-:Y:S01]  /*10c370*/  @P4 STG.E [R10.64], R223 ;  /* 0x000000df0a004986 */ /* 0x0003e2000c101904 */
[----:B------:R-:W-:Y:S05]  /*10c380*/  @!P0 EXIT ;  /* 0x000000000000894d */ /* 0x000fea0003800000 */
[----:B------:R-:W-:Y:S01]  /*10c390*/  STG.E [R6.64], R31 ;  /* 0x0000001f06007986 */ /* 0x000fe2000c101904 */
[----:B------:R-:W-:Y:S05]  /*10c3a0*/  EXIT ;  /* 0x000000000000794d */ /* 0x000fea0003800000 */
.L_x_2:
[----:B------:R-:W-:-:S00]  /*10c3b0*/  BRA `(.L_x_2) ;  /* 0xfffffff000007947 */ /* 0x000fc0000383ffff */
[----:B------:R-:W-:-:S00]  /*10c3c0*/  NOP ;  /* 0x0000000000007918 */ /* 0x000fc00000000000 */
        /* <DEDUP_REMOVED lines=11> */
.L_x_3:


//--------------------- .nv.shared.matmul_kernel  --------------------------
	.section	.nv.shared.matmul_kernel,"aw",@nobits
	.sectionflags	@""
	.align	16
